	.target	sm_90a

	.elftype	@"ET_EXEC"


//--------------------- .note.nv.tkinfo           --------------------------
	.section	.note.nv.tkinfo,"",@"SHT_NOTE"
	.sectionflags	@"SHF_NOTE_NV_TKINFO"
	.tkinfo
        /*0018*/ 	.word	0x00000002
        /*0030*/ 	.string	""
        /*0030*/ 	.string	"ptxas"
        /*0030*/ 	.string	"Cuda compilation tools, release 13.0, V13.0.88"
        /*0030*/ 	.string	"Build cuda_13.0.r13.0/compiler.36424714_0"
        /*0030*/ 	.string	"-arch sm_90a -m 64 "



//--------------------- .note.nv.cuinfo           --------------------------
	.section	.note.nv.cuinfo,"",@"SHT_NOTE"
	.sectionflags	@"SHF_NOTE_NV_CUINFO"
        /*0018*/ 	.short	0x0002
        /*001a*/ 	.short	0x005a
        /*001c*/ 	.short	0x0082
	.zero		2


//--------------------- .nv.info                  --------------------------
	.section	.nv.info,"",@"SHT_CUDA_INFO"
	.align	4


	//----- nvinfo : EIATTR_REGCOUNT
	.align		4
        /*0000*/ 	.byte	0x04, 0x2f
        /*0002*/ 	.short	(.L_15 - .L_14)
	.align		4
.L_14:
        /*0004*/ 	.word	index@(_ZN7cutlass13device_kernelINS_4gemm6kernel13GemmUniversalIN4cute5tupleIJiiiiEEENS1_10collective13CollectiveMmaINS1_34MainloopSm90TmaGmmaWarpSpecializedILi2ENS5_IJNS4_1CILi1EEESB_SB_EEENS1_35KernelTmaWarpSpecializedCooperativeEEENS5_IJNSA_ILi512EEENSA_ILi224EEENSA_ILi64EEEEEENS_6half_tENS5_IJlSB_lEEESJ_SK_NS4_8TiledMMAINS4_8MMA_AtomIJNS4_4SM904GMMA25MMA_64x32x16_F32F16F16_SSILNSO_5MajorE0ELSQ_0ELNSO_7ScaleInE1ELSR_1EEEEEENS4_6LayoutINS5_IJNSA_ILi2EEESB_SB_EEENS5_IJSB_NSA_ILi0EEESX_EEEEENS5_IJNS4_10UnderscoreES10_S10_EEEEENS4_13SM90_TMA_LOADENS4_14ComposedLayoutINS4_7SwizzleILi3ELi4ELi3EEENS4_18smem_ptr_flag_bitsILi16EEENSU_INS5_IJNSA_ILi8EEESH_EEENS5_IJSH_SB_EEEEEEEvNS4_8identityES13_S1D_vS1E_EENS_8epilogue10collective6detail29Sm90TmaWarpSpecializedAdapterINS1H_15DefaultEpilogueISJ_SK_SK_NS1G_6thread17LinearCombinationISJ_Li1EffLNS1L_9ScaleType4KindE0ELNS_15FloatRoundStyleE2ESJ_EENS1_15EpilogueDefaultEEEEEvvEEEEvNT_6ParamsE)
        /*0008*/ 	.word	0x000000a8


	//----- nvinfo : EIATTR_FRAME_SIZE
	.align		4
.L_15:
        /*000c*/ 	.byte	0x04, 0x11
        /*000e*/ 	.short	(.L_17 - .L_16)
	.align		4
.L_16:
        /*0010*/ 	.word	index@(_ZN7cutlass13device_kernelINS_4gemm6kernel13GemmUniversalIN4cute5tupleIJiiiiEEENS1_10collective13CollectiveMmaINS1_34MainloopSm90TmaGmmaWarpSpecializedILi2ENS5_IJNS4_1CILi1EEESB_SB_EEENS1_35KernelTmaWarpSpecializedCooperativeEEENS5_IJNSA_ILi512EEENSA_ILi224EEENSA_ILi64EEEEEENS_6half_tENS5_IJlSB_lEEESJ_SK_NS4_8TiledMMAINS4_8MMA_AtomIJNS4_4SM904GMMA25MMA_64x32x16_F32F16F16_SSILNSO_5MajorE0ELSQ_0ELNSO_7ScaleInE1ELSR_1EEEEEENS4_6LayoutINS5_IJNSA_ILi2EEESB_SB_EEENS5_IJSB_NSA_ILi0EEESX_EEEEENS5_IJNS4_10UnderscoreES10_S10_EEEEENS4_13SM90_TMA_LOADENS4_14ComposedLayoutINS4_7SwizzleILi3ELi4ELi3EEENS4_18smem_ptr_flag_bitsILi16EEENSU_INS5_IJNSA_ILi8EEESH_EEENS5_IJSH_SB_EEEEEEEvNS4_8identityES13_S1D_vS1E_EENS_8epilogue10collective6detail29Sm90TmaWarpSpecializedAdapterINS1H_15DefaultEpilogueISJ_SK_SK_NS1G_6thread17LinearCombinationISJ_Li1EffLNS1L_9ScaleType4KindE0ELNS_15FloatRoundStyleE2ESJ_EENS1_15EpilogueDefaultEEEEEvvEEEEvNT_6ParamsE)
        /*0014*/ 	.word	0x00000d98


	//----- nvinfo : EIATTR_MIN_STACK_SIZE
	.align		4
.L_17:
        /*0018*/ 	.byte	0x04, 0x12
        /*001a*/ 	.short	(.L_19 - .L_18)
	.align		4
.L_18:
        /*001c*/ 	.word	index@(_ZN7cutlass13device_kernelINS_4gemm6kernel13GemmUniversalIN4cute5tupleIJiiiiEEENS1_10collective13CollectiveMmaINS1_34MainloopSm90TmaGmmaWarpSpecializedILi2ENS5_IJNS4_1CILi1EEESB_SB_EEENS1_35KernelTmaWarpSpecializedCooperativeEEENS5_IJNSA_ILi512EEENSA_ILi224EEENSA_ILi64EEEEEENS_6half_tENS5_IJlSB_lEEESJ_SK_NS4_8TiledMMAINS4_8MMA_AtomIJNS4_4SM904GMMA25MMA_64x32x16_F32F16F16_SSILNSO_5MajorE0ELSQ_0ELNSO_7ScaleInE1ELSR_1EEEEEENS4_6LayoutINS5_IJNSA_ILi2EEESB_SB_EEENS5_IJSB_NSA_ILi0EEESX_EEEEENS5_IJNS4_10UnderscoreES10_S10_EEEEENS4_13SM90_TMA_LOADENS4_14ComposedLayoutINS4_7SwizzleILi3ELi4ELi3EEENS4_18smem_ptr_flag_bitsILi16EEENSU_INS5_IJNSA_ILi8EEESH_EEENS5_IJSH_SB_EEEEEEEvNS4_8identityES13_S1D_vS1E_EENS_8epilogue10collective6detail29Sm90TmaWarpSpecializedAdapterINS1H_15DefaultEpilogueISJ_SK_SK_NS1G_6thread17LinearCombinationISJ_Li1EffLNS1L_9ScaleType4KindE0ELNS_15FloatRoundStyleE2ESJ_EENS1_15EpilogueDefaultEEEEEvvEEEEvNT_6ParamsE)
        /*0020*/ 	.word	0x00000d98
.L_19:


//--------------------- .nv.compat                --------------------------
	.section	.nv.compat,"",@"SHT_CUDA_COMPAT_INFO"
	.align	4
        /*0000*/ 	.byte	0x02, 0x09, 0x01, 0x00, 0x02, 0x02, 0x04, 0x00, 0x02, 0x05, 0x05, 0x00, 0x03, 0x07, 0x01, 0x01
        /*0010*/ 	.byte	0x02, 0x03, 0x01, 0x00, 0x02, 0x06, 0x01, 0x00, 0x04, 0x0b, 0x08, 0x00, 0x00, 0x00, 0x00, 0x00
        /*0020*/ 	.byte	0x00, 0x00, 0x00, 0x00


//--------------------- .nv.info._ZN7cutlass13device_kernelINS_4gemm6kernel13GemmUniversalIN4cute5tupleIJiiiiEEENS1_10collective13CollectiveMmaINS1_34MainloopSm90TmaGmmaWarpSpecializedILi2ENS5_IJNS4_1CILi1EEESB_SB_EEENS1_35KernelTmaWarpSpecializedCooperativeEEENS5_IJNSA_ILi512EEENSA_ILi224EEENSA_ILi64EEEEEENS_6half_tENS5_IJlSB_lEEESJ_SK_NS4_8TiledMMAINS4_8MMA_AtomIJNS4_4SM904GMMA25MMA_64x32x16_F32F16F16_SSILNSO_5MajorE0ELSQ_0ELNSO_7ScaleInE1ELSR_1EEEEEENS4_6LayoutINS5_IJNSA_ILi2EEESB_SB_EEENS5_IJSB_NSA_ILi0EEESX_EEEEENS5_IJNS4_10UnderscoreES10_S10_EEEEENS4_13SM90_TMA_LOADENS4_14ComposedLayoutINS4_7SwizzleILi3ELi4ELi3EEENS4_18smem_ptr_flag_bitsILi16EEENSU_INS5_IJNSA_ILi8EEESH_EEENS5_IJSH_SB_EEEEEEEvNS4_8identityES13_S1D_vS1E_EENS_8epilogue10collective6detail29Sm90TmaWarpSpecializedAdapterINS1H_15DefaultEpilogueISJ_SK_SK_NS1G_6thread17LinearCombinationISJ_Li1EffLNS1L_9ScaleType4KindE0ELNS_15FloatRoundStyleE2ESJ_EENS1_15EpilogueDefaultEEEEEvvEEEEvNT_6ParamsE --------------------------
	.section	.nv.info._ZN7cutlass13device_kernelINS_4gemm6kernel13GemmUniversalIN4cute5tupleIJiiiiEEENS1_10collective13CollectiveMmaINS1_34MainloopSm90TmaGmmaWarpSpecializedILi2ENS5_IJNS4_1CILi1EEESB_SB_EEENS1_35KernelTmaWarpSpecializedCooperativeEEENS5_IJNSA_ILi512EEENSA_ILi224EEENSA_ILi64EEEEEENS_6half_tENS5_IJlSB_lEEESJ_SK_NS4_8TiledMMAINS4_8MMA_AtomIJNS4_4SM904GMMA25MMA_64x32x16_F32F16F16_SSILNSO_5MajorE0ELSQ_0ELNSO_7ScaleInE1ELSR_1EEEEEENS4_6LayoutINS5_IJNSA_ILi2EEESB_SB_EEENS5_IJSB_NSA_ILi0EEESX_EEEEENS5_IJNS4_10UnderscoreES10_S10_EEEEENS4_13SM90_TMA_LOADENS4_14ComposedLayoutINS4_7SwizzleILi3ELi4ELi3EEENS4_18smem_ptr_flag_bitsILi16EEENSU_INS5_IJNSA_ILi8EEESH_EEENS5_IJSH_SB_EEEEEEEvNS4_8identityES13_S1D_vS1E_EENS_8epilogue10collective6detail29Sm90TmaWarpSpecializedAdapterINS1H_15DefaultEpilogueISJ_SK_SK_NS1G_6thread17LinearCombinationISJ_Li1EffLNS1L_9ScaleType4KindE0ELNS_15FloatRoundStyleE2ESJ_EENS1_15EpilogueDefaultEEEEEvvEEEEvNT_6ParamsE,"",@"SHT_CUDA_INFO"
	.sectionflags	@""
	.align	4


	//----- nvinfo : EIATTR_CUDA_API_VERSION
	.align		4
        /*0000*/ 	.byte	0x04, 0x37
        /*0002*/ 	.short	(.L_21 - .L_20)
.L_20:
        /*0004*/ 	.word	0x00000082


	//----- nvinfo : EIATTR_KPARAM_INFO
	.align		4
.L_21:
        /*0008*/ 	.byte	0x04, 0x17
        /*000a*/ 	.short	(.L_23 - .L_22)
.L_22:
        /*000c*/ 	.word	0x00000000
        /*0010*/ 	.short	0x0000
        /*0012*/ 	.short	0x0070
        /*0014*/ 	.byte	0x00, 0xf0, 0x01, 0x10


	//----- nvinfo : EIATTR_SPARSE_MMA_MASK
	.align		4
.L_23:
        /*0018*/ 	.byte	0x03, 0x50
        /*001a*/ 	.short	0x0000


	//----- nvinfo : EIATTR_MAXREG_COUNT
	.align		4
        /*001c*/ 	.byte	0x03, 0x1b
        /*001e*/ 	.short	0x00a8


	//----- nvinfo : EIATTR_NUM_BARRIERS
	.align		4
        /*0020*/ 	.byte	0x02, 0x4c
        /*0022*/ 	.byte	0x01
	.zero		1


	//----- nvinfo : EIATTR_EXTERNS
	.align		4
        /*0024*/ 	.byte	0x04, 0x0f
        /*0026*/ 	.short	(.L_25 - .L_24)


	//   ....[0]....
	.align		4
.L_24:
        /*0028*/ 	.word	index@(__assertfail)


	//----- nvinfo : EIATTR_ANNOTATIONS
	.align		4
.L_25:
        /*002c*/ 	.byte	0x04, 0x55
        /*002e*/ 	.short	(.L_27 - .L_26)


	//   ....[0]....
.L_26:
        /*0030*/ 	.word	0x00000001
        /*0034*/ 	.byte	0x50, 0x06, 0x00, 0x00, 0x01, 0x00, 0x00, 0x00, 0x70, 0x06, 0x00, 0x00, 0x01, 0x00, 0x00, 0x00
        /* <DEDUP_REMOVED lines=3678> */
        /*e624*/ 	.byte	0x80, 0x83, 0x04, 0x00


	//----- nvinfo : EIATTR_MERCURY_ISA_VERSION
	.align		4
.L_27:
        /*e628*/ 	.byte	0x03, 0x5f
        /*e62a*/ 	.short	0x0101


	//----- nvinfo : EIATTR_INT_WARP_WIDE_INSTR_OFFSETS
	.align		4
        /*e62c*/ 	.byte	0x04, 0x31
        /*e62e*/ 	.short	(.L_29 - .L_28)


	//   ....[0]....
.L_28:
        /*e630*/ 	.word	0x000004c0


	//   ....[1]....
        /*e634*/ 	.word	0x000004d0


	//   ....[2]....
        /*e638*/ 	.word	0x00000560


	//----- nvinfo : EIATTR_COOP_GROUP_MASK_REGIDS
	.align		4
.L_29:
        /*e63c*/ 	.byte	0x04, 0x29
        /*e63e*/ 	.short	(.L_31 - .L_30)


	//   ....[0]....
.L_30:
        /*e640*/ 	.word	0xffffffff


	//   ....[1]....
        /*e644*/ 	.word	0xffffffff


	//   ....[2]....
        /*e648*/ 	.word	0xffffffff


	//   ....[3]....
        /*e64c*/ 	.word	0xffffffff


	//   ....[4]....
        /*e650*/ 	.word	0xffffffff


	//----- nvinfo : EIATTR_COOP_GROUP_INSTR_OFFSETS
	.align		4
.L_31:
        /*e654*/ 	.byte	0x04, 0x28
        /*e656*/ 	.short	(.L_33 - .L_32)


	//   ....[0]....
.L_32:
        /*e658*/ 	.word	0x00000070


	//   ....[1]....
        /*e65c*/ 	.word	0x00000080


	//   ....[2]....
        /*e660*/ 	.word	0x000001a0


	//   ....[3]....
        /*e664*/ 	.word	0x00000370


	//   ....[4]....
        /*e668*/ 	.word	0x00001130


	//----- nvinfo : EIATTR_REG_RECONFIG
	.align		4
.L_33:
        /*e66c*/ 	.byte	0x01, 0x54
	.zero		2


	//----- nvinfo : EIATTR_SYSCALL_OFFSETS
	.align		4
        /*e670*/ 	.byte	0x04, 0x46
        /*e672*/ 	.short	(.L_35 - .L_34)


	//   ....[0]....
.L_34:
        /*e674*/ 	.word	0x000012e0


	//----- nvinfo : EIATTR_MBARRIER_INSTR_OFFSETS
	.align		4
.L_35:
        /*e678*/ 	.byte	0x04, 0x39
        /*e67a*/ 	.short	(.L_37 - .L_36)


	//   ....[0]....
.L_36:
        /*e67c*/ 	.word	0x00000320
        /*e680*/ 	.word	0x000000ff
        /*e684*/ 	.word	0x00000000
        /*e688*/ 	.short	0x0100
        /*e68a*/ 	.byte	0x08
	.zero		1


	//   ....[1]....
        /*e68c*/ 	.word	0x00000330
        /*e690*/ 	.word	0x000000ff
        /*e694*/ 	.word	0x00000010
        /*e698*/ 	.short	0x0100
        /*e69a*/ 	.byte	0x08
	.zero		1


	//   ....[2]....
        /*e69c*/ 	.word	0x00000340
        /*e6a0*/ 	.word	0x000000ff
        /*e6a4*/ 	.word	0x00000008
        /*e6a8*/ 	.short	0x0100
        /*e6aa*/ 	.byte	0x08
	.zero		1


	//   ....[3]....
        /*e6ac*/ 	.word	0x00000350
        /*e6b0*/ 	.word	0x000000ff
        /*e6b4*/ 	.word	0x00000018
        /*e6b8*/ 	.short	0x0100
        /*e6ba*/ 	.byte	0x08
	.zero		1


	//   ....[4]....
        /*e6bc*/ 	.word	0x000005e0
        /*e6c0*/ 	.word	0x000000ff
        /*e6c4*/ 	.word	0x00000030
        /*e6c8*/ 	.short	0x0100
        /*e6ca*/ 	.byte	0x10
	.zero		1


	//   ....[5]....
        /*e6cc*/ 	.word	0x00000680
        /*e6d0*/ 	.word	0x000000ff
        /*e6d4*/ 	.word	0x00000038
        /*e6d8*/ 	.short	0x0100
        /*e6da*/ 	.byte	0x10
	.zero		1


	//   ....[6]....
        /*e6dc*/ 	.word	0x00001380
        /*e6e0*/ 	.word	0x00000003
        /*e6e4*/ 	.word	0x00000000
        /*e6e8*/ 	.short	0x010a
        /*e6ea*/ 	.byte	0x3f
	.zero		1


	//   ....[7]....
        /*e6ec*/ 	.word	0x000013c0
        /*e6f0*/ 	.word	0x00000003
        /*e6f4*/ 	.word	0x00000000
        /*e6f8*/ 	.short	0x010a
        /*e6fa*/ 	.byte	0x3f
	.zero		1


	//   ....[8]....
        /*e6fc*/ 	.word	0x0000c9b0
        /*e700*/ 	.word	0x000000ff
        /*e704*/ 	.word	0x00000000
        /*e708*/ 	.short	0x010a
        /*e70a*/ 	.byte	0x04
	.zero		1


	//   ....[9]....
        /*e70c*/ 	.word	0x0000c9f0
        /*e710*/ 	.word	0x000000ff
        /*e714*/ 	.word	0x00000000
        /*e718*/ 	.short	0x010a
        /*e71a*/ 	.byte	0x04
	.zero		1


	//   ....[10]....
        /*e71c*/ 	.word	0x00018090
        /*e720*/ 	.word	0x000000ff
        /*e724*/ 	.word	0x00000000
        /*e728*/ 	.short	0x0101
        /*e72a*/ 	.byte	0x04
	.zero		1


	//   ....[11]....
        /*e72c*/ 	.word	0x00018260
        /*e730*/ 	.word	0x000000ff
        /*e734*/ 	.word	0x00000000
        /*e738*/ 	.short	0x0101
        /*e73a*/ 	.byte	0x04
	.zero		1


	//   ....[12]....
        /*e73c*/ 	.word	0x00047f10
        /*e740*/ 	.word	0x0000000f
        /*e744*/ 	.word	0x00000010
        /*e748*/ 	.short	0x010a
        /*e74a*/ 	.byte	0x3f
	.zero		1


	//   ....[13]....
        /*e74c*/ 	.word	0x000482f0
        /*e750*/ 	.word	0x00000002
        /*e754*/ 	.word	0x00000038
        /*e758*/ 	.short	0x0101
        /*e75a*/ 	.byte	0x3f
	.zero		1


	//   ....[14]....
        /*e75c*/ 	.word	0x00048a90
        /*e760*/ 	.word	0x00000005
        /*e764*/ 	.word	0x00000000
        /*e768*/ 	.short	0x010a
        /*e76a*/ 	.byte	0x3f
	.zero		1


	//   ....[15]....
        /*e76c*/ 	.word	0x00048b20
        /*e770*/ 	.word	0x00000003
        /*e774*/ 	.word	0x00000000
        /*e778*/ 	.short	0x010a
        /*e77a*/ 	.byte	0x3f
	.zero		1


	//   ....[16]....
        /*e77c*/ 	.word	0x00048b80
        /*e780*/ 	.word	0x00000003
        /*e784*/ 	.word	0x00000000
        /*e788*/ 	.short	0x010a
        /*e78a*/ 	.byte	0x3f
	.zero		1


	//   ....[17]....
        /*e78c*/ 	.word	0x00048be0
        /*e790*/ 	.word	0x00000004
        /*e794*/ 	.word	0x00000000
        /*e798*/ 	.short	0x010a
        /*e79a*/ 	.byte	0x3f
	.zero		1


	//   ....[18]....
        /*e79c*/ 	.word	0x00048cb0
        /*e7a0*/ 	.word	0x0000000f
        /*e7a4*/ 	.word	0x00000010
        /*e7a8*/ 	.short	0x010a
        /*e7aa*/ 	.byte	0x3f
	.zero		1


	//   ....[19]....
        /*e7ac*/ 	.word	0x00048d80
        /*e7b0*/ 	.word	0x00000005
        /*e7b4*/ 	.word	0x00000000
        /*e7b8*/ 	.short	0x010a
        /*e7ba*/ 	.byte	0x3f
	.zero		1


	//----- nvinfo : EIATTR_NUM_MBARRIERS
	.align		4
.L_37:
        /*e7bc*/ 	.byte	0x03, 0x38
        /*e7be*/ 	.short	0x0006


	//----- nvinfo : EIATTR_EXIT_INSTR_OFFSETS
	.align		4
        /*e7c0*/ 	.byte	0x04, 0x1c
        /*e7c2*/ 	.short	(.L_39 - .L_38)


	//   ....[0]....
.L_38:
        /*e7c4*/ 	.word	0x000006e0


	//   ....[1]....
        /*e7c8*/ 	.word	0x00001050


	//   ....[2]....
        /*e7cc*/ 	.word	0x00047490


	//   ....[3]....
        /*e7d0*/ 	.word	0x00047ba0


	//   ....[4]....
        /*e7d4*/ 	.word	0x00048b70


	//----- nvinfo : EIATTR_MAX_THREADS
	.align		4
.L_39:
        /*e7d8*/ 	.byte	0x04, 0x05
        /*e7da*/ 	.short	(.L_41 - .L_40)
.L_40:
        /*e7dc*/ 	.word	0x00000180
        /*e7e0*/ 	.word	0x00000001
        /*e7e4*/ 	.word	0x00000001


	//----- nvinfo : EIATTR_CRS_STACK_SIZE
	.align		4
.L_41:
        /*e7e8*/ 	.byte	0x04, 0x1e
        /*e7ea*/ 	.short	(.L_43 - .L_42)
.L_42:
        /*e7ec*/ 	.word	0x00000000


	//----- nvinfo : EIATTR_CBANK_PARAM_SIZE
	.align		4
.L_43:
        /*e7f0*/ 	.byte	0x03, 0x19
        /*e7f2*/ 	.short	0x0470


	//----- nvinfo : EIATTR_PARAM_CBANK
	.align		4
        /*e7f4*/ 	.byte	0x04, 0x0a
        /*e7f6*/ 	.short	(.L_45 - .L_44)
	.align		4
.L_44:
        /*e7f8*/ 	.word	index@(.nv.constant0._ZN7cutlass13device_kernelINS_4gemm6kernel13GemmUniversalIN4cute5tupleIJiiiiEEENS1_10collective13CollectiveMmaINS1_34MainloopSm90TmaGmmaWarpSpecializedILi2ENS5_IJNS4_1CILi1EEESB_SB_EEENS1_35KernelTmaWarpSpecializedCooperativeEEENS5_IJNSA_ILi512EEENSA_ILi224EEENSA_ILi64EEEEEENS_6half_tENS5_IJlSB_lEEESJ_SK_NS4_8TiledMMAINS4_8MMA_AtomIJNS4_4SM904GMMA25MMA_64x32x16_F32F16F16_SSILNSO_5MajorE0ELSQ_0ELNSO_7ScaleInE1ELSR_1EEEEEENS4_6LayoutINS5_IJNSA_ILi2EEESB_SB_EEENS5_IJSB_NSA_ILi0EEESX_EEEEENS5_IJNS4_10UnderscoreES10_S10_EEEEENS4_13SM90_TMA_LOADENS4_14ComposedLayoutINS4_7SwizzleILi3ELi4ELi3EEENS4_18smem_ptr_flag_bitsILi16EEENSU_INS5_IJNSA_ILi8EEESH_EEENS5_IJSH_SB_EEEEEEEvNS4_8identityES13_S1D_vS1E_EENS_8epilogue10collective6detail29Sm90TmaWarpSpecializedAdapterINS1H_15DefaultEpilogueISJ_SK_SK_NS1G_6thread17LinearCombinationISJ_Li1EffLNS1L_9ScaleType4KindE0ELNS_15FloatRoundStyleE2ESJ_EENS1_15EpilogueDefaultEEEEEvvEEEEvNT_6ParamsE)
        /*e7fc*/ 	.short	0x0210
        /*e7fe*/ 	.short	0x0470


	//----- nvinfo : EIATTR_SW_WAR
	.align		4
.L_45:
        /*e800*/ 	.byte	0x04, 0x36
        /*e802*/ 	.short	(.L_47 - .L_46)
.L_46:
        /*e804*/ 	.word	0x00000008
.L_47:


//--------------------- .nv.callgraph             --------------------------
	.section	.nv.callgraph,"",@"SHT_CUDA_CALLGRAPH"
	.align	4
	.sectionentsize	8
	.align		4
        /*0000*/ 	.word	0x00000000
	.align		4
        /*0004*/ 	.word	0xffffffff
	.align		4
        /*0008*/ 	.word	index@(_ZN7cutlass13device_kernelINS_4gemm6kernel13GemmUniversalIN4cute5tupleIJiiiiEEENS1_10collective13CollectiveMmaINS1_34MainloopSm90TmaGmmaWarpSpecializedILi2ENS5_IJNS4_1CILi1EEESB_SB_EEENS1_35KernelTmaWarpSpecializedCooperativeEEENS5_IJNSA_ILi512EEENSA_ILi224EEENSA_ILi64EEEEEENS_6half_tENS5_IJlSB_lEEESJ_SK_NS4_8TiledMMAINS4_8MMA_AtomIJNS4_4SM904GMMA25MMA_64x32x16_F32F16F16_SSILNSO_5MajorE0ELSQ_0ELNSO_7ScaleInE1ELSR_1EEEEEENS4_6LayoutINS5_IJNSA_ILi2EEESB_SB_EEENS5_IJSB_NSA_ILi0EEESX_EEEEENS5_IJNS4_10UnderscoreES10_S10_EEEEENS4_13SM90_TMA_LOADENS4_14ComposedLayoutINS4_7SwizzleILi3ELi4ELi3EEENS4_18smem_ptr_flag_bitsILi16EEENSU_INS5_IJNSA_ILi8EEESH_EEENS5_IJSH_SB_EEEEEEEvNS4_8identityES13_S1D_vS1E_EENS_8epilogue10collective6detail29Sm90TmaWarpSpecializedAdapterINS1H_15DefaultEpilogueISJ_SK_SK_NS1G_6thread17LinearCombinationISJ_Li1EffLNS1L_9ScaleType4KindE0ELNS_15FloatRoundStyleE2ESJ_EENS1_15EpilogueDefaultEEEEEvvEEEEvNT_6ParamsE)
	.align		4
        /*000c*/ 	.word	index@(__assertfail)
	.align		4
        /*0010*/ 	.word	0x00000000
	.align		4
        /*0014*/ 	.word	0xfffffffe
	.align		4
        /*0018*/ 	.word	0x00000000
	.align		4
        /*001c*/ 	.word	0xfffffffd
	.align		4
        /*0020*/ 	.word	0x00000000
	.align		4
        /*0024*/ 	.word	0xfffffffc


//--------------------- .nv.constant4             --------------------------
	.section	.nv.constant4,"a",@progbits
	.align	8
	.align		8
.nv.constant4:
        /*0000*/ 	.dword	__assertfail
	.align		8
        /*0008*/ 	.dword	__unnamed_1
	.align		8
        /*0010*/ 	.dword	_ZN40_INTERNAL_d57c74a9_4_k_cu_537da532_101724cuda3std3__45__cpo5beginE
	.align		8
        /*0018*/ 	.dword	_ZN40_INTERNAL_d57c74a9_4_k_cu_537da532_101724cuda3std3__45__cpo3endE
	.align		8
        /*0020*/ 	.dword	_ZN40_INTERNAL_d57c74a9_4_k_cu_537da532_101724cuda3std3__45__cpo6cbeginE
	.align		8
        /*0028*/ 	.dword	_ZN40_INTERNAL_d57c74a9_4_k_cu_537da532_101724cuda3std3__45__cpo4cendE
	.align		8
        /*0030*/ 	.dword	_ZN40_INTERNAL_d57c74a9_4_k_cu_537da532_101724cuda3std3__442_GLOBAL__N__d57c74a9_4_k_cu_537da532_101726ignoreE
	.align		8
        /*0038*/ 	.dword	_ZN40_INTERNAL_d57c74a9_4_k_cu_537da532_101724cuda3std3__419piecewise_constructE
	.align		8
        /*0040*/ 	.dword	_ZN40_INTERNAL_d57c74a9_4_k_cu_537da532_101724cuda3std3__48in_placeE
	.align		8
        /*0048*/ 	.dword	_ZN40_INTERNAL_d57c74a9_4_k_cu_537da532_101724cuda3std6ranges3__45__cpo4swapE
	.align		8
        /*0050*/ 	.dword	_ZN40_INTERNAL_d57c74a9_4_k_cu_537da532_101724cuda3std6ranges3__45__cpo9iter_moveE
	.align		8
        /*0058*/ 	.dword	_ZN40_INTERNAL_d57c74a9_4_k_cu_537da532_101724cute7productE
	.align		8
        /*0060*/ 	.dword	_ZN40_INTERNAL_d57c74a9_4_k_cu_537da532_101724cute1_E
	.align		8
        /*0068*/ 	.dword	$str$22
	.align		8
        /*0070*/ 	.dword	$str$23


//--------------------- .text._ZN7cutlass13device_kernelINS_4gemm6kernel13GemmUniversalIN4cute5tupleIJiiiiEEENS1_10collective13CollectiveMmaINS1_34MainloopSm90TmaGmmaWarpSpecializedILi2ENS5_IJNS4_1CILi1EEESB_SB_EEENS1_35KernelTmaWarpSpecializedCooperativeEEENS5_IJNSA_ILi512EEENSA_ILi224EEENSA_ILi64EEEEEENS_6half_tENS5_IJlSB_lEEESJ_SK_NS4_8TiledMMAINS4_8MMA_AtomIJNS4_4SM904GMMA25MMA_64x32x16_F32F16F16_SSILNSO_5MajorE0ELSQ_0ELNSO_7ScaleInE1ELSR_1EEEEEENS4_6LayoutINS5_IJNSA_ILi2EEESB_SB_EEENS5_IJSB_NSA_ILi0EEESX_EEEEENS5_IJNS4_10UnderscoreES10_S10_EEEEENS4_13SM90_TMA_LOADENS4_14ComposedLayoutINS4_7SwizzleILi3ELi4ELi3EEENS4_18smem_ptr_flag_bitsILi16EEENSU_INS5_IJNSA_ILi8EEESH_EEENS5_IJSH_SB_EEEEEEEvNS4_8identityES13_S1D_vS1E_EENS_8epilogue10collective6detail29Sm90TmaWarpSpecializedAdapterINS1H_15DefaultEpilogueISJ_SK_SK_NS1G_6thread17LinearCombinationISJ_Li1EffLNS1L_9ScaleType4KindE0ELNS_15FloatRoundStyleE2ESJ_EENS1_15EpilogueDefaultEEEEEvvEEEEvNT_6ParamsE --------------------------
	.section	.text._ZN7cutlass13device_kernelINS_4gemm6kernel13GemmUniversalIN4cute5tupleIJiiiiEEENS1_10collective13CollectiveMmaINS1_34MainloopSm90TmaGmmaWarpSpecializedILi2ENS5_IJNS4_1CILi1EEESB_SB_EEENS1_35KernelTmaWarpSpecializedCooperativeEEENS5_IJNSA_ILi512EEENSA_ILi224EEENSA_ILi64EEEEEENS_6half_tENS5_IJlSB_lEEESJ_SK_NS4_8TiledMMAINS4_8MMA_AtomIJNS4_4SM904GMMA25MMA_64x32x16_F32F16F16_SSILNSO_5MajorE0ELSQ_0ELNSO_7ScaleInE1ELSR_1EEEEEENS4_6LayoutINS5_IJNSA_ILi2EEESB_SB_EEENS5_IJSB_NSA_ILi0EEESX_EEEEENS5_IJNS4_10UnderscoreES10_S10_EEEEENS4_13SM90_TMA_LOADENS4_14ComposedLayoutINS4_7SwizzleILi3ELi4ELi3EEENS4_18smem_ptr_flag_bitsILi16EEENSU_INS5_IJNSA_ILi8EEESH_EEENS5_IJSH_SB_EEEEEEEvNS4_8identityES13_S1D_vS1E_EENS_8epilogue10collective6detail29Sm90TmaWarpSpecializedAdapterINS1H_15DefaultEpilogueISJ_SK_SK_NS1G_6thread17LinearCombinationISJ_Li1EffLNS1L_9ScaleType4KindE0ELNS_15FloatRoundStyleE2ESJ_EENS1_15EpilogueDefaultEEEEEvvEEEEvNT_6ParamsE,"ax",@progbits
	.align	128
.text._ZN7cutlass13device_kernelINS_4gemm6kernel13GemmUniversalIN4cute5tupleIJiiiiEEENS1_10collective13CollectiveMmaINS1_34MainloopSm90TmaGmmaWarpSpecializedILi2ENS5_IJNS4_1CILi1EEESB_SB_EEENS1_35KernelTmaWarpSpecializedCooperativeEEENS5_IJNSA_ILi512EEENSA_ILi224EEENSA_ILi64EEEEEENS_6half_tENS5_IJlSB_lEEESJ_SK_NS4_8TiledMMAINS4_8MMA_AtomIJNS4_4SM904GMMA25MMA_64x32x16_F32F16F16_SSILNSO_5MajorE0ELSQ_0ELNSO_7ScaleInE1ELSR_1EEEEEENS4_6LayoutINS5_IJNSA_ILi2EEESB_SB_EEENS5_IJSB_NSA_ILi0EEESX_EEEEENS5_IJNS4_10UnderscoreES10_S10_EEEEENS4_13SM90_TMA_LOADENS4_14ComposedLayoutINS4_7SwizzleILi3ELi4ELi3EEENS4_18smem_ptr_flag_bitsILi16EEENSU_INS5_IJNSA_ILi8EEESH_EEENS5_IJSH_SB_EEEEEEEvNS4_8identityES13_S1D_vS1E_EENS_8epilogue10collective6detail29Sm90TmaWarpSpecializedAdapterINS1H_15DefaultEpilogueISJ_SK_SK_NS1G_6thread17LinearCombinationISJ_Li1EffLNS1L_9ScaleType4KindE0ELNS_15FloatRoundStyleE2ESJ_EENS1_15EpilogueDefaultEEEEEvvEEEEvNT_6ParamsE:
        .type           _ZN7cutlass13device_kernelINS_4gemm6kernel13GemmUniversalIN4cute5tupleIJiiiiEEENS1_10collective13CollectiveMmaINS1_34MainloopSm90TmaGmmaWarpSpecializedILi2ENS5_IJNS4_1CILi1EEESB_SB_EEENS1_35KernelTmaWarpSpecializedCooperativeEEENS5_IJNSA_ILi512EEENSA_ILi224EEENSA_ILi64EEEEEENS_6half_tENS5_IJlSB_lEEESJ_SK_NS4_8TiledMMAINS4_8MMA_AtomIJNS4_4SM904GMMA25MMA_64x32x16_F32F16F16_SSILNSO_5MajorE0ELSQ_0ELNSO_7ScaleInE1ELSR_1EEEEEENS4_6LayoutINS5_IJNSA_ILi2EEESB_SB_EEENS5_IJSB_NSA_ILi0EEESX_EEEEENS5_IJNS4_10UnderscoreES10_S10_EEEEENS4_13SM90_TMA_LOADENS4_14ComposedLayoutINS4_7SwizzleILi3ELi4ELi3EEENS4_18smem_ptr_flag_bitsILi16EEENSU_INS5_IJNSA_ILi8EEESH_EEENS5_IJSH_SB_EEEEEEEvNS4_8identityES13_S1D_vS1E_EENS_8epilogue10collective6detail29Sm90TmaWarpSpecializedAdapterINS1H_15DefaultEpilogueISJ_SK_SK_NS1G_6thread17LinearCombinationISJ_Li1EffLNS1L_9ScaleType4KindE0ELNS_15FloatRoundStyleE2ESJ_EENS1_15EpilogueDefaultEEEEEvvEEEEvNT_6ParamsE,@function
        .size           _ZN7cutlass13device_kernelINS_4gemm6kernel13GemmUniversalIN4cute5tupleIJiiiiEEENS1_10collective13CollectiveMmaINS1_34MainloopSm90TmaGmmaWarpSpecializedILi2ENS5_IJNS4_1CILi1EEESB_SB_EEENS1_35KernelTmaWarpSpecializedCooperativeEEENS5_IJNSA_ILi512EEENSA_ILi224EEENSA_ILi64EEEEEENS_6half_tENS5_IJlSB_lEEESJ_SK_NS4_8TiledMMAINS4_8MMA_AtomIJNS4_4SM904GMMA25MMA_64x32x16_F32F16F16_SSILNSO_5MajorE0ELSQ_0ELNSO_7ScaleInE1ELSR_1EEEEEENS4_6LayoutINS5_IJNSA_ILi2EEESB_SB_EEENS5_IJSB_NSA_ILi0EEESX_EEEEENS5_IJNS4_10UnderscoreES10_S10_EEEEENS4_13SM90_TMA_LOADENS4_14ComposedLayoutINS4_7SwizzleILi3ELi4ELi3EEENS4_18smem_ptr_flag_bitsILi16EEENSU_INS5_IJNSA_ILi8EEESH_EEENS5_IJSH_SB_EEEEEEEvNS4_8identityES13_S1D_vS1E_EENS_8epilogue10collective6detail29Sm90TmaWarpSpecializedAdapterINS1H_15DefaultEpilogueISJ_SK_SK_NS1G_6thread17LinearCombinationISJ_Li1EffLNS1L_9ScaleType4KindE0ELNS_15FloatRoundStyleE2ESJ_EENS1_15EpilogueDefaultEEEEEvvEEEEvNT_6ParamsE,(.L_x_952 - _ZN7cutlass13device_kernelINS_4gemm6kernel13GemmUniversalIN4cute5tupleIJiiiiEEENS1_10collective13CollectiveMmaINS1_34MainloopSm90TmaGmmaWarpSpecializedILi2ENS5_IJNS4_1CILi1EEESB_SB_EEENS1_35KernelTmaWarpSpecializedCooperativeEEENS5_IJNSA_ILi512EEENSA_ILi224EEENSA_ILi64EEEEEENS_6half_tENS5_IJlSB_lEEESJ_SK_NS4_8TiledMMAINS4_8MMA_AtomIJNS4_4SM904GMMA25MMA_64x32x16_F32F16F16_SSILNSO_5MajorE0ELSQ_0ELNSO_7ScaleInE1ELSR_1EEEEEENS4_6LayoutINS5_IJNSA_ILi2EEESB_SB_EEENS5_IJSB_NSA_ILi0EEESX_EEEEENS5_IJNS4_10UnderscoreES10_S10_EEEEENS4_13SM90_TMA_LOADENS4_14ComposedLayoutINS4_7SwizzleILi3ELi4ELi3EEENS4_18smem_ptr_flag_bitsILi16EEENSU_INS5_IJNSA_ILi8EEESH_EEENS5_IJSH_SB_EEEEEEEvNS4_8identityES13_S1D_vS1E_EENS_8epilogue10collective6detail29Sm90TmaWarpSpecializedAdapterINS1H_15DefaultEpilogueISJ_SK_SK_NS1G_6thread17LinearCombinationISJ_Li1EffLNS1L_9ScaleType4KindE0ELNS_15FloatRoundStyleE2ESJ_EENS1_15EpilogueDefaultEEEEEvvEEEEvNT_6ParamsE)
        .other          _ZN7cutlass13device_kernelINS_4gemm6kernel13GemmUniversalIN4cute5tupleIJiiiiEEENS1_10collective13CollectiveMmaINS1_34MainloopSm90TmaGmmaWarpSpecializedILi2ENS5_IJNS4_1CILi1EEESB_SB_EEENS1_35KernelTmaWarpSpecializedCooperativeEEENS5_IJNSA_ILi512EEENSA_ILi224EEENSA_ILi64EEEEEENS_6half_tENS5_IJlSB_lEEESJ_SK_NS4_8TiledMMAINS4_8MMA_AtomIJNS4_4SM904GMMA25MMA_64x32x16_F32F16F16_SSILNSO_5MajorE0ELSQ_0ELNSO_7ScaleInE1ELSR_1EEEEEENS4_6LayoutINS5_IJNSA_ILi2EEESB_SB_EEENS5_IJSB_NSA_ILi0EEESX_EEEEENS5_IJNS4_10UnderscoreES10_S10_EEEEENS4_13SM90_TMA_LOADENS4_14ComposedLayoutINS4_7SwizzleILi3ELi4ELi3EEENS4_18smem_ptr_flag_bitsILi16EEENSU_INS5_IJNSA_ILi8EEESH_EEENS5_IJSH_SB_EEEEEEEvNS4_8identityES13_S1D_vS1E_EENS_8epilogue10collective6detail29Sm90TmaWarpSpecializedAdapterINS1H_15DefaultEpilogueISJ_SK_SK_NS1G_6thread17LinearCombinationISJ_Li1EffLNS1L_9ScaleType4KindE0ELNS_15FloatRoundStyleE2ESJ_EENS1_15EpilogueDefaultEEEEEvvEEEEvNT_6ParamsE,@"STO_CUDA_ENTRY STV_DEFAULT"
_ZN7cutlass13device_kernelINS_4gemm6kernel13GemmUniversalIN4cute5tupleIJiiiiEEENS1_10collective13CollectiveMmaINS1_34MainloopSm90TmaGmmaWarpSpecializedILi2ENS5_IJNS4_1CILi1EEESB_SB_EEENS1_35KernelTmaWarpSpecializedCooperativeEEENS5_IJNSA_ILi512EEENSA_ILi224EEENSA_ILi64EEEEEENS_6half_tENS5_IJlSB_lEEESJ_SK_NS4_8TiledMMAINS4_8MMA_AtomIJNS4_4SM904GMMA25MMA_64x32x16_F32F16F16_SSILNSO_5MajorE0ELSQ_0ELNSO_7ScaleInE1ELSR_1EEEEEENS4_6LayoutINS5_IJNSA_ILi2EEESB_SB_EEENS5_IJSB_NSA_ILi0EEESX_EEEEENS5_IJNS4_10UnderscoreES10_S10_EEEEENS4_13SM90_TMA_LOADENS4_14ComposedLayoutINS4_7SwizzleILi3ELi4ELi3EEENS4_18smem_ptr_flag_bitsILi16EEENSU_INS5_IJNSA_ILi8EEESH_EEENS5_IJSH_SB_EEEEEEEvNS4_8identityES13_S1D_vS1E_EENS_8epilogue10collective6detail29Sm90TmaWarpSpecializedAdapterINS1H_15DefaultEpilogueISJ_SK_SK_NS1G_6thread17LinearCombinationISJ_Li1EffLNS1L_9ScaleType4KindE0ELNS_15FloatRoundStyleE2ESJ_EENS1_15EpilogueDefaultEEEEEvvEEEEvNT_6ParamsE:
[----:B------:R-:W0:Y:S02]  /*0000*/  LDC R1, c[0x0][0x28] ;  /* 0x00000a00ff017b82 */ /* 0x000e240000000800 */
[----:B0-----:R-:W-:Y:S01]  /*0010*/  VIADD R1, R1, 0xfffff268 ;  /* 0xfffff26801017836 */ /* 0x001fe20000000000 */
[----:B------:R-:W0:Y:S01]  /*0020*/  S2R R2, SR_TID.X ;  /* 0x0000000000027919 */ /* 0x000e220000002100 */
[----:B------:R-:W-:Y:S01]  /*0030*/  ELECT P0, URZ, PT ;  /* 0x00000000003f782f */ /* 0x000fe20003800000 */
[----:B------:R-:W-:Y:S01]  /*0040*/  BSSY B0, `(.L_x_0) ;  /* 0x0000015000007945 */ /* 0x000fe20003800000 */
[--C-:B0-----:R-:W-:Y:S02]  /*0050*/  SHF.R.U32.HI R0, RZ, 0x5, R2.reuse ;  /* 0x00000005ff007819 */ /* 0x101fe40000011602 */
[----:B------:R-:W-:-:S03]  /*0060*/  SHF.R.U32.HI R2, RZ, 0x7, R2 ;  /* 0x00000007ff027819 */ /* 0x000fc60000011602 */
[----:B------:R-:W0:Y:S04]  /*0070*/  SHFL.IDX PT, R3, R0, RZ, 0x1f ;  /* 0x00001fff00037589 */ /* 0x000e2800000e0000 */
[----:B------:R-:W1:Y:S01]  /*0080*/  SHFL.IDX PT, R2, R2, RZ, 0x1f ;  /* 0x00001fff02027589 */ /* 0x000e6200000e0000 */
[----:B0-----:R-:W-:Y:S02]  /*0090*/  R2UR UR10, R3 ;  /* 0x00000000030a72ca */ /* 0x001fe400000e0000 */
[----:B-1----:R-:W-:-:S11]  /*00a0*/  R2UR UR5, R2 ;  /* 0x00000000020572ca */ /* 0x002fd600000e0000 */
[----:B------:R-:W-:Y:S02]  /*00b0*/  USHF.R.S32.HI UR4, URZ, 0x1f, UR10 ;  /* 0x0000001f3f047899 */ /* 0x000fe4000801140a */
[----:B------:R-:W-:Y:S02]  /*00c0*/  ISETP.NE.OR P0, PT, RZ, UR10, !P0 ;  /* 0x0000000aff007c0c */ /* 0x000fe4000c705670 */
[----:B------:R-:W-:-:S04]  /*00d0*/  ULEA.HI UR4, UR4, UR10, URZ, 0x2 ;  /* 0x0000000a04047291 */ /* 0x000fc8000f8f103f */
[----:B------:R-:W-:-:S04]  /*00e0*/  ULOP3.LUT UR4, UR4, 0xfffffffc, URZ, 0xc0, !UPT ;  /* 0xfffffffc04047892 */ /* 0x000fc8000f8ec03f */
[----:B------:R-:W-:-:S03]  /*00f0*/  UIADD3 UR10, UR10, -UR4, URZ ;  /* 0x800000040a0a7290 */ /* 0x000fc6000fffe03f */
[----:B------:R-:W-:Y:S09]  /*0100*/  @P0 BRA `(.L_x_1) ;  /* 0x0000000000200947 */ /* 0x000ff20003800000 */
[----:B------:R-:W-:Y:S02]  /*0110*/  ULDC.64 UR6, c[0x0][0x198] ;  /* 0x0000660000067ab9 */ /* 0x000fe40000000a00 */
[----:B------:R-:W-:Y:S02]  /*0120*/  UIADD3 UR8, UP0, UR6, 0xf0, URZ ;  /* 0x000000f006087890 */ /* 0x000fe4000ff1e03f */
[----:B------:R-:W-:Y:S02]  /*0130*/  UIADD3 UR6, UP1, UR6, 0x1f0, URZ ;  /* 0x000001f006067890 */ /* 0x000fe4000ff3e03f */
[----:B------:R-:W-:Y:S02]  /*0140*/  UIADD3.X UR9, URZ, UR7, URZ, UP0, !UPT ;  /* 0x000000073f097290 */ /* 0x000fe400087fe43f */
[----:B------:R-:W-:-:S07]  /*0150*/  UIADD3.X UR7, URZ, UR7, URZ, UP1, !UPT ;  /* 0x000000073f077290 */ /* 0x000fce0008ffe43f */
[----:B------:R0:W-:Y:S02]  /*0160*/  UTMACCTL.PF [UR8] ;  /* 0x00000000080079b9 */ /* 0x0001e40008040000 */
[----:B------:R0:W-:Y:S02]  /*0170*/  UTMACCTL.PF [UR6] ;  /* 0x00000000060079b9 */ /* 0x0001e40008040000 */
[----:B0-----:R-:W-:Y:S01]  /*0180*/  NOP ;  /* 0x0000000000007918 */ /* 0x001fe20000000000 */
.L_x_1:
[----:B------:R-:W-:Y:S05]  /*0190*/  BSYNC B0 ;  /* 0x0000000000007941 */ /* 0x000fea0003800000 */
.L_x_0:
[----:B------:R-:W0:Y:S01]  /*01a0*/  SHFL.IDX PT, R2, R0, RZ, 0x1f ;  /* 0x00001fff00027589 */ /* 0x000e2200000e0000 */
[----:B------:R-:W-:Y:S01]  /*01b0*/  UISETP.NE.AND UP0, UPT, UR10, 0x3, UPT ;  /* 0x000000030a00788c */ /* 0x000fe2000bf05270 */
[----:B------:R-:W-:Y:S01]  /*01c0*/  ISETP.NE.AND P1, PT, RZ, UR5, PT ;  /* 0x00000005ff007c0c */ /* 0x000fe2000bf25270 */
[----:B------:R-:W-:Y:S02]  /*01d0*/  UIADD3 UR18, UR5, -0x1, URZ ;  /* 0xffffffff05127890 */ /* 0x000fe4000fffe03f */
[----:B------:R-:W-:Y:S02]  /*01e0*/  UISETP.EQ.OR UP0, UPT, UR10, URZ, !UP0 ;  /* 0x0000003f0a00728c */ /* 0x000fe4000c702670 */
[----:B------:R-:W-:Y:S02]  /*01f0*/  UISETP.GE.U32.AND UP1, UPT, UR18, 0x2, UPT ;  /* 0x000000021200788c */ /* 0x000fe4000bf26070 */
[----:B------:R-:W-:-:S04]  /*0200*/  UISETP.EQ.AND UP0, UPT, UR5, URZ, UP0 ;  /* 0x0000003f0500728c */ /* 0x000fc80008702270 */
[----:B------:R-:W-:-:S04]  /*0210*/  USEL UR38, URZ, 0x1, !UP0 ;  /* 0x000000013f267887 */ /* 0x000fc8000c000000 */
[----:B------:R-:W-:Y:S01]  /*0220*/  USEL UR38, UR38, 0x2, UP1 ;  /* 0x0000000226267887 */ /* 0x000fe20008800000 */
[----:B0-----:R-:W-:-:S13]  /*0230*/  ISETP.NE.AND P0, PT, R2, RZ, PT ;  /* 0x000000ff0200720c */ /* 0x001fda0003f05270 */
[----:B------:R-:W-:Y:S05]  /*0240*/  @P0 BRA `(.L_x_2) ;  /* 0x0000000000480947 */ /* 0x000fea0003800000 */
[----:B------:R-:W0:Y:S01]  /*0250*/  S2UR UR8, SR_CgaCtaId ;  /* 0x00000000000879c3 */ /* 0x000e220000008800 */
[----:B------:R-:W-:Y:S01]  /*0260*/  UMOV UR4, 0x400 ;  /* 0x0000040000047882 */ /* 0x000fe20000000000 */
[----:B------:R-:W-:Y:S01]  /*0270*/  UMOV UR5, 0x1 ;  /* 0x0000000100057882 */ /* 0x000fe20000000000 */
[----:B------:R-:W-:Y:S01]  /*0280*/  UMOV UR6, 0x100 ;  /* 0x0000010000067882 */ /* 0x000fe20000000000 */
[----:B------:R-:W-:Y:S01]  /*0290*/  ELECT P0, URZ, PT ;  /* 0x00000000003f782f */ /* 0x000fe20003800000 */
[----:B------:R-:W-:-:S04]  /*02a0*/  UIADD3 UR6, -UR6, 0x100000, URZ ;  /* 0x0010000006067890 */ /* 0x000fc8000fffe13f */
[----:B------:R-:W-:Y:S02]  /*02b0*/  USHF.L.U32 UR7, UR6, 0xb, URZ ;  /* 0x0000000b06077899 */ /* 0x000fe4000800063f */
[----:B------:R-:W-:Y:S02]  /*02c0*/  USHF.L.U32 UR6, UR6, 0x1, URZ ;  /* 0x0000000106067899 */ /* 0x000fe4000800063f */
[----:B0-----:R-:W-:Y:S02]  /*02d0*/  ULEA UR8, UR8, UR4, 0x18 ;  /* 0x0000000408087291 */ /* 0x001fe4000f8ec03f */
[----:B------:R-:W-:-:S04]  /*02e0*/  UIADD3 UR4, -UR5, 0x100000, URZ ;  /* 0x0010000005047890 */ /* 0x000fc8000fffe13f */
[----:B------:R-:W-:Y:S02]  /*02f0*/  USHF.L.U32 UR5, UR4, 0xb, URZ ;  /* 0x0000000b04057899 */ /* 0x000fe4000800063f */
[----:B------:R-:W-:Y:S01]  /*0300*/  USHF.L.U32 UR4, UR4, 0x1, URZ ;  /* 0x0000000104047899 */ /* 0x000fe2000800063f */
[----:B------:R-:W0:Y:S11]  /*0310*/  FENCE.VIEW.ASYNC.S ;  /* 0x00000000000073c6 */ /* 0x000e360000000000 */
[----:B0-----:R0:W1:Y:S01]  /*0320*/  SYNCS.EXCH.64 URZ, [UR8], UR4 ;  /* 0x00000004083f75b2 */ /* 0x0010620008000100 */
[----:B------:R0:W2:Y:S01]  /*0330*/  SYNCS.EXCH.64 URZ, [UR8+0x10], UR6 ;  /* 0x00001006083f75b2 */ /* 0x0000a20008000100 */
[----:B------:R0:W3:Y:S01]  /*0340*/  SYNCS.EXCH.64 URZ, [UR8+0x8], UR4 ;  /* 0x00000804083f75b2 */ /* 0x0000e20008000100 */
[----:B------:R0:W4:Y:S01]  /*0350*/  SYNCS.EXCH.64 URZ, [UR8+0x18], UR6 ;  /* 0x00001806083f75b2 */ /* 0x0001220008000100 */
[----:B------:R-:W-:Y:S01]  /*0360*/  NOP ;  /* 0x0000000000007918 */ /* 0x000fe20000000000 */
.L_x_2:
[----:B------:R-:W5:Y:S01]  /*0370*/  SHFL.IDX PT, R0, R0, RZ, 0x1f ;  /* 0x00001fff00007589 */ /* 0x000f6200000e0000 */
[----:B------:R-:W-:Y:S01]  /*0380*/  ELECT P0, URZ, PT ;  /* 0x00000000003f782f */ /* 0x000fe20003800000 */
[----:B------:R-:W1:Y:S01]  /*0390*/  S2UR UR17, SR_CTAID.Y ;  /* 0x00000000001179c3 */ /* 0x000e620000002600 */
[----:B0-----:R-:W-:Y:S01]  /*03a0*/  ULDC UR5, c[0x0][0x65c] ;  /* 0x0001970000057ab9 */ /* 0x001fe20000000800 */
[----:B------:R-:W-:Y:S01]  /*03b0*/  UMOV UR12, 0x20 ;  /* 0x00000020000c7882 */ /* 0x000fe20000000000 */
[----:B------:R-:W-:Y:S01]  /*03c0*/  UISETP.NE.AND UP2, UPT, UR5, 0x1, UPT ;  /* 0x000000010500788c */ /* 0x000fe2000bf45270 */
[----:B------:R-:W-:Y:S01]  /*03d0*/  NOP ;  /* 0x0000000000007918 */ /* 0x000fe20000000000 */
[----:B------:R-:W-:Y:S02]  /*03e0*/  NOP ;  /* 0x0000000000007918 */ /* 0x000fe40000000000 */
[----:B------:R-:W-:Y:S01]  /*03f0*/  UP2UR UR39, UPR, URZ, 0x4 ;  /* 0x000000043f277883 */ /* 0x000fe20008000000 */
[----:B------:R-:W0:Y:S01]  /*0400*/  S2UR UR4, SR_CTAID.X ;  /* 0x00000000000479c3 */ /* 0x000e220000002500 */
[----:B------:R-:W-:-:S02]  /*0410*/  PLOP3.LUT P2, PT, PT, PT, UP2, 0x80, 0x0 ;  /* 0x000000000000781c */ /* 0x000fc40003f4f028 */
[----:B------:R-:W-:Y:S02]  /*0420*/  PLOP3.LUT P4, PT, PT, PT, UP2, 0x80, 0x0 ;  /* 0x000000000000781c */ /* 0x000fe40003f8f028 */
[----:B------:R-:W-:Y:S01]  /*0430*/  PLOP3.LUT P3, PT, PT, PT, UP2, 0x80, 0x0 ;  /* 0x000000000000781c */ /* 0x000fe20003f6f028 */
[----:B------:R-:W-:Y:S01]  /*0440*/  @UP2 ULDC UR14, c[0x0][0x10] ;  /* 0x00000400000e2ab9 */ /* 0x000fe20000000800 */
[----:B------:R-:W-:Y:S01]  /*0450*/  @UP2 UMOV UR9, URZ ;  /* 0x0000003f00092c82 */ /* 0x000fe20008000000 */
[----:B------:R-:W-:Y:S01]  /*0460*/  @!UP2 ULDC UR11, c[0x0][0xc] ;  /* 0x00000300000baab9 */ /* 0x000fe20000000800 */
[----:B-----5:R-:W-:Y:S01]  /*0470*/  ISETP.NE.OR P0, PT, R0, RZ, !P0 ;  /* 0x000000ff0000720c */ /* 0x020fe20004705670 */
[----:B-1----:R-:W-:Y:S02]  /*0480*/  @UP2 UMOV UR7, UR17 ;  /* 0x0000001100072c82 */ /* 0x002fe40008000000 */
[----:B------:R-:W-:Y:S01]  /*0490*/  @UP2 UMOV UR8, UR7 ;  /* 0x0000000700082c82 */ /* 0x000fe20008000000 */
[----:B------:R-:W-:Y:S01]  /*04a0*/  @!UP2 UMOV UR7, UR17 ;  /* 0x000000110007ac82 */ /* 0x000fe20008000000 */
[----:B0-----:R-:W-:-:S08]  /*04b0*/  @UP2 UIMAD.WIDE.U32 UR14, UR4, UR14, UR8 ;  /* 0x0000000e040e22a5 */ /* 0x001fd0000f8e0008 */
[----:B------:R-:W-:Y:S01]  /*04c0*/  VOTEU.ALL UP0, P0 ;  /* 0x00000000003f7886 */ /* 0x000fe20000000000 */
[----:B------:R-:W-:Y:S01]  /*04d0*/  VOTEU.ALL UP1, P0 ;  /* 0x00000000003f7886 */ /* 0x000fe20000020000 */
[----:B------:R-:W-:-:S03]  /*04e0*/  IMAD.U32 R2, RZ, RZ, UR14 ;  /* 0x0000000eff027e24 */ /* 0x000fc6000f8e00ff */
[----:B------:R-:W0:Y:S01]  /*04f0*/  @!UP0 S2UR UR6, SR_CgaCtaId ;  /* 0x00000000000689c3 */ /* 0x000e220000008800 */
[----:B------:R-:W-:Y:S01]  /*0500*/  @!UP0 UMOV UR5, 0x400 ;  /* 0x0000040000058882 */ /* 0x000fe20000000000 */
[----:B------:R-:W-:-:S04]  /*0510*/  @!UP0 UIADD3 UR12, -UR12, 0x100000, URZ ;  /* 0x001000000c0c8890 */ /* 0x000fc8000fffe13f */
[----:B------:R-:W-:Y:S02]  /*0520*/  @!UP0 USHF.L.U32 UR13, UR12, 0xb, URZ ;  /* 0x0000000b0c0d8899 */ /* 0x000fe4000800063f */
[----:B------:R-:W-:Y:S01]  /*0530*/  @!UP0 USHF.L.U32 UR12, UR12, 0x1, URZ ;  /* 0x000000010c0c8899 */ /* 0x000fe2000800063f */
[----:B------:R-:W-:Y:S01]  /*0540*/  IMAD.U32 R3, RZ, RZ, UR15 ;  /* 0x0000000fff037e24 */ /* 0x000fe2000f8e00ff */
[----:B0-----:R-:W-:Y:S01]  /*0550*/  @!UP0 ULEA UR16, UR6, UR5, 0x18 ;  /* 0x0000000506108291 */ /* 0x001fe2000f8ec03f */
[----:B------:R-:W-:Y:S01]  /*0560*/  VOTEU.ALL UP0, P0 ;  /* 0x00000000003f7886 */ /* 0x000fe20000000000 */
[----:B------:R-:W-:Y:S01]  /*0570*/  PLOP3.LUT P0, PT, PT, PT, UP2, 0x80, 0x0 ;  /* 0x000000000000781c */ /* 0x000fe20003f0f028 */
[----:B------:R-:W-:Y:S01]  /*0580*/  UMOV UR5, URZ ;  /* 0x0000003f00057c82 */ /* 0x000fe20008000000 */
[----:B------:R-:W-:Y:S01]  /*0590*/  @UP2 UMOV UR6, URZ ;  /* 0x0000003f00062c82 */ /* 0x000fe20008000000 */
[----:B------:R-:W-:Y:S02]  /*05a0*/  @!UP2 UIMAD.WIDE.U32 UR8, UR11, UR7, UR4 ;  /* 0x000000070b08a2a5 */ /* 0x000fe4000f8e0004 */
[----:B------:R-:W-:-:S04]  /*05b0*/  @UP2 UIADD3 UR6, UR15, UR6, URZ ;  /* 0x000000060f062290 */ /* 0x000fc8000fffe03f */
[----:B------:R-:W-:Y:S01]  /*05c0*/  IMAD.U32 R5, RZ, RZ, UR9 ;  /* 0x00000009ff057e24 */ /* 0x000fe2000f8e00ff */
[----:B------:R-:W0:Y:S02]  /*05d0*/  FENCE.VIEW.ASYNC.S ;  /* 0x00000000000073c6 */ /* 0x000e240000000000 */
[----:B0-----:R0:W2:Y:S01]  /*05e0*/  @!UP0 SYNCS.EXCH.64 URZ, [UR16+0x30], UR12 ;  /* 0x0000300c103f85b2 */ /* 0x0010a20008000100 */
[----:B------:R-:W-:Y:S02]  /*05f0*/  @P2 IMAD.U32 R6, RZ, RZ, UR6 ;  /* 0x00000006ff062e24 */ /* 0x000fe4000f8e00ff */
[----:B------:R-:W-:Y:S01]  /*0600*/  @P0 IMAD.MOV.U32 R7, RZ, RZ, R2 ;  /* 0x000000ffff070224 */ /* 0x000fe200078e0002 */
[----:B------:R-:W-:Y:S01]  /*0610*/  MOV R2, UR8 ;  /* 0x0000000800027c02 */ /* 0x000fe20008000f00 */
[----:B------:R-:W-:Y:S02]  /*0620*/  @!P4 IMAD.MOV.U32 R6, RZ, RZ, R5 ;  /* 0x000000ffff06c224 */ /* 0x000fe400078e0005 */
[----:B------:R-:W-:-:S02]  /*0630*/  IMAD.U32 R3, RZ, RZ, UR9 ;  /* 0x00000009ff037e24 */ /* 0x000fc4000f8e00ff */
[----:B------:R-:W-:Y:S01]  /*0640*/  @!P3 IMAD.MOV.U32 R7, RZ, RZ, R2 ;  /* 0x000000ffff07b224 */ /* 0x000fe200078e0002 */
[----:B------:R0:W-:Y:S01]  /*0650*/  STL [R1+0x3e8], R6 ;  /* 0x0003e80601007387 */ /* 0x0001e20000100800 */
[----:B------:R-:W-:-:S03]  /*0660*/  IMAD.U32 R4, RZ, RZ, UR8 ;  /* 0x00000008ff047e24 */ /* 0x000fc6000f8e00ff */
[----:B------:R0:W-:Y:S01]  /*0670*/  STL [R1+0x3ec], R7 ;  /* 0x0003ec0701007387 */ /* 0x0001e20000100800 */
[----:B------:R0:W2:Y:S01]  /*0680*/  @!UP1 SYNCS.EXCH.64 URZ, [UR16+0x38], UR12 ;  /* 0x0000380c103f95b2 */ /* 0x0000a20008000100 */
[----:B------:R-:W-:Y:S01]  /*0690*/  NOP ;  /* 0x0000000000007918 */ /* 0x000fe20000000000 */
[----:B--234-:R-:W-:Y:S06]  /*06a0*/  BAR.SYNC.DEFER_BLOCKING 0x0 ;  /* 0x0000000000007b1d */ /* 0x01cfec0000010000 */
[----:B------:R-:W-:Y:S05]  /*06b0*/  @!P1 BRA `(.L_x_3) ;  /* 0x0000046c00789947 */ /* 0x000fea0003800000 */
[----:B------:R-:W-:-:S06]  /*06c0*/  UISETP.GT.U32.AND UP0, UPT, UR18, 0x1, UPT ;  /* 0x000000011200788c */ /* 0x000fcc000bf04070 */
[----:B------:R-:W-:-:S13]  /*06d0*/  PLOP3.LUT P0, PT, PT, PT, UP0, 0x80, 0x0 ;  /* 0x000000000000781c */ /* 0x000fda0003f0f008 */
[----:B0-----:R-:W-:Y:S05]  /*06e0*/  @P0 EXIT ;  /* 0x000000000000094d */ /* 0x001fea0003800000 */
[----:B------:R-:W-:Y:S01]  /*06f0*/  ULDC.64 UR8, c[0x0][0x650] ;  /* 0x0001940000087ab9 */ /* 0x000fe20000000a00 */
[----:B------:R-:W-:Y:S01]  /*0700*/  UMOV UR48, 0xffffffff ;  /* 0xffffffff00307882 */ /* 0x000fe20000000000 */
[----:B------:R-:W-:Y:S01]  /*0710*/  ISETP.GE.U32.AND P0, PT, R7, UR8, PT ;  /* 0x0000000807007c0c */ /* 0x000fe2000bf06070 */
[----:B------:R-:W-:Y:S01]  /*0720*/  UMOV UR43, 0xffffffff ;  /* 0xffffffff002b7882 */ /* 0x000fe20000000000 */
[----:B------:R-:W-:Y:S01]  /*0730*/  UMOV UR42, 0xffffffff ;  /* 0xffffffff002a7882 */ /* 0x000fe20000000000 */
[----:B------:R-:W-:Y:S02]  /*0740*/  PRMT R0, RZ, 0x7610, R0 ;  /* 0x00007610ff007816 */ /* 0x000fe40000000000 */
[----:B------:R-:W-:-:S13]  /*0750*/  ISETP.GE.U32.AND.EX P0, PT, R6, UR9, PT, P0 ;  /* 0x0000000906007c0c */ /* 0x000fda000bf06100 */
[----:B------:R-:W-:Y:S05]  /*0760*/  @P0 BRA `(.L_x_4) ;  /* 0x0000000400800947 */ /* 0x000fea0003800000 */
[----:B------:R-:W-:Y:S01]  /*0770*/  I2FP.F32.U32 R0, UR4 ;  /* 0x0000000400007c45 */ /* 0x000fe20008201000 */
[----:B------:R-:W-:Y:S01]  /*0780*/  ULDC.64 UR16, c[0x0][0x628] ;  /* 0x00018a0000107ab9 */ /* 0x000fe20000000a00 */
[----:B------:R-:W-:Y:S01]  /*0790*/  ULDC UR6, c[0x0][0x150] ;  /* 0x0000540000067ab9 */ /* 0x000fe20000000800 */
[----:B------:R-:W-:Y:S01]  /*07a0*/  ISETP.NE.U32.AND P0, PT, RZ, UR16, PT ;  /* 0x00000010ff007c0c */ /* 0x000fe2000bf05070 */
[----:B------:R-:W-:Y:S01]  /*07b0*/  ULDC UR15, c[0x0][0x630] ;  /* 0x00018c00000f7ab9 */ /* 0x000fe20000000800 */
[----:B------:R-:W-:Y:S01]  /*07c0*/  FMUL R0, R0, UR6 ;  /* 0x0000000600007c20 */ /* 0x000fe20008400000 */
[----:B------:R-:W-:Y:S01]  /*07d0*/  R2UR UR18, R7 ;  /* 0x00000000071272ca */ /* 0x000fe200000e0000 */
[----:B------:R-:W-:Y:S01]  /*07e0*/  ULDC UR20, c[0x0][0x154] ;  /* 0x0000550000147ab9 */ /* 0x000fe20000000800 */
[----:B------:R-:W-:Y:S01]  /*07f0*/  ISETP.NE.AND.EX P0, PT, RZ, UR17, PT, P0 ;  /* 0x00000011ff007c0c */ /* 0x000fe2000bf05300 */
[----:B------:R0:W1:Y:S01]  /*0800*/  F2I.U32.TRUNC.NTZ R2, R0 ;  /* 0x0000000000027305 */ /* 0x000062000020f000 */
[----:B------:R-:W-:-:S02]  /*0810*/  R2UR UR19, R6 ;  /* 0x00000000061372ca */ /* 0x000fc400000e0000 */
[----:B------:R-:W-:Y:S02]  /*0820*/  R2UR UR8, R7 ;  /* 0x00000000070872ca */ /* 0x000fe400000e0000 */
[----:B------:R-:W-:-:S07]  /*0830*/  R2UR UR9, R6 ;  /* 0x00000000060972ca */ /* 0x000fce00000e0000 */
[----:B0-----:R-:W-:Y:S08]  /*0840*/  @!P0 BRA `(.L_x_5) ;  /* 0x0000000000308947 */ /* 0x001ff00003800000 */
[----:B------:R-:W-:Y:S01]  /*0850*/  R2UR UR8, R7 ;  /* 0x00000000070872ca */ /* 0x000fe200000e0000 */
[----:B------:R-:W-:Y:S01]  /*0860*/  ULDC UR6, c[0x0][0x634] ;  /* 0x00018d0000067ab9 */ /* 0x000fe20000000800 */
[----:B------:R-:W-:-:S11]  /*0870*/  R2UR UR14, R6 ;  /* 0x00000000060e72ca */ /* 0x000fd600000e0000 */
[----:B------:R-:W-:-:S04]  /*0880*/  UIADD3 UR6, UP0, UR8, UR6, URZ ;  /* 0x0000000608067290 */ /* 0x000fc8000ff1e03f */
[----:B------:R-:W-:-:S04]  /*0890*/  UIADD3.X UR14, URZ, UR14, URZ, UP0, !UPT ;  /* 0x0000000e3f0e7290 */ /* 0x000fc800087fe43f */
[----:B------:R-:W-:-:S04]  /*08a0*/  UIMAD.WIDE.U32 UR8, UR14, UR16, URZ ;  /* 0x000000100e0872a5 */ /* 0x000fc8000f8e003f */
[----:B------:R-:W-:Y:S02]  /*08b0*/  UIMAD.WIDE.U32 UR10, UP0, UR6, UR17, UR8 ;  /* 0x00000011060a72a5 */ /* 0x000fe4000f800008 */
[----:B------:R-:W-:Y:S02]  /*08c0*/  UIMAD.WIDE.U32 UR8, UR6, UR16, URZ ;  /* 0x00000010060872a5 */ /* 0x000fe4000f8e003f */
[----:B------:R-:W-:Y:S02]  /*08d0*/  UIADD3.X UR13, URZ, URZ, URZ, UP0, !UPT ;  /* 0x0000003f3f0d7290 */ /* 0x000fe400087fe43f */
[----:B------:R-:W-:Y:S01]  /*08e0*/  UIADD3 URZ, UP0, UR9, UR10, URZ ;  /* 0x0000000a093f7290 */ /* 0x000fe2000ff1e03f */
[----:B------:R-:W-:-:S03]  /*08f0*/  UMOV UR12, UR11 ;  /* 0x0000000b000c7c82 */ /* 0x000fc60008000000 */
[----:B------:R-:W-:-:S12]  /*0900*/  UIMAD.WIDE.U32.X UR8, UR14, UR17, UR12, UP0 ;  /* 0x000000110e0872a5 */ /* 0x000fd800080e040c */
.L_x_5:
[----:B------:R-:W-:Y:S01]  /*0910*/  USHF.R.U64 UR42, UR8, UR15, UR9 ;  /* 0x0000000f082a7299 */ /* 0x000fe20008001209 */
[----:B------:R-:W-:Y:S01]  /*0920*/  I2FP.F32.U32 R0, UR7 ;  /* 0x0000000700007c45 */ /* 0x000fe20008201000 */
[----:B------:R-:W-:Y:S01]  /*0930*/  USHF.R.U32.HI UR5, URZ, UR15, UR9 ;  /* 0x0000000f3f057299 */ /* 0x000fe20008011609 */
[----:B-1----:R-:W-:Y:S01]  /*0940*/  R2UR UR12, R2 ;  /* 0x00000000020c72ca */ /* 0x002fe200000e0000 */
[----:B------:R-:W-:Y:S02]  /*0950*/  UIADD3 UR6, UP0, URZ, -UR42, URZ ;  /* 0x8000002a3f067290 */ /* 0x000fe4000ff1e03f */
[----:B------:R-:W-:Y:S01]  /*0960*/  FMUL R0, R0, UR20 ;  /* 0x0000001400007c20 */ /* 0x000fe20008400000 */
[----:B------:R-:W-:Y:S01]  /*0970*/  ULDC.64 UR8, c[0x0][0x620] ;  /* 0x0001880000087ab9 */ /* 0x000fe20000000a00 */
[----:B------:R-:W-:Y:S01]  /*0980*/  UIADD3.X UR5, URZ, ~UR5, URZ, UP0, !UPT ;  /* 0x800000053f057290 */ /* 0x000fe200087fe43f */
[----:B------:R-:W-:Y:S01]  /*0990*/  UMOV UR10, UR18 ;  /* 0x00000012000a7c82 */ /* 0x000fe20008000000 */
[----:B------:R-:W-:-:S02]  /*09a0*/  UMOV UR11, UR19 ;  /* 0x00000013000b7c82 */ /* 0x000fc40008000000 */
[----:B------:R-:W-:Y:S01]  /*09b0*/  UIMAD UR5, UR5, UR8, URZ ;  /* 0x00000008050572a4 */ /* 0x000fe2000f8e023f */
[----:B------:R-:W0:Y:S01]  /*09c0*/  F2I.U32.TRUNC.NTZ R0, R0 ;  /* 0x0000000000007305 */ /* 0x000e22000020f000 */
[----:B------:R-:W-:Y:S02]  /*09d0*/  UIMAD.WIDE.U32 UR10, UR6, UR8, UR10 ;  /* 0x00000008060a72a5 */ /* 0x000fe4000f8e000a */
[----:B------:R-:W-:Y:S01]  /*09e0*/  UIMAD UR6, UR6, UR9, UR5 ;  /* 0x00000009060672a4 */ /* 0x000fe2000f8e0205 */
[----:B------:R-:W-:Y:S01]  /*09f0*/  ULDC UR21, c[0x0][0x658] ;  /* 0x0001960000157ab9 */ /* 0x000fe20000000800 */
[----:B------:R-:W-:Y:S02]  /*0a00*/  UMOV UR19, 0xffffffff ;  /* 0xffffffff00137882 */ /* 0x000fe40000000000 */
[----:B------:R-:W-:Y:S01]  /*0a10*/  UIADD3 UR6, UR11, UR6, URZ ;  /* 0x000000060b067290 */ /* 0x000fe2000fffe03f */
[----:B------:R-:W-:Y:S01]  /*0a20*/  ULDC UR15, c[0x0][0x618] ;  /* 0x00018600000f7ab9 */ /* 0x000fe20000000800 */
[----:B------:R-:W-:Y:S01]  /*0a30*/  ULDC.64 UR8, c[0x0][0x640] ;  /* 0x0001900000087ab9 */ /* 0x000fe20000000a00 */
[----:B------:R-:W-:Y:S01]  /*0a40*/  USHF.L.U32 UR11, UR19, UR21, URZ ;  /* 0x00000015130b7299 */ /* 0x000fe2000800063f */
[----:B------:R-:W-:Y:S01]  /*0a50*/  ISETP.NE.U32.AND P0, PT, RZ, UR8, PT ;  /* 0x00000008ff007c0c */ /* 0x000fe2000bf05070 */
[----:B------:R-:W-:-:S02]  /*0a60*/  USHF.R.U64 UR19, UR10, UR15, UR6 ;  /* 0x0000000f0a137299 */ /* 0x000fc40008001206 */
[----:B------:R-:W-:Y:S01]  /*0a70*/  USHF.R.U32.HI UR10, URZ, UR15, UR6 ;  /* 0x0000000f3f0a7299 */ /* 0x000fe20008011606 */
[----:B0-----:R-:W-:Y:S01]  /*0a80*/  R2UR UR14, R0 ;  /* 0x00000000000e72ca */ /* 0x001fe200000e0000 */
[----:B------:R-:W-:Y:S01]  /*0a90*/  ULDC UR17, c[0x0][0x608] ;  /* 0x0001820000117ab9 */ /* 0x000fe20000000800 */
[----:B------:R-:W-:Y:S01]  /*0aa0*/  ISETP.NE.AND.EX P0, PT, RZ, UR9, PT, P0 ;  /* 0x00000009ff007c0c */ /* 0x000fe2000bf05300 */
[----:B------:R-:W-:Y:S02]  /*0ab0*/  USHF.R.U64 UR23, UR19, UR17, UR10 ;  /* 0x0000001113177299 */ /* 0x000fe4000800120a */
[----:B------:R-:W-:Y:S01]  /*0ac0*/  USHF.R.U32.HI UR10, URZ, UR17, UR10 ;  /* 0x000000113f0a7299 */ /* 0x000fe2000801160a */
[----:B------:R-:W-:Y:S01]  /*0ad0*/  UMOV UR16, 0x1 ;  /* 0x0000000100107882 */ /* 0x000fe20000000000 */
[----:B------:R-:W-:Y:S02]  /*0ae0*/  UIADD3 UR12, -UR12, URZ, URZ ;  /* 0x0000003f0c0c7290 */ /* 0x000fe4000fffe13f */
[----:B------:R-:W-:-:S02]  /*0af0*/  USHF.R.U64 UR24, UR23, UR21, UR10 ;  /* 0x0000001517187299 */ /* 0x000fc4000800120a */
[----:B------:R-:W-:Y:S01]  /*0b00*/  USHF.L.U32 UR6, UR16, UR21, URZ ;  /* 0x0000001510067299 */ /* 0x000fe2000800063f */
[----:B------:R-:W-:Y:S01]  /*0b10*/  ULDC UR13, c[0x0][0x144] ;  /* 0x00005100000d7ab9 */ /* 0x000fe20000000800 */
[----:B------:R-:W-:Y:S01]  /*0b20*/  ULDC UR5, c[0x0][0x600] ;  /* 0x0001800000057ab9 */ /* 0x000fe20000000800 */
[----:B------:R-:W-:Y:S02]  /*0b30*/  ULOP3.LUT UR16, URZ, UR11, URZ, 0x33, !UPT ;  /* 0x0000000b3f107292 */ /* 0x000fe4000f8e333f */
[----:B------:R-:W-:Y:S02]  /*0b40*/  USHF.R.U32.HI UR11, URZ, UR21, UR10 ;  /* 0x000000153f0b7299 */ /* 0x000fe4000801160a */
[----:B------:R-:W-:Y:S02]  /*0b50*/  UIADD3 UR18, UR5, -0x1, URZ ;  /* 0xffffffff05127890 */ /* 0x000fe4000fffe03f */
[----:B------:R-:W-:Y:S02]  /*0b60*/  UIADD3 UR20, -UR14, URZ, URZ ;  /* 0x0000003f0e147290 */ /* 0x000fe4000fffe13f */
[----:B------:R-:W-:Y:S01]  /*0b70*/  UIMAD UR4, UR13, UR12, UR4 ;  /* 0x0000000c0d0472a4 */ /* 0x000fe2000f8e0204 */
[----:B------:R-:W-:Y:S01]  /*0b80*/  ULDC UR25, c[0x0][0x148] ;  /* 0x0000520000197ab9 */ /* 0x000fe20000000800 */
[----:B------:R-:W-:Y:S01]  /*0b90*/  ULDC UR21, c[0x0][0x648] ;  /* 0x0001920000157ab9 */ /* 0x000fe20000000800 */
[----:B------:R-:W-:Y:S01]  /*0ba0*/  ULDC UR22, c[0x0][0x638] ;  /* 0x00018e0000167ab9 */ /* 0x000fe20000000800 */
[----:B------:R-:W-:Y:S01]  /*0bb0*/  UMOV UR10, UR24 ;  /* 0x00000018000a7c82 */ /* 0x000fe20008000000 */
[----:B------:R-:W-:Y:S07]  /*0bc0*/  @!P0 BRA `(.L_x_6) ;  /* 0x0000000000308947 */ /* 0x000fee0003800000 */
[----:B------:R-:W-:Y:S02]  /*0bd0*/  ULDC UR14, c[0x0][0x64c] ;  /* 0x00019300000e7ab9 */ /* 0x000fe40000000800 */
        /* <DEDUP_REMOVED lines=8> */
[----:B------:R-:W-:-:S07]  /*0c60*/  UIMAD.WIDE.U32.X UR8, UR17, UR9, UR14, UP0 ;  /* 0x00000009110872a5 */ /* 0x000fce00080e040e */
[----:B------:R-:W-:Y:S01]  /*0c70*/  UMOV UR10, UR8 ;  /* 0x00000008000a7c82 */ /* 0x000fe20008000000 */
[----:B------:R-:W-:-:S05]  /*0c80*/  UMOV UR11, UR9 ;  /* 0x00000009000b7c82 */ /* 0x000fca0008000000 */
.L_x_6:
[----:B------:R-:W-:Y:S01]  /*0c90*/  UISETP.NE.AND UP0, UPT, UR39, URZ, UPT ;  /* 0x0000003f2700728c */ /* 0x000fe2000bf05270 */
[----:B------:R-:W-:Y:S01]  /*0ca0*/  MOV R0, 0x1 ;  /* 0x0000000100007802 */ /* 0x000fe20000000f00 */
[----:B------:R-:W-:Y:S02]  /*0cb0*/  USHF.R.U64 UR8, UR10, UR21, UR11 ;  /* 0x000000150a087299 */ /* 0x000fe4000800120b */
[----:B------:R-:W-:Y:S02]  /*0cc0*/  ULOP3.LUT UR16, UR23, UR16, URZ, 0xc0, !UPT ;  /* 0x0000001017107292 */ /* 0x000fe4000f8ec03f */
[----:B------:R-:W-:Y:S02]  /*0cd0*/  ULOP3.LUT UR18, UR19, UR18, URZ, 0xc0, !UPT ;  /* 0x0000001213127292 */ /* 0x000fe4000f8ec03f */
[----:B------:R-:W-:-:S03]  /*0ce0*/  UIMAD UR16, UR6, UR8, UR16 ;  /* 0x00000008061072a4 */ /* 0x000fc6000f8e0210 */
[----:B------:R-:W-:Y:S02]  /*0cf0*/  @UP0 UIMAD UR4, UR25, UR20, UR7 ;  /* 0x00000014190402a4 */ /* 0x000fe4000f8e0207 */
[----:B------:R-:W-:-:S04]  /*0d00*/  UIADD3 UR7, -UR8, URZ, URZ ;  /* 0x0000003f08077290 */ /* 0x000fc8000fffe13f */
[----:B------:R-:W-:-:S03]  /*0d10*/  UIMAD UR6, UR7, UR22, UR24 ;  /* 0x00000016070672a4 */ /* 0x000fc6000f8e0218 */
[----:B------:R-:W-:Y:S01]  /*0d20*/  ULDC UR7, c[0x0][0x610] ;  /* 0x0001840000077ab9 */ /* 0x000fe20000000800 */
[----:B------:R-:W-:Y:S02]  /*0d30*/  UIMAD UR6, UR6, UR5, UR18 ;  /* 0x00000005060672a4 */ /* 0x000fe4000f8e0212 */
[----:B------:R-:W-:-:S04]  /*0d40*/  UIMAD UR4, UR16, UR7, UR4 ;  /* 0x00000007100472a4 */ /* 0x000fc8000f8e0204 */
[----:B------:R-:W-:Y:S02]  /*0d50*/  USEL UR43, UR6, UR4, !UP0 ;  /* 0x00000004062b7287 */ /* 0x000fe4000c000000 */
[----:B------:R-:W-:-:S12]  /*0d60*/  USEL UR48, UR4, UR6, !UP0 ;  /* 0x0000000604307287 */ /* 0x000fd8000c000000 */
.L_x_4:
[----:B------:R-:W-:-:S08]  /*0d70*/  NOP ;  /* 0x0000000000007918 */ /* 0x000fd00000000000 */
[----:B------:R-:W0:Y:S02]  /*0d80*/  USETMAXREG.TRY_ALLOC.CTAPOOL UP0, 0xf0 ;  /* 0x000000f0000079c8 */ /* 0x000e240008000600 */
[----:B0-----:R-:W-:-:S13]  /*0d90*/  PLOP3.LUT P0, PT, PT, PT, UP0, 0x80, 0x0 ;  /* 0x000000000000781c */ /* 0x001fda0003f0f008 */
[----:B------:R-:W-:Y:S05]  /*0da0*/  @!P0 BRA `(.L_x_4) ;  /* 0xfffffffc00f08947 */ /* 0x000fea000383ffff */
[----:B------:R-:W-:Y:S01]  /*0db0*/  ULDC.64 UR4, c[0x0][0x598] ;  /* 0x0001660000047ab9 */ /* 0x000fe20000000a00 */
[----:B------:R-:W-:Y:S01]  /*0dc0*/  ULDC.64 UR52, c[0x0][0x208] ;  /* 0x0000820000347ab9 */ /* 0x000fe20000000a00 */
[----:B------:R-:W-:-:S04]  /*0dd0*/  ISETP.NE.U32.AND P0, PT, RZ, UR4, PT ;  /* 0x00000004ff007c0c */ /* 0x000fc8000bf05070 */
[----:B------:R-:W-:-:S13]  /*0de0*/  ISETP.NE.AND.EX P0, PT, RZ, UR5, PT, P0 ;  /* 0x00000005ff007c0c */ /* 0x000fda000bf05300 */
[----:B------:R-:W-:Y:S05]  /*0df0*/  @!P0 BRA `(.L_x_7) ;  /* 0x00000000001c8947 */ /* 0x000fea0003800000 */
[----:B------:R-:W0:Y:S02]  /*0e00*/  LDC.64 R2, c[0x0][0x598] ;  /* 0x00016600ff027b82 */ /* 0x000e240000000a00 */
[----:B0-----:R-:W2:Y:S02]  /*0e10*/  LDG.E.64 R2, desc[UR52][R2.64] ;  /* 0x0000003402027981 */ /* 0x001ea4000c1e1b00 */
[----:B--2---:R-:W-:-:S04]  /*0e20*/  ISETP.NE.U32.AND P0, PT, R2, RZ, PT ;  /* 0x000000ff0200720c */ /* 0x004fc80003f05070 */
[----:B------:R-:W-:-:S13]  /*0e30*/  ISETP.NE.AND.EX P0, PT, R3, RZ, PT, P0 ;  /* 0x000000ff0300720c */ /* 0x000fda0003f05300 */
[----:B------:R-:W-:Y:S05]  /*0e40*/  @!P0 BRA `(.L_x_7) ;  /* 0x0000000000088947 */ /* 0x000fea0003800000 */
[----:B------:R0:W5:Y:S01]  /*0e50*/  LD.E R2, desc[UR52][R2.64] ;  /* 0x0000003402027980 */ /* 0x000162000c101900 */
[----:B------:R-:W-:Y:S05]  /*0e60*/  BRA `(.L_x_8) ;  /* 0x0000000000247947 */ /* 0x000fea0003800000 */
.L_x_7:
[----:B------:R-:W-:Y:S02]  /*0e70*/  ULDC.64 UR4, c[0x0][0x588] ;  /* 0x0001620000047ab9 */ /* 0x000fe40000000a00 */
[----:B------:R-:W-:-:S04]  /*0e80*/  ISETP.NE.U32.AND P0, PT, RZ, UR4, PT ;  /* 0x00000004ff007c0c */ /* 0x000fc8000bf05070 */
[----:B------:R-:W-:-:S13]  /*0e90*/  ISETP.NE.AND.EX P0, PT, RZ, UR5, PT, P0 ;  /* 0x00000005ff007c0c */ /* 0x000fda000bf05300 */
[----:B------:R-:W-:Y:S05]  /*0ea0*/  @!P0 BRA `(.L_x_9) ;  /* 0x00000000000c8947 */ /* 0x000fea0003800000 */
[----:B------:R-:W0:Y:S02]  /*0eb0*/  LDC.64 R2, c[0x0][0x588] ;  /* 0x00016200ff027b82 */ /* 0x000e240000000a00 */
[----:B0-----:R1:W5:Y:S01]  /*0ec0*/  LDG.E R2, desc[UR52][R2.64] ;  /* 0x0000003402027981 */ /* 0x001362000c1e1900 */
[----:B------:R-:W-:Y:S05]  /*0ed0*/  BRA `(.L_x_8) ;  /* 0x0000000000087947 */ /* 0x000fea0003800000 */
.L_x_9:
[----:B------:R-:W-:Y:S02]  /*0ee0*/  ULDC UR4, c[0x0][0x580] ;  /* 0x0001600000047ab9 */ /* 0x000fe40000000800 */
[----:B------:R-:W-:-:S07]  /*0ef0*/  IMAD.U32 R2, RZ, RZ, UR4 ;  /* 0x00000004ff027e24 */ /* 0x000fce000f8e00ff */
.L_x_8:
[----:B------:R-:W-:Y:S02]  /*0f00*/  ULDC.64 UR4, c[0x0][0x5a0] ;  /* 0x0001680000047ab9 */ /* 0x000fe40000000a00 */
[----:B------:R-:W-:-:S04]  /*0f10*/  ISETP.NE.U32.AND P0, PT, RZ, UR4, PT ;  /* 0x00000004ff007c0c */ /* 0x000fc8000bf05070 */
[----:B------:R-:W-:-:S13]  /*0f20*/  ISETP.NE.AND.EX P0, PT, RZ, UR5, PT, P0 ;  /* 0x00000005ff007c0c */ /* 0x000fda000bf05300 */
[----:B------:R-:W-:Y:S05]  /*0f30*/  @!P0 BRA `(.L_x_10) ;  /* 0x00000000001c8947 */ /* 0x000fea0003800000 */
[----:B------:R-:W2:Y:S02]  /*0f40*/  LDC.64 R4, c[0x0][0x5a0] ;  /* 0x00016800ff047b82 */ /* 0x000ea40000000a00 */
[----:B--2---:R-:W2:Y:S02]  /*0f50*/  LDG.E.64 R4, desc[UR52][R4.64] ;  /* 0x0000003404047981 */ /* 0x004ea4000c1e1b00 */
[----:B--2---:R-:W-:-:S04]  /*0f60*/  ISETP.NE.U32.AND P0, PT, R4, RZ, PT ;  /* 0x000000ff0400720c */ /* 0x004fc80003f05070 */
[----:B------:R-:W-:-:S13]  /*0f70*/  ISETP.NE.AND.EX P0, PT, R5, RZ, PT, P0 ;  /* 0x000000ff0500720c */ /* 0x000fda0003f05300 */
[----:B------:R-:W-:Y:S05]  /*0f80*/  @!P0 BRA `(.L_x_10) ;  /* 0x0000000000088947 */ /* 0x000fea0003800000 */
[----:B------:R2:W5:Y:S01]  /*0f90*/  LD.E R16, desc[UR52][R4.64] ;  /* 0x0000003404107980 */ /* 0x000562000c101900 */
[----:B------:R-:W-:Y:S05]  /*0fa0*/  BRA `(.L_x_11) ;  /* 0x0000000000247947 */ /* 0x000fea0003800000 */
.L_x_10:
[----:B------:R-:W-:Y:S02]  /*0fb0*/  ULDC.64 UR4, c[0x0][0x590] ;  /* 0x0001640000047ab9 */ /* 0x000fe40000000a00 */
[----:B------:R-:W-:-:S04]  /*0fc0*/  ISETP.NE.U32.AND P0, PT, RZ, UR4, PT ;  /* 0x00000004ff007c0c */ /* 0x000fc8000bf05070 */
[----:B------:R-:W-:-:S13]  /*0fd0*/  ISETP.NE.AND.EX P0, PT, RZ, UR5, PT, P0 ;  /* 0x00000005ff007c0c */ /* 0x000fda000bf05300 */
[----:B------:R-:W-:Y:S05]  /*0fe0*/  @!P0 BRA `(.L_x_12) ;  /* 0x00000000000c8947 */ /* 0x000fea0003800000 */
[----:B------:R-:W2:Y:S02]  /*0ff0*/  LDC.64 R16, c[0x0][0x590] ;  /* 0x00016400ff107b82 */ /* 0x000ea40000000a00 */
[----:B--2---:R3:W5:Y:S01]  /*1000*/  LDG.E R16, desc[UR52][R16.64] ;  /* 0x0000003410107981 */ /* 0x004762000c1e1900 */
[----:B------:R-:W-:Y:S05]  /*1010*/  BRA `(.L_x_11) ;  /* 0x0000000000087947 */ /* 0x000fea0003800000 */
.L_x_12:
[----:B------:R-:W-:Y:S02]  /*1020*/  ULDC UR4, c[0x0][0x584] ;  /* 0x0001610000047ab9 */ /* 0x000fe40000000800 */
[----:B------:R-:W-:-:S07]  /*1030*/  IMAD.U32 R16, RZ, RZ, UR4 ;  /* 0x00000004ff107e24 */ /* 0x000fce000f8e00ff */
.L_x_11:
[----:B------:R-:W-:-:S13]  /*1040*/  LOP3.LUT P0, RZ, R0, 0xff, RZ, 0xc0, !PT ;  /* 0x000000ff00ff7812 */ /* 0x000fda000780c0ff */
[----:B------:R-:W-:Y:S05]  /*1050*/  @!P0 EXIT ;  /* 0x000000000000894d */ /* 0x000fea0003800000 */
[----:B------:R-:W-:Y:S01]  /*1060*/  ULDC UR4, c[0x0][0x28c] ;  /* 0x0000a30000047ab9 */ /* 0x000fe20000000800 */
[----:B------:R-:W-:Y:S01]  /*1070*/  UMOV UR36, URZ ;  /* 0x0000003f00247c82 */ /* 0x000fe20008000000 */
[----:B------:R-:W-:Y:S01]  /*1080*/  UIADD3 UR4, UR4, 0x3f, URZ ;  /* 0x0000003f04047890 */ /* 0x000fe2000fffe03f */
[----:B------:R-:W-:-:S03]  /*1090*/  UMOV UR37, URZ ;  /* 0x0000003f00257c82 */ /* 0x000fc60008000000 */
[----:B------:R-:W-:-:S04]  /*10a0*/  USHF.R.S32.HI UR5, URZ, 0x1f, UR4 ;  /* 0x0000001f3f057899 */ /* 0x000fc80008011404 */
[----:B------:R-:W-:-:S04]  /*10b0*/  ULEA.HI UR5, UR5, UR4, URZ, 0x6 ;  /* 0x0000000405057291 */ /* 0x000fc8000f8f303f */
[----:B------:R-:W-:-:S12]  /*10c0*/  USHF.R.S32.HI UR41, URZ, 0x6, UR5 ;  /* 0x000000063f297899 */ /* 0x000fd80008011405 */
.L_x_920:
[----:B----4-:R-:W4:Y:S01]  /*10d0*/  S2R R0, SR_TID.X ;  /* 0x0000000000007919 */ /* 0x010f220000002100 */
[----:B------:R-:W0:Y:S01]  /*10e0*/  S2UR UR6, SR_CgaCtaId ;  /* 0x00000000000679c3 */ /* 0x000e220000008800 */
[----:B------:R-:W-:Y:S02]  /*10f0*/  UMOV UR40, 0x400 ;  /* 0x0000040000287882 */ /* 0x000fe40000000000 */
[----:B0-----:R-:W-:Y:S01]  /*1100*/  ULEA UR40, UR6, UR40, 0x18 ;  /* 0x0000002806287291 */ /* 0x001fe2000f8ec03f */
[----:B----4-:R-:W-:-:S04]  /*1110*/  LOP3.LUT R0, R0, 0x80, RZ, 0xc0, !PT ;  /* 0x0000008000007812 */ /* 0x010fc800078ec0ff */
[----:B------:R-:W-:-:S06]  /*1120*/  SHF.R.U32.HI R0, RZ, 0x7, R0 ;  /* 0x00000007ff007819 */ /* 0x000fcc0000011600 */
[----:B------:R-:W0:Y:S02]  /*1130*/  SHFL.IDX PT, R0, R0, RZ, 0x1f ;  /* 0x00001fff00007589 */ /* 0x000e2400000e0000 */
[----:B0-----:R-:W-:-:S13]  /*1140*/  R2UR UR4, R0 ;  /* 0x00000000000472ca */ /* 0x001fda00000e0000 */
[----:B------:R-:W-:-:S04]  /*1150*/  ULEA.HI UR5, UR4, UR4, URZ, 0x1 ;  /* 0x0000000404057291 */ /* 0x000fc8000f8f083f */
[----:B------:R-:W-:-:S04]  /*1160*/  ULOP3.LUT UR5, UR5, 0x7fffe, URZ, 0xc0, !UPT ;  /* 0x0007fffe05057892 */ /* 0x000fc8000f8ec03f */
[----:B------:R-:W-:-:S03]  /*1170*/  UIADD3 UR5, UR4, -UR5, URZ ;  /* 0x8000000504057290 */ /* 0x000fc6000fffe03f */
[----:B------:R-:W-:Y:S01]  /*1180*/  ULDC UR4, c[0x0][0x28c] ;  /* 0x0000a30000047ab9 */ /* 0x000fe20000000800 */
[----:B------:R-:W-:Y:S01]  /*1190*/  ULEA UR5, UR5, UR40, 0xd ;  /* 0x0000002805057291 */ /* 0x000fe2000f8e683f */
[----:B------:R-:W-:-:S03]  /*11a0*/  ISETP.LT.AND P0, PT, RZ, UR4, PT ;  /* 0x00000004ff007c0c */ /* 0x000fc6000bf01270 */
[----:B------:R-:W-:-:S04]  /*11b0*/  UIADD3 UR5, UR5, 0x100, URZ ;  /* 0x0000010005057890 */ /* 0x000fc8000fffe03f */
[----:B------:R-:W-:-:S04]  /*11c0*/  USHF.R.U32.HI UR5, URZ, 0x4, UR5 ;  /* 0x000000043f057899 */ /* 0x000fc80008011605 */
[----:B------:R-:W-:Y:S02]  /*11d0*/  ULOP3.LUT UR49, UR5, 0x3fff, URZ, 0xc0, !UPT ;  /* 0x00003fff05317892 */ /* 0x000fe4000f8ec03f */
[----:B-1-3-5:R-:W-:Y:S10]  /*11e0*/  @P0 BRA `(.L_x_13) ;  /* 0x0000000000400947 */ /* 0x02aff40003800000 */
[----:B------:R-:W-:Y:S01]  /*11f0*/  MOV R0, 0x0 ;  /* 0x0000000000007802 */ /* 0x000fe20000000f00 */
[----:B------:R-:W-:Y:S01]  /*1200*/  ULDC.64 UR4, c[0x4][0x68] ;  /* 0x01001a0000047ab9 */ /* 0x000fe20000000a00 */
[----:B------:R-:W-:Y:S01]  /*1210*/  ULDC.64 UR6, c[0x4][0x8] ;  /* 0x0100020000067ab9 */ /* 0x000fe20000000a00 */
[----:B--2---:R-:W-:Y:S01]  /*1220*/  IMAD.U32 R4, RZ, RZ, UR4 ;  /* 0x00000004ff047e24 */ /* 0x004fe2000f8e00ff */
[----:B------:R0:W2:Y:S01]  /*1230*/  LDC.64 R14, c[0x4][R0] ;  /* 0x01000000000e7b82 */ /* 0x0000a20000000a00 */
[----:B------:R-:W-:Y:S01]  /*1240*/  IMAD.U32 R5, RZ, RZ, UR5 ;  /* 0x00000005ff057e24 */ /* 0x000fe2000f8e00ff */
[----:B------:R-:W-:Y:S01]  /*1250*/  ULDC.64 UR4, c[0x4][0x70] ;  /* 0x01001c0000047ab9 */ /* 0x000fe20000000a00 */
[----:B------:R-:W-:Y:S01]  /*1260*/  IMAD.U32 R10, RZ, RZ, UR6 ;  /* 0x00000006ff0a7e24 */ /* 0x000fe2000f8e00ff */
[----:B------:R-:W-:Y:S01]  /*1270*/  MOV R7, UR5 ;  /* 0x0000000500077c02 */ /* 0x000fe20008000f00 */
[----:B------:R-:W-:Y:S02]  /*1280*/  IMAD.U32 R6, RZ, RZ, UR4 ;  /* 0x00000004ff067e24 */ /* 0x000fe4000f8e00ff */
[----:B------:R-:W-:-:S02]  /*1290*/  IMAD.U32 R11, RZ, RZ, UR7 ;  /* 0x00000007ff0b7e24 */ /* 0x000fc4000f8e00ff */
[----:B------:R-:W-:Y:S02]  /*12a0*/  IMAD.MOV.U32 R8, RZ, RZ, 0x1e1 ;  /* 0x000001e1ff087424 */ /* 0x000fe400078e00ff */
[----:B------:R-:W-:Y:S02]  /*12b0*/  IMAD.MOV.U32 R12, RZ, RZ, 0x1 ;  /* 0x00000001ff0c7424 */ /* 0x000fe400078e00ff */
[----:B0-----:R-:W-:-:S07]  /*12c0*/  IMAD.MOV.U32 R13, RZ, RZ, RZ ;  /* 0x000000ffff0d7224 */ /* 0x001fce00078e00ff */
[----:B------:R-:W-:-:S07]  /*12d0*/  LEPC R20, `(.L_x_13) ;  /* 0x000000001014794e */ /* 0x000fce0000000000 */
[----:B-123-5:R-:W-:Y:S05]  /*12e0*/  CALL.ABS.NOINC R14 ;  /* 0x000000000e007343 */ /* 0x02efea0003c00000 */
.L_x_13:
[----:B------:R-:W-:-:S06]  /*12f0*/  ULOP3.LUT UR4, UR38, 0x1, URZ, 0xfc, !UPT ;  /* 0x0000000126047892 */ /* 0x000fcc000f8efc3f */
[----:B------:R-:W-:-:S04]  /*1300*/  MOV R0, UR4 ;  /* 0x0000000400007c02 */ /* 0x000fc80008000f00 */
[----:B------:R-:W-:-:S13]  /*1310*/  ISETP.NE.AND P0, PT, R0, 0x3, PT ;  /* 0x000000030000780c */ /* 0x000fda0003f05270 */
[----:B------:R-:W-:Y:S05]  /*1320*/  @!P0 BRA `(.L_x_14) ;  /* 0x0000000000048947 */ /* 0x000fea0003800000 */
[----:B------:R-:W-:Y:S01]  /*1330*/  BPT.TRAP 0x1 ;  /* 0x000000040000795c */ /* 0x000fe20000300000 */
.L_x_14:
[----:B-1----:R-:W-:Y:S02]  /*1340*/  IMAD.U32 R3, RZ, RZ, UR37 ;  /* 0x00000025ff037e24 */ /* 0x002fe4000f8e00ff */
[----:B------:R-:W-:-:S03]  /*1350*/  IMAD.U32 R0, RZ, RZ, UR36 ;  /* 0x00000024ff007e24 */ /* 0x000fc6000f8e00ff */
[----:B------:R-:W-:Y:S02]  /*1360*/  LEA R3, R3, UR40, 0x3 ;  /* 0x0000002803037c11 */ /* 0x000fe4000f8e18ff */
[----:B------:R-:W-:-:S04]  /*1370*/  SHF.L.U32 R0, R0, 0x1f, RZ ;  /* 0x0000001f00007819 */ /* 0x000fc800000006ff */
[----:B------:R0:W1:Y:S01]  /*1380*/  SYNCS.PHASECHK.TRANS64.TRYWAIT P1, [R3+URZ], R0 ;  /* 0x00000000030075a7 */ /* 0x000062000802017f */
[----:B------:R-:W-:Y:S05]  /*1390*/  @!P0 BRA `(.L_x_15) ;  /* 0x0000000000048947 */ /* 0x000fea0003800000 */
[----:B------:R-:W-:Y:S01]  /*13a0*/  BPT.TRAP 0x1 ;  /* 0x000000040000795c */ /* 0x000fe20000300000 */
.L_x_15:
[----:B-1----:R-:W-:Y:S05]  /*13b0*/  @P1 BRA `(.L_x_16) ;  /* 0x0000000000081947 */ /* 0x002fea0003800000 */
[----:B------:R-:W1:Y:S02]  /*13c0*/  SYNCS.PHASECHK.TRANS64.TRYWAIT P1, [R3+URZ], R0 ;  /* 0x00000000030075a7 */ /* 0x000e64000802017f */
[----:B-1----:R-:W-:Y:S05]  /*13d0*/  @!P1 BRA `(.L_x_17) ;  /* 0x0000047400e89947 */ /* 0x002fea0003800000 */
.L_x_16:
[----:B------:R-:W-:-:S04]  /*13e0*/  UISETP.LT.AND UP0, UPT, UR41, 0x1, UPT ;  /* 0x000000012900788c */ /* 0x000fc8000bf01270 */
[----:B------:R-:W-:-:S06]  /*13f0*/  USEL UR4, UR41, 0x1, UP0 ;  /* 0x0000000129047887 */ /* 0x000fcc0008000000 */
[----:B01----:R-:W-:Y:S01]  /*1400*/  IMAD.U32 R3, RZ, RZ, UR4 ;  /* 0x00000004ff037e24 */ /* 0x003fe2000f8e00ff */
[----:B------:R-:W-:Y:S05]  /*1410*/  WARPSYNC.ALL ;  /* 0x0000000000007948 */ /* 0x000fea0003800000 */
[----:B------:R-:W-:-:S04]  /*1420*/  IADD3 R3, -R3, UR41, RZ ;  /* 0x0000002903037c10 */ /* 0x000fc8000fffe1ff */
[----:B------:R-:W-:Y:S01]  /*1430*/  ISETP.GE.AND P1, PT, R3, 0x1, PT ;  /* 0x000000010300780c */ /* 0x000fe20003f26270 */
[----:B------:R-:W-:Y:S01]  /*1440*/  UIADD3 UR4, UR40, 0x20100, URZ ;  /* 0x0002010028047890 */ /* 0x000fe2000fffe03f */
[----:B------:R-:W-:Y:S01]  /*1450*/  WARPGROUP.ARRIVE ;  /* 0x00000000000079c5 */ /* 0x000fe20000000000 */
[----:B------:R-:W-:Y:S01]  /*1460*/  ULOP3.LUT UR49, UR49, 0x10000, URZ, 0xfc, !UPT ;  /* 0x0001000031317892 */ /* 0x000fe2000f8efc3f */
[----:B------:R-:W-:Y:S01]  /*1470*/  STL [R1+0x4bc], R17 ;  /* 0x0004bc1101007387 */ /* 0x000fe20000100800 */
[----:B------:R-:W-:Y:S02]  /*1480*/  USHF.R.U32.HI UR4, URZ, 0x4, UR4 ;  /* 0x000000043f047899 */ /* 0x000fe40008011604 */
[----:B------:R-:W-:Y:S01]  /*1490*/  ULEA UR51, UR37, UR49, 0xc ;  /* 0x0000003125337291 */ /* 0x000fe2000f8e603f */
[----:B-----5:R-:W-:Y:S01]  /*14a0*/  STL [R1+0x4b8], R16 ;  /* 0x0004b81001007387 */ /* 0x020fe20000100800 */
[----:B------:R-:W-:Y:S01]  /*14b0*/  ULOP3.LUT UR4, UR4, 0x3fff, URZ, 0xc0, !UPT ;  /* 0x00003fff04047892 */ /* 0x000fe2000f8ec03f */
[----:B------:R-:W-:Y:S01]  /*14c0*/  UMOV UR9, 0x40000040 ;  /* 0x4000004000097882 */ /* 0x000fe20000000000 */
[----:B------:R-:W-:-:S02]  /*14d0*/  UMOV UR11, 0x40000040 ;  /* 0x40000040000b7882 */ /* 0x000fc40000000000 */
[----:B------:R-:W-:Y:S01]  /*14e0*/  ULOP3.LUT UR50, UR4, 0x10000, URZ, 0xfc, !UPT ;  /* 0x0001000004327892 */ /* 0x000fe2000f8efc3f */
[----:B------:R-:W-:Y:S01]  /*14f0*/  STL [R1+0x4b4], R3 ;  /* 0x0004b40301007387 */ /* 0x000fe20000100800 */
[----:B------:R-:W-:Y:S01]  /*1500*/  UMOV UR8, UR51 ;  /* 0x0000003300087c82 */ /* 0x000fe20008000000 */
[----:B------:R-:W-:Y:S01]  /*1510*/  UMOV UR17, UR9 ;  /* 0x0000000900117c82 */ /* 0x000fe20008000000 */
[----:B------:R-:W-:Y:S01]  /*1520*/  UIMAD UR54, UR37, 0x700, UR50 ;  /* 0x00000700253678a4 */ /* 0x000fe2000f8e0232 */
[----:B------:R-:W-:Y:S01]  /*1530*/  STL [R1+0x4b0], R2 ;  /* 0x0004b00201007387 */ /* 0x000fe20000100800 */
[----:B------:R-:W-:Y:S01]  /*1540*/  UMOV UR16, UR8 ;  /* 0x0000000800107c82 */ /* 0x000fe20008000000 */
[----:B------:R-:W-:Y:S01]  /*1550*/  UMOV UR19, 0x40000040 ;  /* 0x4000004000137882 */ /* 0x000fe20000000000 */
[----:B------:R-:W-:Y:S02]  /*1560*/  UIADD3 UR18, UR54, 0x100, URZ ;  /* 0x0000010036127890 */ /* 0x000fe4000fffe03f */
[----:B------:R-:W-:-:S02]  /*1570*/  UIADD3 UR6, UR54, 0x200, URZ ;  /* 0x0000020036067890 */ /* 0x000fc4000fffe03f */
[----:B------:R-:W-:Y:S01]  /*1580*/  UMOV UR10, UR54 ;  /* 0x00000036000a7c82 */ /* 0x000fe20008000000 */
[----:B------:R-:W-:Y:S01]  /*1590*/  UMOV UR4, UR8 ;  /* 0x0000000800047c82 */ /* 0x000fe20008000000 */
[----:B------:R-:W-:Y:S01]  /*15a0*/  HGMMA.64x32x16.F32 R24, gdesc[UR8], RZ, !UPT, gsb0 ;  /* 0x00600000081879f0 */ /* 0x000fe2000c0008ff */
[----:B------:R-:W-:Y:S01]  /*15b0*/  UMOV UR5, UR9 ;  /* 0x0000000900057c82 */ /* 0x000fe20008000000 */
[----:B------:R-:W-:Y:S01]  /*15c0*/  UMOV UR7, 0x40000040 ;  /* 0x4000004000077882 */ /* 0x000fe20000000000 */
[----:B------:R-:W-:Y:S01]  /*15d0*/  UIADD3 UR14, UR54, 0x300, URZ ;  /* 0x00000300360e7890 */ /* 0x000fe2000fffe03f */
[----:B------:R-:W-:Y:S01]  /*15e0*/  UMOV UR12, UR8 ;  /* 0x00000008000c7c82 */ /* 0x000fe20008000000 */
        /* <DEDUP_REMOVED lines=13> */
[----:B------:R-:W-:-:S02]  /*16c0*/  UMOV UR23, 0x40000040 ;  /* 0x4000004000177882 */ /* 0x000fc40000000000 */
[----:B------:R-:W-:Y:S02]  /*16d0*/  UMOV UR35, UR23 ;  /* 0x0000001700237c82 */ /* 0x000fe40008000000 */
[----:B------:R-:W-:Y:S01]  /*16e0*/  UMOV UR34, UR22 ;  /* 0x0000001600227c82 */ /* 0x000fe20008000000 */
[----:B------:R-:W-:Y:S02]  /*16f0*/  WARPGROUP.DEPBAR.LE gsb0, 0x0 ;  /* 0x00008000000079c5 */ /* 0x000fe40000010000 */
[----:B------:R-:W-:Y:S04]  /*1700*/  STL.64 [R1+0x380], R24 ;  /* 0x0003801801007387 */ /* 0x000fe80000100a00 */
[----:B------:R-:W-:Y:S04]  /*1710*/  STL.64 [R1+0x388], R26 ;  /* 0x0003881a01007387 */ /* 0x000fe80000100a00 */
[----:B------:R-:W-:Y:S04]  /*1720*/  STL.64 [R1+0x390], R28 ;  /* 0x0003901c01007387 */ /* 0x000fe80000100a00 */
[----:B------:R-:W-:Y:S04]  /*1730*/  STL.64 [R1+0x398], R30 ;  /* 0x0003981e01007387 */ /* 0x000fe80000100a00 */
[----:B------:R-:W-:Y:S04]  /*1740*/  STL.64 [R1+0x3a0], R32 ;  /* 0x0003a02001007387 */ /* 0x000fe80000100a00 */
[----:B------:R-:W-:Y:S04]  /*1750*/  STL.64 [R1+0x3a8], R34 ;  /* 0x0003a82201007387 */ /* 0x000fe80000100a00 */
[----:B------:R-:W-:Y:S04]  /*1760*/  STL.64 [R1+0x3b0], R36 ;  /* 0x0003b02401007387 */ /* 0x000fe80000100a00 */
[----:B------:R0:W-:Y:S02]  /*1770*/  STL.64 [R1+0x3b8], R38 ;  /* 0x0003b82601007387 */ /* 0x0001e40000100a00 */
[----:B0-----:R-:W-:-:S06]  /*1780*/  WARPGROUP.ARRIVE ;  /* 0x00000000000079c5 */ /* 0x001fcc0000000000 */
[----:B------:R-:W-:Y:S03]  /*1790*/  HGMMA.64x32x16.F32 R24, gdesc[UR16], RZ, !UPT, gsb0 ;  /* 0x00600000101879f0 */ /* 0x000fe6000c0008ff */
        /* <DEDUP_REMOVED lines=10> */
[----:B------:R-:W-:Y:S01]  /*1840*/  HGMMA.64x32x16.F32 R24, gdesc[UR4], RZ, !UPT, gsb0 ;  /* 0x00600000041879f0 */ /* 0x000fe2000c0008ff */
[----:B------:R-:W-:Y:S02]  /*1850*/  UIADD3 UR4, UR51, 0x400, URZ ;  /* 0x0000040033047890 */ /* 0x000fe4000fffe03f */
        /* <DEDUP_REMOVED lines=12> */
[----:B------:R-:W-:Y:S01]  /*1920*/  WARPGROUP.ARRIVE ;  /* 0x00000000000079c5 */ /* 0x000fe20000000000 */
[----:B------:R-:W-:Y:S01]  /*1930*/  IMAD.MOV.U32 R20, RZ, RZ, R25 ;  /* 0x000000ffff147224 */ /* 0x000fe200078e0019 */
[----:B------:R-:W-:Y:S01]  /*1940*/  MOV R18, R27 ;  /* 0x0000001b00127202 */ /* 0x000fe20000000f00 */
[----:B------:R-:W-:Y:S01]  /*1950*/  IMAD.MOV.U32 R19, RZ, RZ, R26 ;  /* 0x000000ffff137224 */ /* 0x000fe200078e001a */
[----:B------:R-:W-:Y:S01]  /*1960*/  MOV R10, R33 ;  /* 0x00000021000a7202 */ /* 0x000fe20000000f00 */
[----:B------:R-:W-:Y:S01]  /*1970*/  IMAD.MOV.U32 R15, RZ, RZ, R28 ;  /* 0x000000ffff0f7224 */ /* 0x000fe200078e001c */
[----:B------:R-:W-:Y:S01]  /*1980*/  HGMMA.64x32x16.F32 R200, gdesc[UR24], RZ, !UPT, gsb0 ;  /* 0x0060000018c879f0 */ /* 0x000fe2000c0008ff */
[----:B------:R-:W-:Y:S01]  /*1990*/  IMAD.MOV.U32 R14, RZ, RZ, R29 ;  /* 0x000000ffff0e7224 */ /* 0x000fe200078e001d */
[----:B--2---:R-:W-:Y:S01]  /*19a0*/  MOV R4, R39 ;  /* 0x0000002700047202 */ /* 0x004fe20000000f00 */
[----:B------:R-:W-:-:S02]  /*19b0*/  IMAD.MOV.U32 R13, RZ, RZ, R30 ;  /* 0x000000ffff0d7224 */ /* 0x000fc400078e001e */
[----:B------:R-:W-:Y:S02]  /*19c0*/  IMAD.MOV.U32 R12, RZ, RZ, R31 ;  /* 0x000000ffff0c7224 */ /* 0x000fe400078e001f */
[----:B------:R-:W-:Y:S02]  /*19d0*/  IMAD.MOV.U32 R11, RZ, RZ, R32 ;  /* 0x000000ffff0b7224 */ /* 0x000fe400078e0020 */
[----:B------:R-:W-:Y:S02]  /*19e0*/  IMAD.MOV.U32 R9, RZ, RZ, R34 ;  /* 0x000000ffff097224 */ /* 0x000fe400078e0022 */
[----:B------:R-:W-:Y:S02]  /*19f0*/  IMAD.MOV.U32 R8, RZ, RZ, R35 ;  /* 0x000000ffff087224 */ /* 0x000fe400078e0023 */
[----:B------:R-:W-:Y:S02]  /*1a00*/  IMAD.MOV.U32 R7, RZ, RZ, R36 ;  /* 0x000000ffff077224 */ /* 0x000fe400078e0024 */
[----:B------:R-:W-:-:S02]  /*1a10*/  IMAD.MOV.U32 R6, RZ, RZ, R37 ;  /* 0x000000ffff067224 */ /* 0x000fc400078e0025 */
[----:B------:R-:W-:Y:S02]  /*1a20*/  IMAD.MOV.U32 R5, RZ, RZ, R38 ;  /* 0x000000ffff057224 */ /* 0x000fe400078e0026 */
[----:B------:R-:W-:Y:S01]  /*1a30*/  IMAD.MOV.U32 R0, RZ, RZ, R24 ;  /* 0x000000ffff007224 */ /* 0x000fe200078e0018 */
[----:B------:R-:W-:Y:S02]  /*1a40*/  WARPGROUP.DEPBAR.LE gsb0, 0x0 ;  /* 0x00008000000079c5 */ /* 0x000fe40000010000 */
[----:B------:R-:W-:Y:S01]  /*1a50*/  WARPGROUP.ARRIVE ;  /* 0x00000000000079c5 */ /* 0x000fe20000000000 */
[----:B------:R-:W-:Y:S04]  /*1a60*/  STL [R1+0xce8], R200 ;  /* 0x000ce8c801007387 */ /* 0x000fe80000100800 */
[----:B------:R-:W-:Y:S01]  /*1a70*/  STL [R1+0xce4], R201 ;  /* 0x000ce4c901007387 */ /* 0x000fe20000100800 */
[----:B------:R-:W-:Y:S03]  /*1a80*/  HGMMA.64x32x16.F32 R136, gdesc[UR28], RZ, !UPT, gsb0 ;  /* 0x006000001c8879f0 */ /* 0x000fe6000c0008ff */
[----:B------:R-:W-:Y:S04]  /*1a90*/  STL [R1+0xce0], R202 ;  /* 0x000ce0ca01007387 */ /* 0x000fe80000100800 */
        /* <DEDUP_REMOVED lines=12> */
[----:B------:R-:W-:Y:S01]  /*1b60*/  STL [R1+0xcac], R215 ;  /* 0x000cacd701007387 */ /* 0x000fe20000100800 */
[----:B------:R-:W-:-:S02]  /*1b70*/  WARPGROUP.DEPBAR.LE gsb0, 0x0 ;  /* 0x00008000000079c5 */ /* 0x000fc40000010000 */
[----:B------:R-:W-:Y:S01]  /*1b80*/  WARPGROUP.ARRIVE ;  /* 0x00000000000079c5 */ /* 0x000fe20000000000 */
[----:B------:R-:W-:Y:S04]  /*1b90*/  STL [R1+0xd18], R136 ;  /* 0x000d188801007387 */ /* 0x000fe80000100800 */
[----:B------:R-:W-:Y:S01]  /*1ba0*/  STL [R1+0xd14], R137 ;  /* 0x000d148901007387 */ /* 0x000fe20000100800 */
[----:B------:R-:W-:Y:S01]  /*1bb0*/  HGMMA.64x32x16.F32 R72, gdesc[UR20], RZ, !UPT, gsb0 ;  /* 0x00600000144879f0 */ /* 0x000fe2000c0008ff */
[----:B------:R-:W-:Y:S01]  /*1bc0*/  UMOV UR20, UR4 ;  /* 0x0000000400147c82 */ /* 0x000fe20008000000 */
[----:B------:R-:W-:Y:S01]  /*1bd0*/  UMOV UR21, 0x40000040 ;  /* 0x4000004000157882 */ /* 0x000fe20000000000 */
[----:B------:R-:W-:Y:S01]  /*1be0*/  UMOV UR28, UR20 ;  /* 0x00000014001c7c82 */ /* 0x000fe20008000000 */
[----:B------:R-:W-:Y:S01]  /*1bf0*/  UMOV UR29, UR21 ;  /* 0x00000015001d7c82 */ /* 0x000fe20008000000 */
[----:B------:R-:W-:Y:S01]  /*1c00*/  UMOV UR24, UR20 ;  /* 0x0000001400187c82 */ /* 0x000fe20008000000 */
[----:B------:R-:W-:Y:S01]  /*1c10*/  UMOV UR25, UR21 ;  /* 0x0000001500197c82 */ /* 0x000fe20008000000 */
[----:B------:R-:W-:Y:S01]  /*1c20*/  STL [R1+0xd10], R138 ;  /* 0x000d108a01007387 */ /* 0x000fe20000100800 */
        /* <DEDUP_REMOVED lines=9> */
[----:B------:R-:W-:-:S02]  /*1cc0*/  UMOV UR9, UR21 ;  /* 0x0000001500097c82 */ /* 0x000fc40008000000 */
        /* <DEDUP_REMOVED lines=16> */
[----:B------:R-:W-:Y:S01]  /*1dd0*/  UIADD3 UR20, UR51, 0xc00, URZ ;  /* 0x00000c0033147890 */ /* 0x000fe2000fffe03f */
[----:B------:R-:W-:Y:S01]  /*1de0*/  UMOV UR21, 0x40000040 ;  /* 0x4000004000157882 */ /* 0x000fe20000000000 */
        /* <DEDUP_REMOVED lines=24> */
[----:B------:R-:W-:Y:S02]  /*1f70*/  UIADD3 UR24, UR51, 0x2, URZ ;  /* 0x0000000233187890 */ /* 0x000fe4000fffe03f */
        /* <DEDUP_REMOVED lines=33> */
[----:B------:R-:W-:-:S03]  /*2190*/  WARPGROUP.DEPBAR.LE gsb0, 0x0 ;  /* 0x00008000000079c5 */ /* 0x000fc60000010000 */
        /* <DEDUP_REMOVED lines=12> */
[----:B------:R-:W-:Y:S01]  /*2260*/  IMAD.MOV.U32 R56, RZ, RZ, R24 ;  /* 0x000000ffff387224 */ /* 0x000fe200078e0018 */
[----:B------:R-:W-:Y:S01]  /*2270*/  MOV R60, R28 ;  /* 0x0000001c003c7202 */ /* 0x000fe20000000f00 */
[----:B------:R-:W-:Y:S01]  /*2280*/  IMAD.MOV.U32 R57, RZ, RZ, R25 ;  /* 0x000000ffff397224 */ /* 0x000fe200078e0019 */
[----:B------:R-:W-:Y:S01]  /*2290*/  MOV R66, R34 ;  /* 0x0000002200427202 */ /* 0x000fe20000000f00 */
[----:B------:R-:W-:Y:S02]  /*22a0*/  IMAD.MOV.U32 R58, RZ, RZ, R26 ;  /* 0x000000ffff3a7224 */ /* 0x000fe400078e001a */
[----:B------:R-:W-:Y:S01]  /*22b0*/  IMAD.MOV.U32 R59, RZ, RZ, R27 ;  /* 0x000000ffff3b7224 */ /* 0x000fe200078e001b */
[----:B------:R0:W-:Y:S01]  /*22c0*/  STL [R1+0xc90], R60 ;  /* 0x000c903c01007387 */ /* 0x0001e20000100800 */
[----:B------:R-:W-:-:S02]  /*22d0*/  IMAD.MOV.U32 R61, RZ, RZ, R29 ;  /* 0x000000ffff3d7224 */ /* 0x000fc400078e001d */
[----:B------:R-:W-:Y:S01]  /*22e0*/  IMAD.MOV.U32 R62, RZ, RZ, R30 ;  /* 0x000000ffff3e7224 */ /* 0x000fe200078e001e */
[----:B------:R1:W-:Y:S01]  /*22f0*/  STL [R1+0xc8c], R59 ;  /* 0x000c8c3b01007387 */ /* 0x0003e20000100800 */
[----:B------:R-:W-:Y:S02]  /*2300*/  IMAD.MOV.U32 R63, RZ, RZ, R31 ;  /* 0x000000ffff3f7224 */ /* 0x000fe400078e001f */
[----:B------:R-:W-:Y:S01]  /*2310*/  IMAD.MOV.U32 R64, RZ, RZ, R32 ;  /* 0x000000ffff407224 */ /* 0x000fe200078e0020 */
[----:B------:R2:W-:Y:S01]  /*2320*/  STL [R1+0xc88], R58 ;  /* 0x000c883a01007387 */ /* 0x0005e20000100800 */
[----:B------:R-:W-:Y:S02]  /*2330*/  IMAD.MOV.U32 R65, RZ, RZ, R33 ;  /* 0x000000ffff417224 */ /* 0x000fe400078e0021 */
[----:B------:R-:W-:Y:S01]  /*2340*/  IMAD.MOV.U32 R67, RZ, RZ, R35 ;  /* 0x000000ffff437224 */ /* 0x000fe200078e0023 */
[----:B------:R4:W-:Y:S01]  /*2350*/  STL [R1+0xc84], R57 ;  /* 0x000c843901007387 */ /* 0x0009e20000100800 */
[----:B------:R-:W-:-:S02]  /*2360*/  IMAD.MOV.U32 R68, RZ, RZ, R36 ;  /* 0x000000ffff447224 */ /* 0x000fc400078e0024 */
[----:B------:R-:W-:Y:S01]  /*2370*/  IMAD.MOV.U32 R69, RZ, RZ, R37 ;  /* 0x000000ffff457224 */ /* 0x000fe200078e0025 */
[----:B------:R4:W-:Y:S01]  /*2380*/  STL [R1+0xc80], R56 ;  /* 0x000c803801007387 */ /* 0x0009e20000100800 */
[----:B------:R-:W-:Y:S02]  /*2390*/  IMAD.MOV.U32 R70, RZ, RZ, R38 ;  /* 0x000000ffff467224 */ /* 0x000fe400078e0026 */
[----:B------:R-:W-:Y:S02]  /*23a0*/  IMAD.MOV.U32 R71, RZ, RZ, R39 ;  /* 0x000000ffff477224 */ /* 0x000fe400078e0027 */
[----:B------:R-:W-:-:S06]  /*23b0*/  WARPGROUP.ARRIVE ;  /* 0x00000000000079c5 */ /* 0x000fcc0000000000 */
[----:B------:R-:W-:Y:S03]  /*23c0*/  HGMMA.64x32x16.F32 R24, gdesc[UR16], RZ, !UPT, gsb0 ;  /* 0x00600000101879f0 */ /* 0x000fe6000c0008ff */
[----:B------:R-:W-:Y:S02]  /*23d0*/  WARPGROUP.DEPBAR.LE gsb0, 0x0 ;  /* 0x00008000000079c5 */ /* 0x000fe40000010000 */
[----:B------:R-:W-:Y:S01]  /*23e0*/  WARPGROUP.ARRIVE ;  /* 0x00000000000079c5 */ /* 0x000fe20000000000 */
[----:B------:R-:W-:Y:S01]  /*23f0*/  MOV R195, R24 ;  /* 0x0000001800c37202 */ /* 0x000fe20000000f00 */
[----:B------:R-:W-:Y:S01]  /*2400*/  IMAD.MOV.U32 R196, RZ, RZ, R25 ;  /* 0x000000ffffc47224 */ /* 0x000fe200078e0019 */
[----:B------:R-:W-:Y:S01]  /*2410*/  MOV R121, R30 ;  /* 0x0000001e00797202 */ /* 0x000fe20000000f00 */
[----:B------:R-:W-:Y:S01]  /*2420*/  IMAD.MOV.U32 R197, RZ, RZ, R26 ;  /* 0x000000ffffc57224 */ /* 0x000fe200078e001a */
[----:B------:R-:W-:Y:S01]  /*2430*/  MOV R127, R36 ;  /* 0x00000024007f7202 */ /* 0x000fe20000000f00 */
[----:B------:R-:W-:Y:S01]  /*2440*/  HGMMA.64x32x16.F32 R40, gdesc[UR8], RZ, !UPT, gsb0 ;  /* 0x00600000082879f0 */ /* 0x000fe2000c0008ff */
[----:B------:R-:W-:Y:S01]  /*2450*/  IMAD.MOV.U32 R198, RZ, RZ, R27 ;  /* 0x000000ffffc67224 */ /* 0x000fe200078e001b */
[----:B------:R-:W-:Y:S01]  /*2460*/  UMOV UR8, UR4 ;  /* 0x0000000400087c82 */ /* 0x000fe20008000000 */
[----:B------:R-:W-:Y:S01]  /*2470*/  IMAD.MOV.U32 R199, RZ, RZ, R28 ;  /* 0x000000ffffc77224 */ /* 0x000fe200078e001c */
[----:B------:R-:W-:Y:S01]  /*2480*/  UMOV UR9, 0x40000040 ;  /* 0x4000004000097882 */ /* 0x000fe20000000000 */
[----:B------:R-:W-:Y:S01]  /*2490*/  IMAD.MOV.U32 R120, RZ, RZ, R29 ;  /* 0x000000ffff787224 */ /* 0x000fe200078e001d */
[----:B------:R-:W-:Y:S01]  /*24a0*/  UMOV UR16, UR8 ;  /* 0x0000000800107c82 */ /* 0x000fe20008000000 */
        /* <DEDUP_REMOVED lines=12> */
[----:B------:R-:W-:Y:S01]  /*2570*/  UMOV UR28, UR8 ;  /* 0x00000008001c7c82 */ /* 0x000fe20008000000 */
[----:B------:R-:W-:Y:S01]  /*2580*/  UMOV UR29, UR9 ;  /* 0x00000009001d7c82 */ /* 0x000fe20008000000 */
[----:B------:R-:W-:Y:S01]  /*2590*/  UMOV UR32, UR8 ;  /* 0x0000000800207c82 */ /* 0x000fe20008000000 */
[----:B------:R-:W-:Y:S01]  /*25a0*/  UMOV UR33, UR9 ;  /* 0x0000000900217c82 */ /* 0x000fe20008000000 */
[----:B------:R-:W-:-:S02]  /*25b0*/  IMAD.MOV.U32 R129, RZ, RZ, R38 ;  /* 0x000000ffff817224 */ /* 0x000fc400078e0026 */
[----:B------:R-:W-:Y:S01]  /*25c0*/  IMAD.MOV.U32 R130, RZ, RZ, R39 ;  /* 0x000000ffff827224 */ /* 0x000fe200078e0027 */
[----:B------:R-:W-:Y:S02]  /*25d0*/  WARPGROUP.DEPBAR.LE gsb0, 0x0 ;  /* 0x00008000000079c5 */ /* 0x000fe40000010000 */
[----:B------:R-:W-:Y:S01]  /*25e0*/  IMAD.MOV.U32 R37, RZ, RZ, R52 ;  /* 0x000000ffff257224 */ /* 0x000fe200078e0034 */
[----:B------:R-:W-:Y:S01]  /*25f0*/  MOV R35, R50 ;  /* 0x0000003200237202 */ /* 0x000fe20000000f00 */
[----:B------:R-:W-:Y:S01]  /*2600*/  IMAD.MOV.U32 R36, RZ, RZ, R53 ;  /* 0x000000ffff247224 */ /* 0x000fe200078e0035 */
[----:B------:R-:W-:Y:S01]  /*2610*/  MOV R29, R45 ;  /* 0x0000002d001d7202 */ /* 0x000fe20000000f00 */
[----:B------:R-:W-:Y:S01]  /*2620*/  IMAD.MOV.U32 R34, RZ, RZ, R51 ;  /* 0x000000ffff227224 */ /* 0x000fe200078e0033 */
[----:B------:R-:W-:Y:S01]  /*2630*/  MOV R86, R54 ;  /* 0x0000003600567202 */ /* 0x000fe20000000f00 */
[----:B------:R-:W-:Y:S02]  /*2640*/  IMAD.MOV.U32 R33, RZ, RZ, R48 ;  /* 0x000000ffff217224 */ /* 0x000fe400078e0030 */
        /* <DEDUP_REMOVED lines=8> */
[----:B------:R-:W-:Y:S02]  /*26d0*/  IMAD.MOV.U32 R87, RZ, RZ, R55 ;  /* 0x000000ffff577224 */ /* 0x000fe400078e0037 */
[----:B------:R-:W-:-:S06]  /*26e0*/  WARPGROUP.ARRIVE ;  /* 0x00000000000079c5 */ /* 0x000fcc0000000000 */
[----:B------:R-:W-:Y:S01]  /*26f0*/  HGMMA.64x32x16.F32 R40, gdesc[UR8], RZ, !UPT, gsb0 ;  /* 0x00600000082879f0 */ /* 0x000fe2000c0008ff */
[----:B------:R-:W-:Y:S02]  /*2700*/  UMOV UR9, UR21 ;  /* 0x0000001500097c82 */ /* 0x000fe40008000000 */
[----:B------:R-:W-:Y:S02]  /*2710*/  WARPGROUP.DEPBAR.LE gsb0, 0x0 ;  /* 0x00008000000079c5 */ /* 0x000fe40000010000 */
        /* <DEDUP_REMOVED lines=12> */
[----:B---3--:R-:W-:Y:S02]  /*27e0*/  IMAD.MOV.U32 R17, RZ, RZ, R52 ;  /* 0x000000ffff117224 */ /* 0x008fe400078e0034 */
[----:B------:R-:W-:Y:S02]  /*27f0*/  IMAD.MOV.U32 R16, RZ, RZ, R53 ;  /* 0x000000ffff107224 */ /* 0x000fe400078e0035 */
[----:B------:R-:W-:Y:S02]  /*2800*/  IMAD.MOV.U32 R3, RZ, RZ, R54 ;  /* 0x000000ffff037224 */ /* 0x000fe400078e0036 */
[----:B------:R-:W-:Y:S02]  /*2810*/  IMAD.MOV.U32 R2, RZ, RZ, R55 ;  /* 0x000000ffff027224 */ /* 0x000fe400078e0037 */
[----:B------:R-:W-:-:S06]  /*2820*/  WARPGROUP.ARRIVE ;  /* 0x00000000000079c5 */ /* 0x000fcc0000000000 */
[----:B------:R-:W-:Y:S03]  /*2830*/  HGMMA.64x32x16.F32 R40, gdesc[UR16], RZ, !UPT, gsb0 ;  /* 0x00600000102879f0 */ /* 0x000fe6000c0008ff */
[----:B------:R-:W-:Y:S02]  /*2840*/  WARPGROUP.DEPBAR.LE gsb0, 0x0 ;  /* 0x00008000000079c5 */ /* 0x000fe40000010000 */
[----:B0-----:R-:W-:Y:S01]  /*2850*/  MOV R60, R40 ;  /* 0x00000028003c7202 */ /* 0x001fe20000000f00 */
[----:B-1----:R-:W-:Y:S01]  /*2860*/  IMAD.MOV.U32 R59, RZ, RZ, R41 ;  /* 0x000000ffff3b7224 */ /* 0x002fe200078e0029 */
[----:B------:R-:W-:Y:S01]  /*2870*/  MOV R185, R46 ;  /* 0x0000002e00b97202 */ /* 0x000fe20000000f00 */
[----:B--2---:R-:W-:Y:S01]  /*2880*/  IMAD.MOV.U32 R58, RZ, RZ, R42 ;  /* 0x000000ffff3a7224 */ /* 0x004fe200078e002a */
[----:B------:R-:W-:Y:S01]  /*2890*/  MOV R191, R52 ;  /* 0x0000003400bf7202 */ /* 0x000fe20000000f00 */
[----:B----4-:R-:W-:-:S02]  /*28a0*/  IMAD.MOV.U32 R57, RZ, RZ, R43 ;  /* 0x000000ffff397224 */ /* 0x010fc400078e002b */
        /* <DEDUP_REMOVED lines=8> */
[----:B------:R-:W-:Y:S02]  /*2930*/  IMAD.MOV.U32 R193, RZ, RZ, R54 ;  /* 0x000000ffffc17224 */ /* 0x000fe400078e0036 */
[----:B------:R-:W-:Y:S02]  /*2940*/  IMAD.MOV.U32 R194, RZ, RZ, R55 ;  /* 0x000000ffffc27224 */ /* 0x000fe400078e0037 */
[----:B------:R-:W-:-:S06]  /*2950*/  WARPGROUP.ARRIVE ;  /* 0x00000000000079c5 */ /* 0x000fcc0000000000 */
[----:B------:R-:W-:Y:S01]  /*2960*/  HGMMA.64x32x16.F32 R40, gdesc[UR4], RZ, !UPT, gsb0 ;  /* 0x00600000042879f0 */ /* 0x000fe2000c0008ff */
[----:B------:R-:W-:Y:S01]  /*2970*/  UMOV UR4, UR24 ;  /* 0x0000001800047c82 */ /* 0x000fe20008000000 */
[----:B------:R-:W-:Y:S01]  /*2980*/  UMOV UR24, UR8 ;  /* 0x0000000800187c82 */ /* 0x000fe20008000000 */
[----:B------:R-:W-:Y:S01]  /*2990*/  UMOV UR8, UR20 ;  /* 0x0000001400087c82 */ /* 0x000fe20008000000 */
[----:B------:R-:W-:Y:S01]  /*29a0*/  UMOV UR5, 0x40000040 ;  /* 0x4000004000057882 */ /* 0x000fe20000000000 */
[----:B------:R-:W-:Y:S01]  /*29b0*/  UMOV UR16, UR4 ;  /* 0x0000000400107c82 */ /* 0x000fe20008000000 */
[----:B------:R-:W-:Y:S01]  /*29c0*/  UMOV UR17, UR5 ;  /* 0x0000000500117c82 */ /* 0x000fe20008000000 */
[----:B------:R-:W-:Y:S01]  /*29d0*/  UIADD3 UR46, UR54, 0x302, URZ ;  /* 0x00000302362e7890 */ /* 0x000fe2000fffe03f */
[----:B------:R-:W-:Y:S01]  /*29e0*/  UMOV UR44, UR4 ;  /* 0x00000004002c7c82 */ /* 0x000fe20008000000 */
[----:B------:R-:W-:Y:S01]  /*29f0*/  UMOV UR45, UR5 ;  /* 0x00000005002d7c82 */ /* 0x000fe20008000000 */
[----:B------:R-:W-:-:S02]  /*2a00*/  WARPGROUP.DEPBAR.LE gsb0, 0x0 ;  /* 0x00008000000079c5 */ /* 0x000fc40000010000 */
[----:B------:R-:W-:Y:S01]  /*2a10*/  IMAD.MOV.U32 R204, RZ, RZ, R40 ;  /* 0x000000ffffcc7224 */ /* 0x000fe200078e0028 */
[----:B------:R-:W-:Y:S01]  /*2a20*/  MOV R206, R42 ;  /* 0x0000002a00ce7202 */ /* 0x000fe20000000f00 */
[----:B------:R-:W-:Y:S01]  /*2a30*/  IMAD.MOV.U32 R205, RZ, RZ, R41 ;  /* 0x000000ffffcd7224 */ /* 0x000fe200078e0029 */
[----:B------:R-:W-:Y:S01]  /*2a40*/  MOV R212, R48 ;  /* 0x0000003000d47202 */ /* 0x000fe20000000f00 */
[----:B------:R-:W-:Y:S01]  /*2a50*/  IMAD.MOV.U32 R207, RZ, RZ, R43 ;  /* 0x000000ffffcf7224 */ /* 0x000fe200078e002b */
[----:B------:R-:W-:Y:S01]  /*2a60*/  MOV R150, R54 ;  /* 0x0000003600967202 */ /* 0x000fe20000000f00 */
[----:B------:R-:W-:Y:S02]  /*2a70*/  IMAD.MOV.U32 R208, RZ, RZ, R44 ;  /* 0x000000ffffd07224 */ /* 0x000fe400078e002c */
        /* <DEDUP_REMOVED lines=9> */
[----:B------:R-:W-:-:S06]  /*2b10*/  WARPGROUP.ARRIVE ;  /* 0x00000000000079c5 */ /* 0x000fcc0000000000 */
[----:B------:R-:W-:Y:S01]  /*2b20*/  HGMMA.64x32x16.F32 R40, gdesc[UR12], RZ, !UPT, gsb0 ;  /* 0x006000000c2879f0 */ /* 0x000fe2000c0008ff */
[----:B------:R-:W-:Y:S01]  /*2b30*/  UMOV UR12, UR20 ;  /* 0x00000014000c7c82 */ /* 0x000fe20008000000 */
[----:B------:R-:W-:Y:S01]  /*2b40*/  UMOV UR13, UR21 ;  /* 0x00000015000d7c82 */ /* 0x000fe20008000000 */
        /* <DEDUP_REMOVED lines=9> */
[----:B------:R-:W-:Y:S01]  /*2be0*/  UMOV UR24, UR20 ;  /* 0x0000001400187c82 */ /* 0x000fe20008000000 */
[----:B------:R-:W-:Y:S01]  /*2bf0*/  IMAD.MOV.U32 R141, RZ, RZ, R45 ;  /* 0x000000ffff8d7224 */ /* 0x000fe200078e002d */
[----:B------:R-:W-:Y:S01]  /*2c00*/  UMOV UR25, UR21 ;  /* 0x0000001500197c82 */ /* 0x000fe20008000000 */
        /* <DEDUP_REMOVED lines=11> */
[----:B------:R0:W-:Y:S04]  /*2cc0*/  STL.64 [R1+0xaf8], R182 ;  /* 0x000af8b601007387 */ /* 0x0001e80000100a00 */
[----:B------:R1:W-:Y:S01]  /*2cd0*/  STL.64 [R1+0xaf0], R180 ;  /* 0x000af0b401007387 */ /* 0x0003e20000100a00 */
[----:B------:R-:W-:Y:S01]  /*2ce0*/  HGMMA.64x32x16.F32 R104, gdesc[UR28], RZ, !UPT, gsb0 ;  /* 0x006000001c6879f0 */ /* 0x000fe2000c0008ff */
[----:B------:R-:W-:Y:S01]  /*2cf0*/  UMOV UR28, UR20 ;  /* 0x00000014001c7c82 */ /* 0x000fe20008000000 */
[----:B------:R-:W-:Y:S01]  /*2d00*/  UMOV UR29, UR21 ;  /* 0x00000015001d7c82 */ /* 0x000fe20008000000 */
[----:B------:R2:W-:Y:S04]  /*2d10*/  STL.64 [R1+0xae8], R178 ;  /* 0x000ae8b201007387 */ /* 0x0005e80000100a00 */
[----:B------:R3:W-:Y:S01]  /*2d20*/  STL.64 [R1+0xae0], R176 ;  /* 0x000ae0b001007387 */ /* 0x0007e20000100a00 */
[----:B0-----:R-:W-:Y:S01]  /*2d30*/  MOV R182, R37 ;  /* 0x0000002500b67202 */ /* 0x001fe20000000f00 */
[----:B------:R-:W-:-:S02]  /*2d40*/  IMAD.MOV.U32 R183, RZ, RZ, R36 ;  /* 0x000000ffffb77224 */ /* 0x000fc400078e0024 */
[----:B------:R0:W-:Y:S01]  /*2d50*/  STL.64 [R1+0xad8], R174 ;  /* 0x000ad8ae01007387 */ /* 0x0001e20000100a00 */
[----:B-1----:R-:W-:Y:S02]  /*2d60*/  IMAD.MOV.U32 R180, RZ, RZ, R35 ;  /* 0x000000ffffb47224 */ /* 0x002fe400078e0023 */
[----:B------:R-:W-:Y:S01]  /*2d70*/  IMAD.MOV.U32 R181, RZ, RZ, R34 ;  /* 0x000000ffffb57224 */ /* 0x000fe200078e0022 */
[----:B------:R1:W-:Y:S01]  /*2d80*/  STL.64 [R1+0xad0], R172 ;  /* 0x000ad0ac01007387 */ /* 0x0003e20000100a00 */
[----:B--2---:R-:W-:Y:S02]  /*2d90*/  IMAD.MOV.U32 R178, RZ, RZ, R33 ;  /* 0x000000ffffb27224 */ /* 0x004fe400078e0021 */
[----:B------:R-:W-:Y:S01]  /*2da0*/  IMAD.MOV.U32 R179, RZ, RZ, R32 ;  /* 0x000000ffffb37224 */ /* 0x000fe200078e0020 */
[----:B------:R2:W-:Y:S01]  /*2db0*/  STL.64 [R1+0xac8], R170 ;  /* 0x000ac8aa01007387 */ /* 0x0005e20000100a00 */
[----:B---3--:R-:W-:Y:S01]  /*2dc0*/  MOV R176, R31 ;  /* 0x0000001f00b07202 */ /* 0x008fe20000000f00 */
[----:B------:R-:W-:-:S02]  /*2dd0*/  IMAD.MOV.U32 R177, RZ, RZ, R30 ;  /* 0x000000ffffb17224 */ /* 0x000fc400078e001e */
[----:B0-----:R-:W-:Y:S01]  /*2de0*/  IMAD.MOV.U32 R175, RZ, RZ, R29 ;  /* 0x000000ffffaf7224 */ /* 0x001fe200078e001d */
[----:B------:R0:W-:Y:S01]  /*2df0*/  STL.64 [R1+0xac0], R168 ;  /* 0x000ac0a801007387 */ /* 0x0001e20000100a00 */
[----:B------:R-:W-:Y:S02]  /*2e00*/  IMAD.MOV.U32 R174, RZ, RZ, R24 ;  /* 0x000000ffffae7224 */ /* 0x000fe400078e0018 */
[----:B-1----:R-:W-:Y:S02]  /*2e10*/  IMAD.MOV.U32 R172, RZ, RZ, R28 ;  /* 0x000000ffffac7224 */ /* 0x002fe400078e001c */
[----:B------:R-:W-:Y:S02]  /*2e20*/  IMAD.MOV.U32 R173, RZ, RZ, R27 ;  /* 0x000000ffffad7224 */ /* 0x000fe400078e001b */
[----:B--2---:R-:W-:Y:S01]  /*2e30*/  IMAD.MOV.U32 R170, RZ, RZ, R26 ;  /* 0x000000ffffaa7224 */ /* 0x004fe200078e001a */
[----:B------:R-:W-:Y:S01]  /*2e40*/  MOV R171, R25 ;  /* 0x0000001900ab7202 */ /* 0x000fe20000000f00 */
[----:B------:R-:W-:-:S02]  /*2e50*/  WARPGROUP.DEPBAR.LE gsb0, 0x0 ;  /* 0x00008000000079c5 */ /* 0x000fc40000010000 */
[----:B------:R-:W-:Y:S01]  /*2e60*/  WARPGROUP.ARRIVE ;  /* 0x00000000000079c5 */ /* 0x000fe20000000000 */
[----:B------:R-:W-:Y:S04]  /*2e70*/  STL.64 [R1+0xb38], R118 ;  /* 0x000b387601007387 */ /* 0x000fe80000100a00 */
[----:B------:R-:W-:Y:S01]  /*2e80*/  STL.64 [R1+0xb30], R116 ;  /* 0x000b307401007387 */ /* 0x000fe20000100a00 */
[----:B------:R-:W-:Y:S01]  /*2e90*/  HGMMA.64x32x16.F32 R40, gdesc[UR32], RZ, !UPT, gsb0 ;  /* 0x00600000202879f0 */ /* 0x000fe2000c0008ff */
[----:B------:R-:W-:Y:S01]  /*2ea0*/  UMOV UR32, UR20 ;  /* 0x0000001400207c82 */ /* 0x000fe20008000000 */
[----:B------:R-:W-:Y:S01]  /*2eb0*/  UMOV UR33, UR21 ;  /* 0x0000001500217c82 */ /* 0x000fe20008000000 */
[----:B------:R-:W-:Y:S01]  /*2ec0*/  STL.64 [R1+0xb28], R114 ;  /* 0x000b287201007387 */ /* 0x000fe20000100a00 */
[----:B------:R-:W-:Y:S01]  /*2ed0*/  UMOV UR34, UR18 ;  /* 0x0000001200227c82 */ /* 0x000fe20008000000 */
[----:B------:R-:W-:-:S02]  /*2ee0*/  UMOV UR35, UR19 ;  /* 0x0000001300237c82 */ /* 0x000fc40008000000 */
[----:B------:R-:W-:Y:S04]  /*2ef0*/  STL.64 [R1+0xb20], R112 ;  /* 0x000b207001007387 */ /* 0x000fe80000100a00 */
[----:B------:R-:W-:Y:S04]  /*2f00*/  STL.64 [R1+0xb18], R110 ;  /* 0x000b186e01007387 */ /* 0x000fe80000100a00 */
[----:B------:R-:W-:Y:S04]  /*2f10*/  STL.64 [R1+0xb10], R108 ;  /* 0x000b106c01007387 */ /* 0x000fe80000100a00 */
[----:B------:R-:W-:Y:S04]  /*2f20*/  STL.64 [R1+0xb08], R106 ;  /* 0x000b086a01007387 */ /* 0x000fe80000100a00 */
[----:B------:R-:W-:Y:S01]  /*2f30*/  STL.64 [R1+0xb00], R104 ;  /* 0x000b006801007387 */ /* 0x000fe20000100a00 */
[----:B------:R-:W-:-:S02]  /*2f40*/  WARPGROUP.DEPBAR.LE gsb0, 0x0 ;  /* 0x00008000000079c5 */ /* 0x000fc40000010000 */
[----:B------:R-:W-:Y:S01]  /*2f50*/  WARPGROUP.ARRIVE ;  /* 0x00000000000079c5 */ /* 0x000fe20000000000 */
[----:B------:R-:W-:Y:S04]  /*2f60*/  STL [R1+0xabc], R44 ;  /* 0x000abc2c01007387 */ /* 0x000fe80000100800 */
[----:B------:R-:W-:Y:S01]  /*2f70*/  STL [R1+0xab8], R45 ;  /* 0x000ab82d01007387 */ /* 0x000fe20000100800 */
[----:B------:R-:W-:Y:S01]  /*2f80*/  HGMMA.64x32x16.F32 R24, gdesc[UR20], RZ, !UPT, gsb0 ;  /* 0x00600000141879f0 */ /* 0x000fe2000c0008ff */
[----:B------:R-:W-:Y:S01]  /*2f90*/  UMOV UR22, UR30 ;  /* 0x0000001e00167c82 */ /* 0x000fe20008000000 */
[----:B------:R-:W-:Y:S01]  /*2fa0*/  UMOV UR23, UR31 ;  /* 0x0000001f00177c82 */ /* 0x000fe20008000000 */
[----:B------:R-:W-:Y:S01]  /*2fb0*/  STL [R1+0xab4], R46 ;  /* 0x000ab42e01007387 */ /* 0x000fe20000100800 */
[----:B------:R-:W-:Y:S01]  /*2fc0*/  UMOV UR30, UR6 ;  /* 0x00000006001e7c82 */ /* 0x000fe20008000000 */
[----:B------:R-:W-:Y:S01]  /*2fd0*/  UMOV UR31, UR7 ;  /* 0x00000007001f7c82 */ /* 0x000fe20008000000 */
[----:B------:R-:W-:Y:S01]  /*2fe0*/  UMOV UR7, 0x40000040 ;  /* 0x4000004000077882 */ /* 0x000fe20000000000 */
        /* <DEDUP_REMOVED lines=15> */
[----:B------:R-:W-:Y:S01]  /*30e0*/  STL [R1+0x9f4], R26 ;  /* 0x0009f41a01007387 */ /* 0x000fe20000100800 */
[----:B------:R-:W-:Y:S01]  /*30f0*/  UMOV UR19, 0x40000040 ;  /* 0x4000004000137882 */ /* 0x000fe20000000000 */
[----:B0-----:R-:W-:Y:S01]  /*3100*/  IMAD.MOV.U32 R168, RZ, RZ, R5 ;  /* 0x000000ffffa87224 */ /* 0x001fe200078e0005 */
[----:B------:R-:W-:Y:S01]  /*3110*/  MOV R169, R4 ;  /* 0x0000000400a97202 */ /* 0x000fe20000000f00 */
[----:B------:R-:W-:Y:S01]  /*3120*/  STL [R1+0x9f0], R27 ;  /* 0x0009f01b01007387 */ /* 0x000fe20000100800 */
[----:B------:R-:W-:Y:S01]  /*3130*/  UMOV UR6, UR22 ;  /* 0x0000001600067c82 */ /* 0x000fe20008000000 */
[----:B------:R-:W-:Y:S01]  /*3140*/  UMOV UR20, UR4 ;  /* 0x0000000400147c82 */ /* 0x000fe20008000000 */
[----:B------:R-:W-:Y:S01]  /*3150*/  UMOV UR21, UR5 ;  /* 0x0000000500157c82 */ /* 0x000fe20008000000 */
        /* <DEDUP_REMOVED lines=11> */
[----:B------:R0:W-:Y:S01]  /*3210*/  STL [R1+0x9c0], R39 ;  /* 0x0009c02701007387 */ /* 0x0001e20000100800 */
[----:B------:R-:W-:-:S02]  /*3220*/  WARPGROUP.DEPBAR.LE gsb0, 0x0 ;  /* 0x00008000000079c5 */ /* 0x000fc40000010000 */
[----:B------:R-:W-:Y:S01]  /*3230*/  WARPGROUP.ARRIVE ;  /* 0x00000000000079c5 */ /* 0x000fe20000000000 */
[----:B------:R-:W-:Y:S04]  /*3240*/  STL [R1+0xa3c], R88 ;  /* 0x000a3c5801007387 */ /* 0x000fe80000100800 */
[----:B------:R-:W-:Y:S01]  /*3250*/  STL [R1+0xa38], R89 ;  /* 0x000a385901007387 */ /* 0x000fe20000100800 */
[----:B------:R-:W-:Y:S01]  /*3260*/  HGMMA.64x32x16.F32 R152, gdesc[UR24], RZ, !UPT, gsb0 ;  /* 0x00600000189879f0 */ /* 0x000fe2000c0008ff */
[----:B------:R-:W-:Y:S01]  /*3270*/  UMOV UR23, 0x40000040 ;  /* 0x4000004000177882 */ /* 0x000fe20000000000 */
[----:B------:R-:W-:Y:S01]  /*3280*/  UMOV UR47, 0x40000040 ;  /* 0x40000040002f7882 */ /* 0x000fe20000000000 */
        /* <DEDUP_REMOVED lines=21> */
[----:B------:R-:W-:Y:S02]  /*33e0*/  UIADD3 UR12, UR54, 0x102, URZ ;  /* 0x00000102360c7890 */ /* 0x000fe4000fffe03f */
[----:B------:R-:W-:Y:S01]  /*33f0*/  STL [R1+0xa74], R154 ;  /* 0x000a749a01007387 */ /* 0x000fe20000100800 */
[----:B------:R-:W-:-:S03]  /*3400*/  UIADD3 UR13, UR54, 0x202, URZ ;  /* 0x00000202360d7890 */ /* 0x000fc6000fffe03f */
        /* <DEDUP_REMOVED lines=14> */
[----:B0-----:R-:W-:Y:S01]  /*34f0*/  WARPGROUP.ARRIVE ;  /* 0x00000000000079c5 */ /* 0x001fe20000000000 */
[----:B------:R-:W-:Y:S04]  /*3500*/  STL [R1+0xa8c], R228 ;  /* 0x000a8ce401007387 */ /* 0x000fe80000100800 */
[----:B------:R-:W-:Y:S01]  /*3510*/  STL [R1+0xa88], R229 ;  /* 0x000a88e501007387 */ /* 0x000fe20000100800 */
[----:B------:R-:W-:Y:S03]  /*3520*/  HGMMA.64x32x16.F32 R24, gdesc[UR28], RZ, !UPT, gsb0 ;  /* 0x006000001c1879f0 */ /* 0x000fe6000c0008ff */
[----:B------:R-:W-:Y:S04]  /*3530*/  STL [R1+0xa84], R230 ;  /* 0x000a84e601007387 */ /* 0x000fe80000100800 */
[----:B------:R-:W-:Y:S01]  /*3540*/  STL [R1+0xa80], R231 ;  /* 0x000a80e701007387 */ /* 0x000fe20000100800 */
[----:B------:R-:W-:-:S02]  /*3550*/  WARPGROUP.DEPBAR.LE gsb0, 0x0 ;  /* 0x00008000000079c5 */ /* 0x000fc40000010000 */
[----:B-1----:R-:W-:Y:S01]  /*3560*/  WARPGROUP.ARRIVE ;  /* 0x00000000000079c5 */ /* 0x002fe20000000000 */
[----:B------:R-:W-:Y:S04]  /*3570*/  STL.64 [R1+0xc0], R24 ;  /* 0x0000c01801007387 */ /* 0x000fe80000100a00 */
[----:B------:R-:W-:Y:S01]  /*3580*/  STL.64 [R1+0xc8], R26 ;  /* 0x0000c81a01007387 */ /* 0x000fe20000100a00 */
[----:B------:R-:W-:Y:S03]  /*3590*/  HGMMA.64x32x16.F32 R88, gdesc[UR32], RZ, !UPT, gsb0 ;  /* 0x00600000205879f0 */ /* 0x000fe6000c0008ff */
[----:B------:R-:W-:Y:S04]  /*35a0*/  STL.64 [R1+0xd0], R28 ;  /* 0x0000d01c01007387 */ /* 0x000fe80000100a00 */
[----:B------:R-:W-:Y:S04]  /*35b0*/  STL.64 [R1+0xd8], R30 ;  /* 0x0000d81e01007387 */ /* 0x000fe80000100a00 */
[----:B------:R-:W-:Y:S04]  /*35c0*/  STL.64 [R1+0xe0], R32 ;  /* 0x0000e02001007387 */ /* 0x000fe80000100a00 */
[----:B------:R-:W-:Y:S04]  /*35d0*/  STL.64 [R1+0xe8], R34 ;  /* 0x0000e82201007387 */ /* 0x000fe80000100a00 */
[----:B------:R-:W-:Y:S04]  /*35e0*/  STL.64 [R1+0xf0], R36 ;  /* 0x0000f02401007387 */ /* 0x000fe80000100a00 */
[----:B------:R0:W-:Y:S01]  /*35f0*/  STL.64 [R1+0xf8], R38 ;  /* 0x0000f82601007387 */ /* 0x0001e20000100a00 */
[----:B------:R-:W-:-:S02]  /*3600*/  WARPGROUP.DEPBAR.LE gsb0, 0x0 ;  /* 0x00008000000079c5 */ /* 0x000fc40000010000 */
[----:B0-----:R-:W-:Y:S01]  /*3610*/  IMAD.MOV.U32 R38, RZ, RZ, R102 ;  /* 0x000000ffff267224 */ /* 0x001fe200078e0066 */
[----:B------:R-:W-:Y:S01]  /*3620*/  WARPGROUP.ARRIVE ;  /* 0x00000000000079c5 */ /* 0x000fe20000000000 */
[----:B------:R-:W-:Y:S01]  /*3630*/  IMAD.MOV.U32 R39, RZ, RZ, R103 ;  /* 0x000000ffff277224 */ /* 0x000fe200078e0067 */
[----:B------:R-:W-:Y:S01]  /*3640*/  MOV R34, R98 ;  /* 0x0000006200227202 */ /* 0x000fe20000000f00 */
[----:B------:R-:W-:Y:S01]  /*3650*/  IMAD.MOV.U32 R36, RZ, RZ, R100 ;  /* 0x000000ffff247224 */ /* 0x000fe200078e0064 */
[----:B------:R-:W-:Y:S01]  /*3660*/  MOV R28, R92 ;  /* 0x0000005c001c7202 */ /* 0x000fe20000000f00 */
[----:B------:R-:W-:Y:S01]  /*3670*/  IMAD.MOV.U32 R37, RZ, RZ, R101 ;  /* 0x000000ffff257224 */ /* 0x000fe200078e0065 */
[----:B------:R-:W-:Y:S01]  /*3680*/  STL.64 [R1+0xb78], R38 ;  /* 0x000b782601007387 */ /* 0x000fe20000100a00 */
[----:B------:R-:W-:Y:S01]  /*3690*/  IMAD.MOV.U32 R35, RZ, RZ, R99 ;  /* 0x000000ffff237224 */ /* 0x000fe200078e0063 */
[----:B------:R-:W-:Y:S01]  /*36a0*/  HGMMA.64x32x16.F32 R104, gdesc[UR8], RZ, !UPT, gsb0 ;  /* 0x00600000086879f0 */ /* 0x000fe2000c0008ff */
[----:B------:R-:W-:Y:S01]  /*36b0*/  IMAD.MOV.U32 R32, RZ, RZ, R96 ;  /* 0x000000ffff207224 */ /* 0x000fe200078e0060 */
[----:B------:R-:W-:Y:S01]  /*36c0*/  STL.64 [R1+0xb70], R36 ;  /* 0x000b702401007387 */ /* 0x000fe20000100a00 */
[----:B------:R-:W-:-:S02]  /*36d0*/  IMAD.MOV.U32 R33, RZ, RZ, R97 ;  /* 0x000000ffff217224 */ /* 0x000fc400078e0061 */
[----:B------:R-:W-:Y:S01]  /*36e0*/  IMAD.MOV.U32 R30, RZ, RZ, R94 ;  /* 0x000000ffff1e7224 */ /* 0x000fe200078e005e */
[----:B------:R-:W-:Y:S01]  /*36f0*/  STL.64 [R1+0xb68], R34 ;  /* 0x000b682201007387 */ /* 0x000fe20000100a00 */
[----:B------:R-:W-:Y:S02]  /*3700*/  IMAD.MOV.U32 R31, RZ, RZ, R95 ;  /* 0x000000ffff1f7224 */ /* 0x000fe400078e005f */
[----:B------:R-:W-:Y:S01]  /*3710*/  IMAD.MOV.U32 R29, RZ, RZ, R93 ;  /* 0x000000ffff1d7224 */ /* 0x000fe200078e005d */
[----:B------:R-:W-:Y:S01]  /*3720*/  STL.64 [R1+0xb60], R32 ;  /* 0x000b602001007387 */ /* 0x000fe20000100a00 */
[----:B------:R-:W-:Y:S02]  /*3730*/  IMAD.MOV.U32 R26, RZ, RZ, R90 ;  /* 0x000000ffff1a7224 */ /* 0x000fe400078e005a */
[----:B------:R-:W-:Y:S01]  /*3740*/  IMAD.MOV.U32 R27, RZ, RZ, R91 ;  /* 0x000000ffff1b7224 */ /* 0x000fe200078e005b */
[----:B------:R-:W-:Y:S01]  /*3750*/  STL.64 [R1+0xb58], R30 ;  /* 0x000b581e01007387 */ /* 0x000fe20000100a00 */
[----:B------:R-:W-:-:S02]  /*3760*/  IMAD.MOV.U32 R24, RZ, RZ, R88 ;  /* 0x000000ffff187224 */ /* 0x000fc400078e0058 */
[----:B------:R-:W-:Y:S01]  /*3770*/  IMAD.MOV.U32 R25, RZ, RZ, R89 ;  /* 0x000000ffff197224 */ /* 0x000fe200078e0059 */
[----:B------:R-:W-:Y:S04]  /*3780*/  STL.64 [R1+0xb50], R28 ;  /* 0x000b501c01007387 */ /* 0x000fe80000100a00 */
[----:B------:R-:W-:Y:S04]  /*3790*/  STL.64 [R1+0xb48], R26 ;  /* 0x000b481a01007387 */ /* 0x000fe80000100a00 */
[----:B------:R0:W-:Y:S04]  /*37a0*/  STL.64 [R1+0xb40], R24 ;  /* 0x000b401801007387 */ /* 0x0001e80000100a00 */
[----:B------:R-:W2:Y:S04]  /*37b0*/  LDL.LU.64 R152, [R1+0x380] ;  /* 0x0003800001987983 */ /* 0x000ea80000300a00 */
[----:B------:R-:W2:Y:S04]  /*37c0*/  LDL.LU.64 R154, [R1+0x388] ;  /* 0x00038800019a7983 */ /* 0x000ea80000300a00 */
[----:B------:R-:W2:Y:S04]  /*37d0*/  LDL.LU.64 R156, [R1+0x390] ;  /* 0x00039000019c7983 */ /* 0x000ea80000300a00 */
[----:B------:R-:W2:Y:S04]  /*37e0*/  LDL.LU.64 R158, [R1+0x398] ;  /* 0x00039800019e7983 */ /* 0x000ea80000300a00 */
[----:B------:R-:W2:Y:S04]  /*37f0*/  LDL.LU.64 R160, [R1+0x3a0] ;  /* 0x0003a00001a07983 */ /* 0x000ea80000300a00 */
[----:B------:R-:W2:Y:S04]  /*3800*/  LDL.LU.64 R162, [R1+0x3a8] ;  /* 0x0003a80001a27983 */ /* 0x000ea80000300a00 */
[----:B------:R-:W2:Y:S04]  /*3810*/  LDL.LU.64 R164, [R1+0x3b0] ;  /* 0x0003b00001a47983 */ /* 0x000ea80000300a00 */
[----:B------:R-:W2:Y:S01]  /*3820*/  LDL.LU.64 R166, [R1+0x3b8] ;  /* 0x0003b80001a67983 */ /* 0x000ea20000300a00 */
        /* <DEDUP_REMOVED lines=22> */
[----:B------:R-:W-:Y:S04]  /*3990*/  STL.64 [R1+0xb90], R92 ;  /* 0x000b905c01007387 */ /* 0x000fe80000100a00 */
[----:B------:R-:W-:Y:S04]  /*39a0*/  STL.64 [R1+0xb88], R90 ;  /* 0x000b885a01007387 */ /* 0x000fe80000100a00 */
[----:B------:R-:W-:Y:S04]  /*39b0*/  STL.64 [R1+0xb80], R88 ;  /* 0x000b805801007387 */ /* 0x000fe80000100a00 */
[----:B0-----:R-:W3:Y:S04]  /*39c0*/  LDL.LU.64 R24, [R1+0x280] ;  /* 0x0002800001187983 */ /* 0x001ee80000300a00 */
[----:B------:R-:W3:Y:S04]  /*39d0*/  LDL.LU.64 R26, [R1+0x288] ;  /* 0x00028800011a7983 */ /* 0x000ee80000300a00 */
[----:B------:R-:W3:Y:S04]  /*39e0*/  LDL.LU.64 R28, [R1+0x290] ;  /* 0x00029000011c7983 */ /* 0x000ee80000300a00 */
[----:B------:R-:W3:Y:S04]  /*39f0*/  LDL.LU.64 R30, [R1+0x298] ;  /* 0x00029800011e7983 */ /* 0x000ee80000300a00 */
[----:B------:R-:W3:Y:S04]  /*3a00*/  LDL.LU.64 R32, [R1+0x2a0] ;  /* 0x0002a00001207983 */ /* 0x000ee80000300a00 */
[----:B------:R-:W3:Y:S04]  /*3a10*/  LDL.LU.64 R34, [R1+0x2a8] ;  /* 0x0002a80001227983 */ /* 0x000ee80000300a00 */
[----:B------:R-:W3:Y:S04]  /*3a20*/  LDL.LU.64 R36, [R1+0x2b0] ;  /* 0x0002b00001247983 */ /* 0x000ee80000300a00 */
[----:B------:R-:W3:Y:S01]  /*3a30*/  LDL.LU.64 R38, [R1+0x2b8] ;  /* 0x0002b80001267983 */ /* 0x000ee20000300a00 */
[----:B------:R-:W-:Y:S01]  /*3a40*/  UMOV UR18, UR12 ;  /* 0x0000000c00127c82 */ /* 0x000fe20008000000 */
[----:B------:R-:W-:Y:S01]  /*3a50*/  IMAD.MOV.U32 R107, RZ, RZ, R20 ;  /* 0x000000ffff6b7224 */ /* 0x000fe200078e0014 */
[----:B------:R-:W-:Y:S01]  /*3a60*/  MOV R109, R18 ;  /* 0x00000012006d7202 */ /* 0x000fe20000000f00 */
[----:B------:R-:W-:-:S02]  /*3a70*/  IMAD.MOV.U32 R108, RZ, RZ, R19 ;  /* 0x000000ffff6c7224 */ /* 0x000fc400078e0013 */
[----:B------:R-:W-:Y:S02]  /*3a80*/  IMAD.MOV.U32 R110, RZ, RZ, R15 ;  /* 0x000000ffff6e7224 */ /* 0x000fe400078e000f */
[----:B------:R-:W-:Y:S02]  /*3a90*/  IMAD.MOV.U32 R111, RZ, RZ, R14 ;  /* 0x000000ffff6f7224 */ /* 0x000fe400078e000e */
        /* <DEDUP_REMOVED lines=8> */
[----:B------:R-:W-:Y:S01]  /*3b20*/  IMAD.MOV.U32 R106, RZ, RZ, R0 ;  /* 0x000000ffff6a7224 */ /* 0x000fe200078e0000 */
[----:B--2---:R-:W-:-:S06]  /*3b30*/  WARPGROUP.ARRIVE ;  /* 0x00000000000079c5 */ /* 0x004fcc0000000000 */
[----:B------:R-:W-:Y:S03]  /*3b40*/  HGMMA.64x32x16.F32 R152, gdesc[UR4], R152, gsb0 ;  /* 0x00600000049879f0 */ /* 0x000fe60008000898 */
[----:B------:R-:W-:Y:S02]  /*3b50*/  WARPGROUP.DEPBAR.LE gsb0, 0x0 ;  /* 0x00008000000079c5 */ /* 0x000fe40000010000 */
[----:B---3--:R-:W-:-:S06]  /*3b60*/  WARPGROUP.ARRIVE ;  /* 0x00000000000079c5 */ /* 0x008fcc0000000000 */
[----:B------:R-:W-:Y:S01]  /*3b70*/  HGMMA.64x32x16.F32 R24, gdesc[UR16], R24, gsb0 ;  /* 0x00600000101879f0 */ /* 0x000fe20008000818 */
[----:B------:R-:W-:Y:S02]  /*3b80*/  IMAD.MOV.U32 R20, RZ, RZ, R152 ;  /* 0x000000ffff147224 */ /* 0x000fe400078e0098 */
[----:B------:R-:W-:Y:S01]  /*3b90*/  IMAD.MOV.U32 R19, RZ, RZ, R153 ;  /* 0x000000ffff137224 */ /* 0x000fe200078e0099 */
[----:B------:R-:W-:Y:S01]  /*3ba0*/  MOV R14, R156 ;  /* 0x0000009c000e7202 */ /* 0x000fe20000000f00 */
[----:B------:R-:W-:Y:S02]  /*3bb0*/  IMAD.MOV.U32 R18, RZ, RZ, R154 ;  /* 0x000000ffff127224 */ /* 0x000fe400078e009a */
[----:B------:R-:W-:Y:S02]  /*3bc0*/  IMAD.MOV.U32 R15, RZ, RZ, R155 ;  /* 0x000000ffff0f7224 */ /* 0x000fe400078e009b */
[----:B------:R-:W-:Y:S02]  /*3bd0*/  IMAD.MOV.U32 R13, RZ, RZ, R157 ;  /* 0x000000ffff0d7224 */ /* 0x000fe400078e009d */
[----:B------:R-:W-:-:S02]  /*3be0*/  IMAD.MOV.U32 R12, RZ, RZ, R158 ;  /* 0x000000ffff0c7224 */ /* 0x000fc400078e009e */
[----:B------:R-:W-:Y:S01]  /*3bf0*/  IMAD.MOV.U32 R11, RZ, RZ, R159 ;  /* 0x000000ffff0b7224 */ /* 0x000fe200078e009f */
[----:B------:R-:W-:Y:S01]  /*3c00*/  MOV R8, R162 ;  /* 0x000000a200087202 */ /* 0x000fe20000000f00 */
        /* <DEDUP_REMOVED lines=8> */
[----:B------:R-:W-:Y:S01]  /*3c90*/  MOV R152, R24 ;  /* 0x0000001800987202 */ /* 0x000fe20000000f00 */
[----:B------:R-:W-:Y:S02]  /*3ca0*/  IMAD.MOV.U32 R153, RZ, RZ, R25 ;  /* 0x000000ffff997224 */ /* 0x000fe400078e0019 */
[----:B------:R-:W-:Y:S01]  /*3cb0*/  IMAD.MOV.U32 R154, RZ, RZ, R26 ;  /* 0x000000ffff9a7224 */ /* 0x000fe200078e001a */
[----:B------:R-:W2:Y:S01]  /*3cc0*/  LDL.LU.64 R24, [R1+0x180] ;  /* 0x0001800001187983 */ /* 0x000ea20000300a00 */
[----:B------:R-:W-:Y:S01]  /*3cd0*/  IMAD.MOV.U32 R155, RZ, RZ, R27 ;  /* 0x000000ffff9b7224 */ /* 0x000fe200078e001b */
[----:B------:R-:W-:Y:S01]  /*3ce0*/  MOV R158, R30 ;  /* 0x0000001e009e7202 */ /* 0x000fe20000000f00 */
[----:B------:R-:W-:Y:S01]  /*3cf0*/  IMAD.MOV.U32 R156, RZ, RZ, R28 ;  /* 0x000000ffff9c7224 */ /* 0x000fe200078e001c */
[----:B------:R-:W2:Y:S01]  /*3d00*/  LDL.LU.64 R26, [R1+0x188] ;  /* 0x00018800011a7983 */ /* 0x000ea20000300a00 */
[----:B------:R-:W-:-:S02]  /*3d10*/  IMAD.MOV.U32 R157, RZ, RZ, R29 ;  /* 0x000000ffff9d7224 */ /* 0x000fc400078e001d */
[----:B------:R-:W-:Y:S01]  /*3d20*/  IMAD.MOV.U32 R159, RZ, RZ, R31 ;  /* 0x000000ffff9f7224 */ /* 0x000fe200078e001f */
[----:B------:R-:W2:Y:S01]  /*3d30*/  LDL.LU.64 R28, [R1+0x190] ;  /* 0x00019000011c7983 */ /* 0x000ea20000300a00 */
        /* <DEDUP_REMOVED lines=10> */
[----:B------:R-:W-:-:S03]  /*3de0*/  IMAD.MOV.U32 R167, RZ, RZ, R39 ;  /* 0x000000ffffa77224 */ /* 0x000fc600078e0027 */
[----:B------:R-:W2:Y:S04]  /*3df0*/  LDL.LU.64 R36, [R1+0x1b0] ;  /* 0x0001b00001247983 */ /* 0x000ea80000300a00 */
[----:B------:R-:W2:Y:S01]  /*3e00*/  LDL.LU.64 R38, [R1+0x1b8] ;  /* 0x0001b80001267983 */ /* 0x000ea20000300a00 */
[----:B------:R-:W-:Y:S01]  /*3e10*/  UMOV UR22, UR13 ;  /* 0x0000000d00167c82 */ /* 0x000fe20008000000 */
[----:B--2---:R-:W-:-:S06]  /*3e20*/  WARPGROUP.ARRIVE ;  /* 0x00000000000079c5 */ /* 0x004fcc0000000000 */
[----:B------:R-:W-:Y:S03]  /*3e30*/  HGMMA.64x32x16.F32 R24, gdesc[UR20], R24, gsb0 ;  /* 0x00600000141879f0 */ /* 0x000fe60008000818 */
[----:B------:R-:W-:Y:S02]  /*3e40*/  WARPGROUP.DEPBAR.LE gsb0, 0x0 ;  /* 0x00008000000079c5 */ /* 0x000fe40000010000 */
[----:B------:R-:W-:Y:S01]  /*3e50*/  IMAD.MOV.U32 R44, RZ, RZ, R24 ;  /* 0x000000ffff2c7224 */ /* 0x000fe200078e0018 */
[----:B------:R-:W-:Y:S01]  /*3e60*/  MOV R46, R26 ;  /* 0x0000001a002e7202 */ /* 0x000fe20000000f00 */
[----:B------:R-:W-:Y:S01]  /*3e70*/  IMAD.MOV.U32 R45, RZ, RZ, R25 ;  /* 0x000000ffff2d7224 */ /* 0x000fe200078e0019 */
[----:B------:R-:W-:Y:S01]  /*3e80*/  MOV R52, R32 ;  /* 0x0000002000347202 */ /* 0x000fe20000000f00 */
[----:B------:R-:W-:Y:S01]  /*3e90*/  IMAD.MOV.U32 R47, RZ, RZ, R27 ;  /* 0x000000ffff2f7224 */ /* 0x000fe200078e001b */
[----:B------:R-:W-:Y:S01]  /*3ea0*/  MOV R230, R38 ;  /* 0x0000002600e67202 */ /* 0x000fe20000000f00 */
[----:B------:R-:W-:Y:S01]  /*3eb0*/  IMAD.MOV.U32 R48, RZ, RZ, R28 ;  /* 0x000000ffff307224 */ /* 0x000fe200078e001c */
[----:B------:R-:W-:Y:S01]  /*3ec0*/  MOV R28, R110 ;  /* 0x0000006e001c7202 */ /* 0x000fe20000000f00 */
[----:B------:R-:W-:-:S02]  /*3ed0*/  IMAD.MOV.U32 R49, RZ, RZ, R29 ;  /* 0x000000ffff317224 */ /* 0x000fc400078e001d */
[----:B------:R-:W-:Y:S02]  /*3ee0*/  IMAD.MOV.U32 R50, RZ, RZ, R30 ;  /* 0x000000ffff327224 */ /* 0x000fe400078e001e */
[----:B------:R-:W-:Y:S02]  /*3ef0*/  IMAD.MOV.U32 R51, RZ, RZ, R31 ;  /* 0x000000ffff337224 */ /* 0x000fe400078e001f */
[----:B------:R-:W-:Y:S02]  /*3f00*/  IMAD.MOV.U32 R53, RZ, RZ, R33 ;  /* 0x000000ffff357224 */ /* 0x000fe400078e0021 */
        /* <DEDUP_REMOVED lines=19> */
[----:B------:R-:W-:-:S06]  /*4040*/  IMAD.MOV.U32 R39, RZ, RZ, R169 ;  /* 0x000000ffff277224 */ /* 0x000fcc00078e00a9 */
[----:B------:R-:W-:-:S06]  /*4050*/  WARPGROUP.ARRIVE ;  /* 0x00000000000079c5 */ /* 0x000fcc0000000000 */
[----:B------:R-:W-:Y:S01]  /*4060*/  HGMMA.64x32x16.F32 R24, gdesc[UR44], R24, gsb0 ;  /* 0x006000002c1879f0 */ /* 0x000fe20008000818 */
[----:B------:R-:W-:Y:S01]  /*4070*/  MOV R106, R136 ;  /* 0x00000088006a7202 */ /* 0x000fe20000000f00 */
[----:B------:R-:W-:Y:S01]  /*4080*/  IMAD.MOV.U32 R107, RZ, RZ, R137 ;  /* 0x000000ffff6b7224 */ /* 0x000fe200078e0089 */
[----:B------:R-:W2:Y:S01]  /*4090*/  LDL.LU R136, [R1+0xd18] ;  /* 0x000d180001887983 */ /* 0x000ea20000300800 */
[----:B------:R-:W-:Y:S02]  /*40a0*/  IMAD.MOV.U32 R108, RZ, RZ, R138 ;  /* 0x000000ffff6c7224 */ /* 0x000fe400078e008a */
[----:B------:R-:W-:Y:S01]  /*40b0*/  IMAD.MOV.U32 R109, RZ, RZ, R139 ;  /* 0x000000ffff6d7224 */ /* 0x000fe200078e008b */
[----:B------:R-:W2:Y:S01]  /*40c0*/  LDL.LU R137, [R1+0xd14] ;  /* 0x000d140001897983 */ /* 0x000ea20000300800 */
[----:B------:R-:W-:-:S03]  /*40d0*/  IMAD.MOV.U32 R110, RZ, RZ, R140 ;  /* 0x000000ffff6e7224 */ /* 0x000fc600078e008c */
[----:B------:R-:W2:Y:S01]  /*40e0*/  LDL.LU R138, [R1+0xd10] ;  /* 0x000d1000018a7983 */ /* 0x000ea20000300800 */
[----:B------:R-:W-:Y:S01]  /*40f0*/  IMAD.MOV.U32 R111, RZ, RZ, R141 ;  /* 0x000000ffff6f7224 */ /* 0x000fe200078e008d */
[----:B------:R-:W-:Y:S02]  /*4100*/  MOV R112, R142 ;  /* 0x0000008e00707202 */ /* 0x000fe40000000f00 */
[----:B------:R-:W2:Y:S01]  /*4110*/  LDL.LU R139, [R1+0xd0c] ;  /* 0x000d0c00018b7983 */ /* 0x000ea20000300800 */
[----:B------:R-:W-:-:S03]  /*4120*/  IMAD.MOV.U32 R113, RZ, RZ, R143 ;  /* 0x000000ffff717224 */ /* 0x000fc600078e008f */
        /* <DEDUP_REMOVED lines=9> */
[----:B------:R-:W-:-:S03]  /*41c0*/  MOV R118, R200 ;  /* 0x000000c800767202 */ /* 0x000fc60000000f00 */
[----:B------:R-:W2:Y:S01]  /*41d0*/  LDL.LU R145, [R1+0xcf4] ;  /* 0x000cf40001917983 */ /* 0x000ea20000300800 */
[----:B------:R-:W-:-:S03]  /*41e0*/  IMAD.MOV.U32 R119, RZ, RZ, R201 ;  /* 0x000000ffff777224 */ /* 0x000fc600078e00c9 */
[----:B------:R-:W2:Y:S01]  /*41f0*/  LDL.LU R146, [R1+0xcf0] ;  /* 0x000cf00001927983 */ /* 0x000ea20000300800 */
[----:B------:R-:W-:-:S03]  /*4200*/  IMAD.MOV.U32 R168, RZ, RZ, R202 ;  /* 0x000000ffffa87224 */ /* 0x000fc600078e00ca */
[----:B------:R-:W2:Y:S01]  /*4210*/  LDL.LU R147, [R1+0xcec] ;  /* 0x000cec0001937983 */ /* 0x000ea20000300800 */
[----:B------:R-:W-:-:S03]  /*4220*/  IMAD.MOV.U32 R169, RZ, RZ, R203 ;  /* 0x000000ffffa97224 */ /* 0x000fc600078e00cb */
[----:B------:R-:W3:Y:S04]  /*4230*/  LDL.LU R200, [R1+0xce8] ;  /* 0x000ce80001c87983 */ /* 0x000ee80000300800 */
[----:B------:R-:W3:Y:S04]  /*4240*/  LDL.LU R201, [R1+0xce4] ;  /* 0x000ce40001c97983 */ /* 0x000ee80000300800 */
[----:B------:R-:W3:Y:S01]  /*4250*/  LDL.LU R202, [R1+0xce0] ;  /* 0x000ce00001ca7983 */ /* 0x000ee20000300800 */
[----:B------:R-:W-:-:S03]  /*4260*/  WARPGROUP.DEPBAR.LE gsb0, 0x0 ;  /* 0x00008000000079c5 */ /* 0x000fc60000010000 */
[----:B------:R-:W3:Y:S04]  /*4270*/  LDL.LU R203, [R1+0xcdc] ;  /* 0x000cdc0001cb7983 */ /* 0x000ee80000300800 */
[----:B------:R-:W-:Y:S04]  /*4280*/  STL.64 [R1+0x80], R24 ;  /* 0x0000801801007387 */ /* 0x000fe80000100a00 */
[----:B------:R0:W-:Y:S04]  /*4290*/  STL.64 [R1+0x88], R26 ;  /* 0x0000881a01007387 */ /* 0x0001e80000100a00 */
[----:B------:R1:W-:Y:S04]  /*42a0*/  STL.64 [R1+0x90], R28 ;  /* 0x0000901c01007387 */ /* 0x0003e80000100a00 */
[----:B------:R4:W-:Y:S04]  /*42b0*/  STL.64 [R1+0x98], R30 ;  /* 0x0000981e01007387 */ /* 0x0009e80000100a00 */
[----:B------:R4:W-:Y:S01]  /*42c0*/  STL.64 [R1+0xa0], R32 ;  /* 0x0000a02001007387 */ /* 0x0009e20000100a00 */
[----:B0-----:R-:W-:-:S03]  /*42d0*/  IMAD.MOV.U32 R26, RZ, RZ, R106 ;  /* 0x000000ffff1a7224 */ /* 0x001fc600078e006a */
[----:B------:R0:W-:Y:S01]  /*42e0*/  STL.64 [R1+0xa8], R34 ;  /* 0x0000a82201007387 */ /* 0x0001e20000100a00 */
[----:B------:R-:W-:Y:S01]  /*42f0*/  IMAD.MOV.U32 R27, RZ, RZ, R107 ;  /* 0x000000ffff1b7224 */ /* 0x000fe200078e006b */
[----:B-1----:R-:W-:Y:S01]  /*4300*/  MOV R28, R108 ;  /* 0x0000006c001c7202 */ /* 0x002fe20000000f00 */
[----:B------:R-:W-:Y:S01]  /*4310*/  IMAD.MOV.U32 R106, RZ, RZ, R204 ;  /* 0x000000ffff6a7224 */ /* 0x000fe200078e00cc */
[----:B------:R1:W-:Y:S01]  /*4320*/  STL.64 [R1+0xb0], R36 ;  /* 0x0000b02401007387 */ /* 0x0003e20000100a00 */
[----:B------:R-:W-:-:S03]  /*4330*/  IMAD.MOV.U32 R107, RZ, RZ, R205 ;  /* 0x000000ffff6b7224 */ /* 0x000fc600078e00cd */
[----:B------:R1:W-:Y:S01]  /*4340*/  STL.64 [R1+0xb8], R38 ;  /* 0x0000b82601007387 */ /* 0x0003e20000100a00 */
[----:B------:R-:W-:Y:S02]  /*4350*/  IMAD.MOV.U32 R29, RZ, RZ, R109 ;  /* 0x000000ffff1d7224 */ /* 0x000fe400078e006d */
[----:B------:R-:W-:Y:S01]  /*4360*/  IMAD.MOV.U32 R108, RZ, RZ, R206 ;  /* 0x000000ffff6c7224 */ /* 0x000fe200078e00ce */
[----:B------:R-:W3:Y:S01]  /*4370*/  LDL.LU R204, [R1+0xcd8] ;  /* 0x000cd80001cc7983 */ /* 0x000ee20000300800 */
[----:B----4-:R-:W-:Y:S01]  /*4380*/  IMAD.MOV.U32 R30, RZ, RZ, R110 ;  /* 0x000000ffff1e7224 */ /* 0x010fe200078e006e */
[----:B------:R-:W-:Y:S01]  /*4390*/  MOV R110, R208 ;  /* 0x000000d0006e7202 */ /* 0x000fe20000000f00 */
[----:B------:R-:W-:Y:S01]  /*43a0*/  IMAD.MOV.U32 R109, RZ, RZ, R207 ;  /* 0x000000ffff6d7224 */ /* 0x000fe200078e00cf */
[----:B------:R-:W3:Y:S01]  /*43b0*/  LDL.LU R205, [R1+0xcd4] ;  /* 0x000cd40001cd7983 */ /* 0x000ee20000300800 */
[----:B------:R-:W-:-:S03]  /*43c0*/  IMAD.MOV.U32 R31, RZ, RZ, R111 ;  /* 0x000000ffff1f7224 */ /* 0x000fc600078e006f */
[----:B------:R-:W3:Y:S01]  /*43d0*/  LDL.LU R206, [R1+0xcd0] ;  /* 0x000cd00001ce7983 */ /* 0x000ee20000300800 */
[----:B------:R-:W-:Y:S02]  /*43e0*/  IMAD.MOV.U32 R32, RZ, RZ, R112 ;  /* 0x000000ffff207224 */ /* 0x000fe400078e0070 */
[----:B------:R-:W-:Y:S01]  /*43f0*/  IMAD.MOV.U32 R111, RZ, RZ, R209 ;  /* 0x000000ffff6f7224 */ /* 0x000fe200078e00d1 */
[----:B------:R-:W3:Y:S01]  /*4400*/  LDL.LU R207, [R1+0xccc] ;  /* 0x000ccc0001cf7983 */ /* 0x000ee20000300800 */
[----:B------:R-:W-:Y:S01]  /*4410*/  IMAD.MOV.U32 R33, RZ, RZ, R113 ;  /* 0x000000ffff217224 */ /* 0x000fe200078e0071 */
[----:B0-----:R-:W-:Y:S01]  /*4420*/  MOV R34, R114 ;  /* 0x0000007200227202 */ /* 0x001fe20000000f00 */
[----:B------:R-:W-:Y:S01]  /*4430*/  IMAD.MOV.U32 R112, RZ, RZ, R210 ;  /* 0x000000ffff707224 */ /* 0x000fe200078e00d2 */
[----:B------:R-:W3:Y:S01]  /*4440*/  LDL.LU R208, [R1+0xcc8] ;  /* 0x000cc80001d07983 */ /* 0x000ee20000300800 */
[----:B------:R-:W-:-:S03]  /*4450*/  IMAD.MOV.U32 R113, RZ, RZ, R211 ;  /* 0x000000ffff717224 */ /* 0x000fc600078e00d3 */
[----:B------:R-:W3:Y:S01]  /*4460*/  LDL.LU R209, [R1+0xcc4] ;  /* 0x000cc40001d17983 */ /* 0x000ee20000300800 */
[----:B------:R-:W-:Y:S02]  /*4470*/  IMAD.MOV.U32 R35, RZ, RZ, R115 ;  /* 0x000000ffff237224 */ /* 0x000fe400078e0073 */
[----:B------:R-:W-:Y:S01]  /*4480*/  IMAD.MOV.U32 R114, RZ, RZ, R212 ;  /* 0x000000ffff727224 */ /* 0x000fe200078e00d4 */
[----:B------:R-:W3:Y:S01]  /*4490*/  LDL.LU R210, [R1+0xcc0] ;  /* 0x000cc00001d27983 */ /* 0x000ee20000300800 */
[----:B-1----:R-:W-:Y:S01]  /*44a0*/  IMAD.MOV.U32 R36, RZ, RZ, R116 ;  /* 0x000000ffff247224 */ /* 0x002fe200078e0074 */
[----:B------:R-:W-:Y:S01]  /*44b0*/  MOV R116, R214 ;  /* 0x000000d600747202 */ /* 0x000fe20000000f00 */
[----:B------:R-:W-:Y:S01]  /*44c0*/  IMAD.MOV.U32 R115, RZ, RZ, R213 ;  /* 0x000000ffff737224 */ /* 0x000fe200078e00d5 */
[----:B------:R-:W3:Y:S01]  /*44d0*/  LDL.LU R211, [R1+0xcbc] ;  /* 0x000cbc0001d37983 */ /* 0x000ee20000300800 */
[----:B------:R-:W-:-:S03]  /*44e0*/  IMAD.MOV.U32 R37, RZ, RZ, R117 ;  /* 0x000000ffff257224 */ /* 0x000fc600078e0075 */
[----:B------:R-:W3:Y:S01]  /*44f0*/  LDL.LU R212, [R1+0xcb8] ;  /* 0x000cb80001d47983 */ /* 0x000ee20000300800 */
[----:B------:R-:W-:-:S03]  /*4500*/  IMAD.MOV.U32 R117, RZ, RZ, R215 ;  /* 0x000000ffff757224 */ /* 0x000fc600078e00d7 */
[----:B------:R-:W3:Y:S04]  /*4510*/  LDL.LU R213, [R1+0xcb4] ;  /* 0x000cb40001d57983 */ /* 0x000ee80000300800 */
[----:B------:R-:W3:Y:S04]  /*4520*/  LDL.LU R214, [R1+0xcb0] ;  /* 0x000cb00001d67983 */ /* 0x000ee80000300800 */
[----:B------:R-:W3:Y:S01]  /*4530*/  LDL.LU R215, [R1+0xcac] ;  /* 0x000cac0001d77983 */ /* 0x000ee20000300800 */
[----:B------:R-:W-:Y:S01]  /*4540*/  UIADD3 UR26, UR54, 0x402, URZ ;  /* 0x00000402361a7890 */ /* 0x000fe2000fffe03f */
[----:B------:R-:W-:Y:S01]  /*4550*/  UMOV UR27, 0x40000040 ;  /* 0x40000040001b7882 */ /* 0x000fe20000000000 */
[----:B------:R-:W-:Y:S01]  /*4560*/  IMAD.MOV.U32 R38, RZ, RZ, R118 ;  /* 0x000000ffff267224 */ /* 0x000fe200078e0076 */
[----:B------:R-:W-:Y:S01]  /*4570*/  MOV R104, R168 ;  /* 0x000000a800687202 */ /* 0x000fe20000000f00 */
[----:B------:R-:W-:-:S02]  /*4580*/  IMAD.MOV.U32 R39, RZ, RZ, R119 ;  /* 0x000000ffff277224 */ /* 0x000fc400078e0077 */
[----:B------:R-:W-:Y:S02]  /*4590*/  IMAD.MOV.U32 R118, RZ, RZ, R148 ;  /* 0x000000ffff767224 */ /* 0x000fe400078e0094 */
[----:B------:R-:W2:Y:S01]  /*45a0*/  LDL.LU R148, [R1+0xca8] ;  /* 0x000ca80001947983 */ /* 0x000ea20000300800 */
[----:B------:R-:W-:Y:S02]  /*45b0*/  IMAD.MOV.U32 R119, RZ, RZ, R149 ;  /* 0x000000ffff777224 */ /* 0x000fe400078e0095 */
[----:B------:R-:W-:Y:S01]  /*45c0*/  IMAD.MOV.U32 R105, RZ, RZ, R169 ;  /* 0x000000ffff697224 */ /* 0x000fe200078e00a9 */
[----:B------:R-:W2:Y:S01]  /*45d0*/  LDL.LU R149, [R1+0xca4] ;  /* 0x000ca40001957983 */ /* 0x000ea20000300800 */
[----:B------:R-:W-:Y:S02]  /*45e0*/  IMAD.MOV.U32 R168, RZ, RZ, R150 ;  /* 0x000000ffffa87224 */ /* 0x000fe400078e0096 */
[----:B------:R-:W-:Y:S01]  /*45f0*/  IMAD.MOV.U32 R169, RZ, RZ, R151 ;  /* 0x000000ffffa97224 */ /* 0x000fe200078e0097 */
[----:B------:R-:W2:Y:S04]  /*4600*/  LDL.LU R150, [R1+0xca0] ;  /* 0x000ca00001967983 */ /* 0x000ea80000300800 */
[----:B------:R-:W2:Y:S01]  /*4610*/  LDL.LU R151, [R1+0xc9c] ;  /* 0x000c9c0001977983 */ /* 0x000ea20000300800 */
[----:B---3--:R-:W-:-:S06]  /*4620*/  WARPGROUP.ARRIVE ;  /* 0x00000000000079c5 */ /* 0x008fcc0000000000 */
[----:B------:R-:W-:Y:S03]  /*4630*/  HGMMA.64x32x16.F32 R200, gdesc[UR24], R200, gsb0 ;  /* 0x0060000018c879f0 */ /* 0x000fe600080008c8 */
[----:B------:R-:W-:Y:S02]  /*4640*/  WARPGROUP.DEPBAR.LE gsb0, 0x0 ;  /* 0x00008000000079c5 */ /* 0x000fe40000010000 */
[----:B------:R0:W-:Y:S02]  /*4650*/  STL.64 [R1+0x8f8], R214 ;  /* 0x0008f8d601007387 */ /* 0x0001e40000100a00 */
[----:B0-----:R-:W-:Y:S02]  /*4660*/  IMAD.MOV.U32 R214, RZ, RZ, R104 ;  /* 0x000000ffffd67224 */ /* 0x001fe400078e0068 */
[----:B------:R-:W-:Y:S02]  /*4670*/  IMAD.MOV.U32 R215, RZ, RZ, R105 ;  /* 0x000000ffffd77224 */ /* 0x000fe400078e0069 */
        /* <DEDUP_REMOVED lines=12> */
[----:B------:R-:W-:Y:S01]  /*4740*/  IMAD.MOV.U32 R116, RZ, RZ, R118 ;  /* 0x000000ffff747224 */ /* 0x000fe200078e0076 */
[----:B------:R-:W-:Y:S01]  /*4750*/  MOV R118, R168 ;  /* 0x000000a800767202 */ /* 0x000fe20000000f00 */
[----:B------:R-:W-:Y:S01]  /*4760*/  IMAD.MOV.U32 R117, RZ, RZ, R119 ;  /* 0x000000ffff757224 */ /* 0x000fe200078e0077 */
[----:B------:R-:W-:Y:S01]  /*4770*/  STL.64 [R1+0x8f0], R212 ;  /* 0x0008f0d401007387 */ /* 0x000fe20000100a00 */
[----:B------:R-:W-:Y:S02]  /*4780*/  IMAD.MOV.U32 R119, RZ, RZ, R169 ;  /* 0x000000ffff777224 */ /* 0x000fe400078e00a9 */
[----:B------:R-:W-:Y:S01]  /*4790*/  IMAD.MOV.U32 R168, RZ, RZ, R170 ;  /* 0x000000ffffa87224 */ /* 0x000fe200078e00aa */
[----:B------:R-:W-:Y:S01]  /*47a0*/  STL.64 [R1+0x8e8], R210 ;  /* 0x0008e8d201007387 */ /* 0x000fe20000100a00 */
[----:B------:R-:W-:-:S02]  /*47b0*/  IMAD.MOV.U32 R169, RZ, RZ, R171 ;  /* 0x000000ffffa97224 */ /* 0x000fc400078e00ab */
[----:B------:R-:W-:Y:S01]  /*47c0*/  IMAD.MOV.U32 R170, RZ, RZ, R172 ;  /* 0x000000ffffaa7224 */ /* 0x000fe200078e00ac */
[----:B------:R-:W-:Y:S01]  /*47d0*/  MOV R172, R174 ;  /* 0x000000ae00ac7202 */ /* 0x000fe20000000f00 */
        /* <DEDUP_REMOVED lines=8> */
[----:B------:R-:W-:Y:S01]  /*4860*/  IMAD.MOV.U32 R177, RZ, RZ, R179 ;  /* 0x000000ffffb17224 */ /* 0x000fe200078e00b3 */
[----:B------:R-:W-:Y:S01]  /*4870*/  MOV R178, R180 ;  /* 0x000000b400b27202 */ /* 0x000fe20000000f00 */
[----:B------:R-:W-:Y:S01]  /*4880*/  IMAD.MOV.U32 R179, RZ, RZ, R181 ;  /* 0x000000ffffb37224 */ /* 0x000fe200078e00b5 */
[----:B------:R-:W-:Y:S01]  /*4890*/  STL.64 [R1+0x8c8], R202 ;  /* 0x0008c8ca01007387 */ /* 0x000fe20000100a00 */
[----:B------:R-:W-:-:S02]  /*48a0*/  IMAD.MOV.U32 R180, RZ, RZ, R182 ;  /* 0x000000ffffb47224 */ /* 0x000fc400078e00b6 */
[----:B------:R-:W-:Y:S01]  /*48b0*/  IMAD.MOV.U32 R181, RZ, RZ, R183 ;  /* 0x000000ffffb57224 */ /* 0x000fe200078e00b7 */
[----:B------:R-:W-:Y:S01]  /*48c0*/  STL.64 [R1+0x8c0], R200 ;  /* 0x0008c0c801007387 */ /* 0x000fe20000100a00 */
[----:B------:R-:W-:Y:S02]  /*48d0*/  IMAD.MOV.U32 R182, RZ, RZ, R86 ;  /* 0x000000ffffb67224 */ /* 0x000fe400078e0056 */
[----:B------:R-:W-:Y:S01]  /*48e0*/  IMAD.MOV.U32 R183, RZ, RZ, R87 ;  /* 0x000000ffffb77224 */ /* 0x000fe200078e0057 */
[----:B------:R-:W3:Y:S04]  /*48f0*/  LDL.LU R86, [R1+0xc98] ;  /* 0x000c980001567983 */ /* 0x000ee80000300800 */
[----:B------:R-:W3:Y:S01]  /*4900*/  LDL.LU R87, [R1+0xc94] ;  /* 0x000c940001577983 */ /* 0x000ee20000300800 */
[----:B------:R-:W-:Y:S01]  /*4910*/  UIADD3 UR14, UR54, 0x502, URZ ;  /* 0x00000502360e7890 */ /* 0x000fe2000fffe03f */
[----:B--2---:R-:W-:Y:S01]  /*4920*/  WARPGROUP.ARRIVE ;  /* 0x00000000000079c5 */ /* 0x004fe20000000000 */
[----:B------:R-:W-:Y:S01]  /*4930*/  UMOV UR12, UR4 ;  /* 0x00000004000c7c82 */ /* 0x000fe20008000000 */
[----:B------:R-:W-:Y:S01]  /*4940*/  UMOV UR13, UR5 ;  /* 0x00000005000d7c82 */ /* 0x000fe20008000000 */
[----:B------:R-:W-:-:S05]  /*4950*/  UMOV UR15, 0x40000040 ;  /* 0x40000040000f7882 */ /* 0x000fca0000000000 */
[----:B------:R-:W-:Y:S01]  /*4960*/  HGMMA.64x32x16.F32 R136, gdesc[UR12], R136, gsb0 ;  /* 0x006000000c8879f0 */ /* 0x000fe20008000888 */
[----:B------:R-:W-:Y:S01]  /*4970*/  UIADD3 UR10, UR54, 0x602, URZ ;  /* 0x00000602360a7890 */ /* 0x000fe2000fffe03f */
[----:B------:R-:W-:Y:S01]  /*4980*/  UMOV UR8, UR4 ;  /* 0x0000000400087c82 */ /* 0x000fe20008000000 */
[----:B------:R-:W-:Y:S01]  /*4990*/  UMOV UR9, UR5 ;  /* 0x0000000500097c82 */ /* 0x000fe20008000000 */
[----:B------:R-:W-:Y:S01]  /*49a0*/  UMOV UR11, 0x40000040 ;  /* 0x40000040000b7882 */ /* 0x000fe20000000000 */
        /* <DEDUP_REMOVED lines=8> */
[----:B------:R-:W-:Y:S01]  /*4a30*/  STL.64 [R1+0x900], R136 ;  /* 0x0009008801007387 */ /* 0x000fe20000100a00 */
[----:B---3--:R-:W-:-:S06]  /*4a40*/  WARPGROUP.ARRIVE ;  /* 0x00000000000079c5 */ /* 0x008fcc0000000000 */
[----:B------:R-:W-:Y:S03]  /*4a50*/  HGMMA.64x32x16.F32 R72, gdesc[UR8], R72, gsb0 ;  /* 0x00600000084879f0 */ /* 0x000fe60008000848 */
[----:B------:R-:W-:Y:S02]  /*4a60*/  WARPGROUP.DEPBAR.LE gsb0, 0x0 ;  /* 0x00008000000079c5 */ /* 0x000fe40000010000 */
[----:B------:R-:W-:Y:S04]  /*4a70*/  STL.64 [R1+0x978], R86 ;  /* 0x0009785601007387 */ /* 0x000fe80000100a00 */
[----:B------:R-:W-:Y:S04]  /*4a80*/  STL.64 [R1+0x970], R84 ;  /* 0x0009705401007387 */ /* 0x000fe80000100a00 */
[----:B------:R-:W-:Y:S04]  /*4a90*/  STL.64 [R1+0x968], R82 ;  /* 0x0009685201007387 */ /* 0x000fe80000100a00 */
[----:B------:R-:W-:Y:S04]  /*4aa0*/  STL.64 [R1+0x960], R80 ;  /* 0x0009605001007387 */ /* 0x000fe80000100a00 */
[----:B------:R-:W-:Y:S04]  /*4ab0*/  STL.64 [R1+0x958], R78 ;  /* 0x0009584e01007387 */ /* 0x000fe80000100a00 */
[----:B------:R0:W-:Y:S04]  /*4ac0*/  STL.64 [R1+0x950], R76 ;  /* 0x0009504c01007387 */ /* 0x0001e80000100a00 */
[----:B------:R1:W-:Y:S04]  /*4ad0*/  STL.64 [R1+0x948], R74 ;  /* 0x0009484a01007387 */ /* 0x0003e80000100a00 */
[----:B------:R2:W-:Y:S01]  /*4ae0*/  STL.64 [R1+0x940], R72 ;  /* 0x0009404801007387 */ /* 0x0005e20000100a00 */
[----:B0-----:R-:W-:Y:S01]  /*4af0*/  IMAD.MOV.U32 R76, RZ, RZ, R56 ;  /* 0x000000ffff4c7224 */ /* 0x001fe200078e0038 */
[----:B-1----:R-:W-:Y:S01]  /*4b00*/  MOV R74, R58 ;  /* 0x0000003a004a7202 */ /* 0x002fe20000000f00 */
[----:B------:R-:W-:-:S02]  /*4b10*/  IMAD.MOV.U32 R75, RZ, RZ, R57 ;  /* 0x000000ffff4b7224 */ /* 0x000fc400078e0039 */
[----:B--2---:R-:W-:Y:S02]  /*4b20*/  IMAD.MOV.U32 R72, RZ, RZ, R60 ;  /* 0x000000ffff487224 */ /* 0x004fe400078e003c */
[----:B------:R-:W2:Y:S01]  /*4b30*/  LDL.LU R60, [R1+0xc90] ;  /* 0x000c9000013c7983 */ /* 0x000ea20000300800 */
[----:B------:R-:W-:-:S03]  /*4b40*/  IMAD.MOV.U32 R73, RZ, RZ, R59 ;  /* 0x000000ffff497224 */ /* 0x000fc600078e003b */
[----:B------:R-:W3:Y:S04]  /*4b50*/  LDL.LU R59, [R1+0xc8c] ;  /* 0x000c8c00013b7983 */ /* 0x000ee80000300800 */
[----:B------:R-:W4:Y:S04]  /*4b60*/  LDL.LU R58, [R1+0xc88] ;  /* 0x000c8800013a7983 */ /* 0x000f280000300800 */
[----:B------:R-:W4:Y:S04]  /*4b70*/  LDL.LU R57, [R1+0xc84] ;  /* 0x000c840001397983 */ /* 0x000f280000300800 */
[----:B------:R-:W4:Y:S01]  /*4b80*/  LDL.LU R56, [R1+0xc80] ;  /* 0x000c800001387983 */ /* 0x000f220000300800 */
[----:B------:R-:W-:-:S02]  /*4b90*/  IMAD.MOV.U32 R77, RZ, RZ, R184 ;  /* 0x000000ffff4d7224 */ /* 0x000fc400078e00b8 */
[----:B------:R-:W-:Y:S01]  /*4ba0*/  IMAD.MOV.U32 R78, RZ, RZ, R185 ;  /* 0x000000ffff4e7224 */ /* 0x000fe200078e00b9 */
[----:B------:R-:W4:Y:S01]  /*4bb0*/  LDL.LU R184, [R1+0xc7c] ;  /* 0x000c7c0001b87983 */ /* 0x000f220000300800 */
[----:B------:R-:W-:Y:S01]  /*4bc0*/  IMAD.MOV.U32 R79, RZ, RZ, R186 ;  /* 0x000000ffff4f7224 */ /* 0x000fe200078e00ba */
[----:B------:R-:W-:Y:S02]  /*4bd0*/  MOV R80, R187 ;  /* 0x000000bb00507202 */ /* 0x000fe40000000f00 */
[----:B------:R-:W4:Y:S01]  /*4be0*/  LDL.LU R185, [R1+0xc78] ;  /* 0x000c780001b97983 */ /* 0x000f220000300800 */
[----:B------:R-:W-:-:S03]  /*4bf0*/  IMAD.MOV.U32 R81, RZ, RZ, R188 ;  /* 0x000000ffff517224 */ /* 0x000fc600078e00bc */
[----:B------:R-:W4:Y:S01]  /*4c00*/  LDL.LU R186, [R1+0xc74] ;  /* 0x000c740001ba7983 */ /* 0x000f220000300800 */
[----:B------:R-:W-:-:S03]  /*4c10*/  IMAD.MOV.U32 R82, RZ, RZ, R189 ;  /* 0x000000ffff527224 */ /* 0x000fc600078e00bd */
[----:B------:R-:W4:Y:S01]  /*4c20*/  LDL.LU R187, [R1+0xc70] ;  /* 0x000c700001bb7983 */ /* 0x000f220000300800 */
[----:B------:R-:W-:-:S03]  /*4c30*/  IMAD.MOV.U32 R83, RZ, RZ, R190 ;  /* 0x000000ffff537224 */ /* 0x000fc600078e00be */
[----:B------:R-:W4:Y:S01]  /*4c40*/  LDL.LU R188, [R1+0xc6c] ;  /* 0x000c6c0001bc7983 */ /* 0x000f220000300800 */
[----:B------:R-:W-:-:S03]  /*4c50*/  IMAD.MOV.U32 R84, RZ, RZ, R191 ;  /* 0x000000ffff547224 */ /* 0x000fc600078e00bf */
[----:B------:R-:W4:Y:S01]  /*4c60*/  LDL.LU R189, [R1+0xc68] ;  /* 0x000c680001bd7983 */ /* 0x000f220000300800 */
[----:B------:R-:W-:Y:S01]  /*4c70*/  IMAD.MOV.U32 R85, RZ, RZ, R192 ;  /* 0x000000ffff557224 */ /* 0x000fe200078e00c0 */
[----:B------:R-:W-:Y:S02]  /*4c80*/  MOV R86, R193 ;  /* 0x000000c100567202 */ /* 0x000fe40000000f00 */
[----:B------:R-:W4:Y:S01]  /*4c90*/  LDL.LU R190, [R1+0xc64] ;  /* 0x000c640001be7983 */ /* 0x000f220000300800 */
[----:B------:R-:W-:Y:S01]  /*4ca0*/  MOV R136, R104 ;  /* 0x0000006800887202 */ /* 0x000fe20000000f00 */
[----:B------:R-:W-:Y:S02]  /*4cb0*/  IMAD.MOV.U32 R87, RZ, RZ, R194 ;  /* 0x000000ffff577224 */ /* 0x000fe400078e00c2 */
[----:B------:R-:W4:Y:S01]  /*4cc0*/  LDL.LU R191, [R1+0xc60] ;  /* 0x000c600001bf7983 */ /* 0x000f220000300800 */
[----:B------:R-:W-:-:S03]  /*4cd0*/  IMAD.MOV.U32 R137, RZ, RZ, R105 ;  /* 0x000000ffff897224 */ /* 0x000fc600078e0069 */
[----:B------:R-:W4:Y:S01]  /*4ce0*/  LDL.LU R192, [R1+0xc5c] ;  /* 0x000c5c0001c07983 */ /* 0x000f220000300800 */
[----:B------:R-:W-:-:S03]  /*4cf0*/  IMAD.MOV.U32 R104, RZ, RZ, R195 ;  /* 0x000000ffff687224 */ /* 0x000fc600078e00c3 */
[----:B------:R-:W4:Y:S01]  /*4d00*/  LDL.LU R193, [R1+0xc58] ;  /* 0x000c580001c17983 */ /* 0x000f220000300800 */
[----:B------:R-:W-:Y:S02]  /*4d10*/  IMAD.MOV.U32 R138, RZ, RZ, R106 ;  /* 0x000000ffff8a7224 */ /* 0x000fe400078e006a */
[----:B------:R-:W-:Y:S01]  /*4d20*/  IMAD.MOV.U32 R105, RZ, RZ, R196 ;  /* 0x000000ffff697224 */ /* 0x000fe200078e00c4 */
[----:B------:R-:W4:Y:S01]  /*4d30*/  LDL.LU R194, [R1+0xc54] ;  /* 0x000c540001c27983 */ /* 0x000f220000300800 */
[----:B------:R-:W-:Y:S02]  /*4d40*/  IMAD.MOV.U32 R139, RZ, RZ, R107 ;  /* 0x000000ffff8b7224 */ /* 0x000fe400078e006b */
[----:B------:R-:W-:Y:S01]  /*4d50*/  IMAD.MOV.U32 R106, RZ, RZ, R197 ;  /* 0x000000ffff6a7224 */ /* 0x000fe200078e00c5 */
[----:B------:R-:W4:Y:S01]  /*4d60*/  LDL.LU R195, [R1+0xc50] ;  /* 0x000c500001c37983 */ /* 0x000f220000300800 */
[----:B------:R-:W-:Y:S01]  /*4d70*/  IMAD.MOV.U32 R140, RZ, RZ, R108 ;  /* 0x000000ffff8c7224 */ /* 0x000fe200078e006c */
[----:B------:R-:W-:Y:S01]  /*4d80*/  MOV R108, R199 ;  /* 0x000000c7006c7202 */ /* 0x000fe20000000f00 */
[----:B------:R-:W-:Y:S01]  /*4d90*/  IMAD.MOV.U32 R107, RZ, RZ, R198 ;  /* 0x000000ffff6b7224 */ /* 0x000fe200078e00c6 */
[----:B------:R-:W4:Y:S01]  /*4da0*/  LDL.LU R196, [R1+0xc4c] ;  /* 0x000c4c0001c47983 */ /* 0x000f220000300800 */
[----:B------:R-:W-:Y:S01]  /*4db0*/  IMAD.MOV.U32 R141, RZ, RZ, R109 ;  /* 0x000000ffff8d7224 */ /* 0x000fe200078e006d */
[----:B------:R-:W-:-:S02]  /*4dc0*/  MOV R142, R110 ;  /* 0x0000006e008e7202 */ /* 0x000fc40000000f00 */
        /* <DEDUP_REMOVED lines=30> */
[----:B------:R-:W-:-:S03]  /*4fb0*/  IMAD.MOV.U32 R119, RZ, RZ, R130 ;  /* 0x000000ffff777224 */ /* 0x000fc600078e0082 */
[----:B------:R-:W4:Y:S01]  /*4fc0*/  LDL.LU R128, [R1+0xc1c] ;  /* 0x000c1c0001807983 */ /* 0x000f220000300800 */
[----:B------:R-:W-:-:S03]  /*4fd0*/  MOV R200, R26 ;  /* 0x0000001a00c87202 */ /* 0x000fc60000000f00 */
[----:B------:R-:W4:Y:S01]  /*4fe0*/  LDL.LU R129, [R1+0xc18] ;  /* 0x000c180001817983 */ /* 0x000f220000300800 */
[----:B------:R-:W-:-:S03]  /*4ff0*/  IMAD.MOV.U32 R201, RZ, RZ, R27 ;  /* 0x000000ffffc97224 */ /* 0x000fc600078e001b */
[----:B------:R-:W4:Y:S01]  /*5000*/  LDL.LU R130, [R1+0xc14] ;  /* 0x000c140001827983 */ /* 0x000f220000300800 */
[----:B------:R-:W-:Y:S02]  /*5010*/  IMAD.MOV.U32 R202, RZ, RZ, R28 ;  /* 0x000000ffffca7224 */ /* 0x000fe400078e001c */
[----:B------:R-:W-:Y:S02]  /*5020*/  IMAD.MOV.U32 R203, RZ, RZ, R29 ;  /* 0x000000ffffcb7224 */ /* 0x000fe400078e001d */
        /* <DEDUP_REMOVED lines=12> */
[----:B------:R-:W-:Y:S01]  /*50f0*/  IMAD.MOV.U32 R210, RZ, RZ, R36 ;  /* 0x000000ffffd27224 */ /* 0x000fe200078e0024 */
[----:B------:R-:W-:Y:S01]  /*5100*/  MOV R36, R68 ;  /* 0x0000004400247202 */ /* 0x000fe20000000f00 */
[----:B------:R-:W-:Y:S01]  /*5110*/  IMAD.MOV.U32 R35, RZ, RZ, R67 ;  /* 0x000000ffff237224 */ /* 0x000fe200078e0043 */
[----:B------:R-:W-:Y:S01]  /*5120*/  MOV R212, R38 ;  /* 0x0000002600d47202 */ /* 0x000fe20000000f00 */
[----:B------:R-:W-:Y:S02]  /*5130*/  IMAD.MOV.U32 R211, RZ, RZ, R37 ;  /* 0x000000ffffd37224 */ /* 0x000fe400078e0025 */
[----:B------:R-:W-:Y:S02]  /*5140*/  IMAD.MOV.U32 R37, RZ, RZ, R69 ;  /* 0x000000ffff257224 */ /* 0x000fe400078e0045 */
[----:B------:R-:W-:Y:S02]  /*5150*/  IMAD.MOV.U32 R213, RZ, RZ, R39 ;  /* 0x000000ffffd57224 */ /* 0x000fe400078e0027 */
[----:B------:R-:W-:-:S02]  /*5160*/  IMAD.MOV.U32 R38, RZ, RZ, R70 ;  /* 0x000000ffff267224 */ /* 0x000fc400078e0046 */
[----:B------:R-:W-:Y:S02]  /*5170*/  IMAD.MOV.U32 R39, RZ, RZ, R71 ;  /* 0x000000ffff277224 */ /* 0x000fe400078e0047 */
[----:B--2---:R-:W-:Y:S02]  /*5180*/  IMAD.MOV.U32 R28, RZ, RZ, R60 ;  /* 0x000000ffff1c7224 */ /* 0x004fe400078e003c */
[----:B---3--:R-:W-:Y:S02]  /*5190*/  IMAD.MOV.U32 R27, RZ, RZ, R59 ;  /* 0x000000ffff1b7224 */ /* 0x008fe400078e003b */
[----:B----4-:R-:W-:Y:S02]  /*51a0*/  IMAD.MOV.U32 R26, RZ, RZ, R58 ;  /* 0x000000ffff1a7224 */ /* 0x010fe400078e003a */
[----:B------:R-:W-:Y:S01]  /*51b0*/  IMAD.MOV.U32 R25, RZ, RZ, R57 ;  /* 0x000000ffff197224 */ /* 0x000fe200078e0039 */
[----:B------:R-:W-:Y:S02]  /*51c0*/  MOV R24, R56 ;  /* 0x0000003800187202 */ /* 0x000fe40000000f00 */
[----:B------:R-:W2:Y:S04]  /*51d0*/  LDL.LU R56, [R1+0xc10] ;  /* 0x000c100001387983 */ /* 0x000ea80000300800 */
        /* <DEDUP_REMOVED lines=14> */
[----:B------:R-:W2:Y:S01]  /*52c0*/  LDL.LU R71, [R1+0xbd4] ;  /* 0x000bd40001477983 */ /* 0x000ea20000300800 */
[----:B------:R-:W-:Y:S01]  /*52d0*/  UIADD3 UR16, UR51, 0x402, URZ ;  /* 0x0000040233107890 */ /* 0x000fe2000fffe03f */
[----:B------:R-:W-:-:S02]  /*52e0*/  UMOV UR9, 0x40000040 ;  /* 0x4000004000097882 */ /* 0x000fc40000000000 */
[----:B------:R-:W3:Y:S04]  /*52f0*/  LDL.LU.64 R88, [R1+0x40] ;  /* 0x0000400001587983 */ /* 0x000ee80000300a00 */
[----:B------:R-:W-:Y:S01]  /*5300*/  UMOV UR8, UR16 ;  /* 0x0000001000087c82 */ /* 0x000fe20008000000 */
[----:B------:R-:W3:Y:S04]  /*5310*/  LDL.LU.64 R90, [R1+0x48] ;  /* 0x00004800015a7983 */ /* 0x000ee80000300a00 */
[----:B------:R-:W3:Y:S04]  /*5320*/  LDL.LU.64 R92, [R1+0x50] ;  /* 0x00005000015c7983 */ /* 0x000ee80000300a00 */
[----:B------:R-:W3:Y:S04]  /*5330*/  LDL.LU.64 R94, [R1+0x58] ;  /* 0x00005800015e7983 */ /* 0x000ee80000300a00 */
[----:B------:R-:W3:Y:S04]  /*5340*/  LDL.LU.64 R96, [R1+0x60] ;  /* 0x0000600001607983 */ /* 0x000ee80000300a00 */
[----:B------:R-:W3:Y:S04]  /*5350*/  LDL.LU.64 R98, [R1+0x68] ;  /* 0x0000680001627983 */ /* 0x000ee80000300a00 */
[----:B------:R-:W3:Y:S04]  /*5360*/  LDL.LU.64 R100, [R1+0x70] ;  /* 0x0000700001647983 */ /* 0x000ee80000300a00 */
[----:B------:R-:W3:Y:S01]  /*5370*/  LDL.LU.64 R102, [R1+0x78] ;  /* 0x0000780001667983 */ /* 0x000ee20000300a00 */
[----:B--2---:R-:W-:-:S06]  /*5380*/  WARPGROUP.ARRIVE ;  /* 0x00000000000079c5 */ /* 0x004fcc0000000000 */
        /* <DEDUP_REMOVED lines=16> */
[----:B------:R-:W2:Y:S04]  /*5490*/  LDL.LU R132, [R1+0xbcc] ;  /* 0x000bcc0001847983 */ /* 0x000ea80000300800 */
[----:B------:R-:W2:Y:S04]  /*54a0*/  LDL.LU R133, [R1+0xbc8] ;  /* 0x000bc80001857983 */ /* 0x000ea80000300800 */
[----:B------:R-:W2:Y:S04]  /*54b0*/  LDL.LU R134, [R1+0xbc4] ;  /* 0x000bc40001867983 */ /* 0x000ea80000300800 */
[----:B------:R-:W2:Y:S01]  /*54c0*/  LDL.LU R135, [R1+0xbc0] ;  /* 0x000bc00001877983 */ /* 0x000ea20000300800 */
[----:B------:R-:W-:Y:S01]  /*54d0*/  UMOV UR12, UR8 ;  /* 0x00000008000c7c82 */ /* 0x000fe20008000000 */
        /* <DEDUP_REMOVED lines=9> */
[----:B--2---:R-:W-:-:S06]  /*5570*/  WARPGROUP.ARRIVE ;  /* 0x00000000000079c5 */ /* 0x004fcc0000000000 */
[----:B------:R-:W-:Y:S03]  /*5580*/  HGMMA.64x32x16.F32 R120, gdesc[UR12], R120, gsb0 ;  /* 0x006000000c7879f0 */ /* 0x000fe60008000878 */
[----:B------:R-:W-:Y:S02]  /*5590*/  WARPGROUP.DEPBAR.LE gsb0, 0x0 ;  /* 0x00008000000079c5 */ /* 0x000fe40000010000 */
[----:B------:R-:W-:-:S06]  /*55a0*/  WARPGROUP.ARRIVE ;  /* 0x00000000000079c5 */ /* 0x000fcc0000000000 */
[----:B------:R-:W-:Y:S03]  /*55b0*/  HGMMA.64x32x16.F32 R184, gdesc[UR24], R184, gsb0 ;  /* 0x0060000018b879f0 */ /* 0x000fe600080008b8 */
[----:B------:R-:W-:Y:S02]  /*55c0*/  WARPGROUP.DEPBAR.LE gsb0, 0x0 ;  /* 0x00008000000079c5 */ /* 0x000fe40000010000 */
[----:B---3--:R-:W-:-:S06]  /*55d0*/  WARPGROUP.ARRIVE ;  /* 0x00000000000079c5 */ /* 0x008fcc0000000000 */
[----:B------:R-:W-:Y:S03]  /*55e0*/  HGMMA.64x32x16.F32 R88, gdesc[UR44], R88, gsb0 ;  /* 0x006000002c5879f0 */ /* 0x000fe60008000858 */
[----:B------:R-:W-:Y:S02]  /*55f0*/  WARPGROUP.DEPBAR.LE gsb0, 0x0 ;  /* 0x00008000000079c5 */ /* 0x000fe40000010000 */
[----:B------:R-:W-:-:S06]  /*5600*/  WARPGROUP.ARRIVE ;  /* 0x00000000000079c5 */ /* 0x000fcc0000000000 */
[----:B------:R-:W-:Y:S03]  /*5610*/  HGMMA.64x32x16.F32 R24, gdesc[UR20], R24, gsb0 ;  /* 0x00600000141879f0 */ /* 0x000fe60008000818 */
[----:B------:R-:W-:Y:S02]  /*5620*/  WARPGROUP.DEPBAR.LE gsb0, 0x0 ;  /* 0x00008000000079c5 */ /* 0x000fe40000010000 */
[----:B------:R-:W-:-:S06]  /*5630*/  WARPGROUP.ARRIVE ;  /* 0x00000000000079c5 */ /* 0x000fcc0000000000 */
[----:B------:R-:W-:Y:S01]  /*5640*/  HGMMA.64x32x16.F32 R104, gdesc[UR16], R104, gsb0 ;  /* 0x00600000106879f0 */ /* 0x000fe20008000868 */
[----:B------:R-:W-:Y:S01]  /*5650*/  UMOV UR4, UR8 ;  /* 0x0000000800047c82 */ /* 0x000fe20008000000 */
[----:B------:R-:W-:Y:S01]  /*5660*/  UMOV UR5, UR9 ;  /* 0x0000000900057c82 */ /* 0x000fe20008000000 */
[----:B------:R-:W-:Y:S01]  /*5670*/  STL.64 [R1+0x40], R88 ;  /* 0x0000405801007387 */ /* 0x000fe20000100a00 */
[----:B------:R-:W-:Y:S01]  /*5680*/  MOV R70, R3 ;  /* 0x0000000300467202 */ /* 0x000fe20000000f00 */
[----:B------:R-:W-:Y:S01]  /*5690*/  IMAD.MOV.U32 R71, RZ, RZ, R2 ;  /* 0x000000ffff477224 */ /* 0x000fe200078e0002 */
[----:B------:R-:W-:Y:S01]  /*56a0*/  MOV R2, R103 ;  /* 0x0000006700027202 */ /* 0x000fe20000000f00 */
[----:B------:R-:W-:Y:S01]  /*56b0*/  STL.64 [R1+0x48], R90 ;  /* 0x0000485a01007387 */ /* 0x000fe20000100a00 */
[----:B------:R-:W-:Y:S02]  /*56c0*/  IMAD.MOV.U32 R68, RZ, RZ, R17 ;  /* 0x000000ffff447224 */ /* 0x000fe400078e0011 */
[----:B------:R-:W-:Y:S01]  /*56d0*/  IMAD.MOV.U32 R69, RZ, RZ, R16 ;  /* 0x000000ffff457224 */ /* 0x000fe200078e0010 */
[----:B------:R0:W-:Y:S01]  /*56e0*/  STL [R1+0x50], R92 ;  /* 0x0000505c01007387 */ /* 0x0001e20000100800 */
[----:B------:R-:W-:Y:S01]  /*56f0*/  IMAD.MOV.U32 R3, RZ, RZ, R102 ;  /* 0x000000ffff037224 */ /* 0x000fe200078e0066 */
[----:B------:R-:W-:Y:S01]  /*5700*/  MOV R64, R232 ;  /* 0x000000e800407202 */ /* 0x000fe20000000f00 */
[----:B------:R-:W-:Y:S01]  /*5710*/  IMAD.MOV.U32 R66, RZ, RZ, R22 ;  /* 0x000000ffff427224 */ /* 0x000fe200078e0016 */
[----:B------:R-:W2:Y:S01]  /*5720*/  LDL.LU.64 R102, [R1+0xbb8] ;  /* 0x000bb80001667983 */ /* 0x000ea20000300a00 */
[----:B------:R-:W-:-:S02]  /*5730*/  IMAD.MOV.U32 R67, RZ, RZ, R21 ;  /* 0x000000ffff437224 */ /* 0x000fc400078e0015 */
[----:B------:R-:W-:Y:S02]  /*5740*/  IMAD.MOV.U32 R17, RZ, RZ, R100 ;  /* 0x000000ffff117224 */ /* 0x000fe400078e0064 */
[----:B------:R-:W-:Y:S02]  /*5750*/  IMAD.MOV.U32 R16, RZ, RZ, R101 ;  /* 0x000000ffff107224 */ /* 0x000fe400078e0065 */
[----:B------:R-:W-:Y:S01]  /*5760*/  IMAD.MOV.U32 R65, RZ, RZ, R23 ;  /* 0x000000ffff417224 */ /* 0x000fe200078e0017 */
[----:B------:R-:W3:Y:S01]  /*5770*/  LDL.LU.64 R100, [R1+0xbb0] ;  /* 0x000bb00001647983 */ /* 0x000ee20000300a00 */
[----:B------:R-:W-:Y:S01]  /*5780*/  IMAD.MOV.U32 R22, RZ, RZ, R98 ;  /* 0x000000ffff167224 */ /* 0x000fe200078e0062 */
[----:B------:R-:W-:Y:S01]  /*5790*/  MOV R23, R97 ;  /* 0x0000006100177202 */ /* 0x000fe20000000f00 */
[----:B------:R-:W-:Y:S02]  /*57a0*/  IMAD.MOV.U32 R21, RZ, RZ, R99 ;  /* 0x000000ffff157224 */ /* 0x000fe400078e0063 */
[----:B------:R-:W-:Y:S01]  /*57b0*/  IMAD.MOV.U32 R62, RZ, RZ, R234 ;  /* 0x000000ffff3e7224 */ /* 0x000fe200078e00ea */
[----:B------:R-:W4:Y:S01]  /*57c0*/  LDL.LU.64 R98, [R1+0xba8] ;  /* 0x000ba80001627983 */ /* 0x000f220000300a00 */
[----:B------:R-:W-:Y:S01]  /*57d0*/  IMAD.MOV.U32 R63, RZ, RZ, R233 ;  /* 0x000000ffff3f7224 */ /* 0x000fe200078e00e9 */
[----:B------:R-:W-:-:S02]  /*57e0*/  WARPGROUP.DEPBAR.LE gsb0, 0x0 ;  /* 0x00008000000079c5 */ /* 0x000fc40000010000 */
[----:B------:R-:W-:-:S06]  /*57f0*/  WARPGROUP.ARRIVE ;  /* 0x00000000000079c5 */ /* 0x000fcc0000000000 */
[----:B------:R-:W-:Y:S01]  /*5800*/  HGMMA.64x32x16.F32 R168, gdesc[UR4], R168, gsb0 ;  /* 0x0060000004a879f0 */ /* 0x000fe200080008a8 */
[----:B------:R-:W-:Y:S02]  /*5810*/  IMAD.MOV.U32 R232, RZ, RZ, R96 ;  /* 0x000000ffffe87224 */ /* 0x000fe400078e0060 */
[----:B------:R-:W-:Y:S01]  /*5820*/  IMAD.MOV.U32 R61, RZ, RZ, R235 ;  /* 0x000000ffff3d7224 */ /* 0x000fe200078e00eb */
[----:B------:R-:W2:Y:S01]  /*5830*/  LDL.LU.64 R96, [R1+0xba0] ;  /* 0x000ba00001607983 */ /* 0x000ea20000300a00 */
[----:B------:R-:W-:Y:S02]  /*5840*/  IMAD.MOV.U32 R234, RZ, RZ, R94 ;  /* 0x000000ffffea7224 */ /* 0x000fe400078e005e */
[----:B------:R-:W-:Y:S02]  /*5850*/  IMAD.MOV.U32 R233, RZ, RZ, R95 ;  /* 0x000000ffffe97224 */ /* 0x000fe400078e005f */
[----:B------:R-:W-:Y:S01]  /*5860*/  IMAD.MOV.U32 R235, RZ, RZ, R93 ;  /* 0x000000ffffeb7224 */ /* 0x000fe200078e005d */
[----:B------:R-:W3:Y:S04]  /*5870*/  LDL.LU.64 R94, [R1+0xb98] ;  /* 0x000b9800015e7983 */ /* 0x000ee80000300a00 */
[----:B0-----:R-:W4:Y:S04]  /*5880*/  LDL.LU.64 R92, [R1+0xb90] ;  /* 0x000b9000015c7983 */ /* 0x001f280000300a00 */
[----:B------:R-:W2:Y:S04]  /*5890*/  LDL.LU.64 R90, [R1+0xb88] ;  /* 0x000b8800015a7983 */ /* 0x000ea80000300a00 */
[----:B------:R-:W3:Y:S04]  /*58a0*/  LDL.LU.64 R88, [R1+0xb80] ;  /* 0x000b800001587983 */ /* 0x000ee80000300a00 */
[----:B------:R-:W-:Y:S04]  /*58b0*/  STL.64 [R1+0x140], R24 ;  /* 0x0001401801007387 */ /* 0x000fe80000100a00 */
[----:B------:R-:W-:Y:S04]  /*58c0*/  STL.64 [R1+0x148], R26 ;  /* 0x0001481a01007387 */ /* 0x000fe80000100a00 */
[----:B------:R-:W-:Y:S04]  /*58d0*/  STL.64 [R1+0x150], R28 ;  /* 0x0001501c01007387 */ /* 0x000fe80000100a00 */
[----:B------:R-:W-:Y:S04]  /*58e0*/  STL.64 [R1+0x158], R30 ;  /* 0x0001581e01007387 */ /* 0x000fe80000100a00 */
[----:B------:R-:W-:Y:S04]  /*58f0*/  STL.64 [R1+0x160], R32 ;  /* 0x0001602001007387 */ /* 0x000fe80000100a00 */
[----:B------:R-:W-:Y:S04]  /*5900*/  STL.64 [R1+0x168], R34 ;  /* 0x0001682201007387 */ /* 0x000fe80000100a00 */
[----:B------:R-:W-:Y:S04]  /*5910*/  STL.64 [R1+0x170], R36 ;  /* 0x0001702401007387 */ /* 0x000fe80000100a00 */
[----:B------:R0:W-:Y:S04]  /*5920*/  STL.64 [R1+0x178], R38 ;  /* 0x0001782601007387 */ /* 0x0001e80000100a00 */
[----:B0-----:R-:W4:Y:S04]  /*5930*/  LDL.LU.64 R38, [R1+0xb78] ;  /* 0x000b780001267983 */ /* 0x001f280000300a00 */
[----:B------:R-:W4:Y:S04]  /*5940*/  LDL.LU.64 R36, [R1+0xb70] ;  /* 0x000b700001247983 */ /* 0x000f280000300a00 */
[----:B------:R-:W4:Y:S04]  /*5950*/  LDL.LU.64 R34, [R1+0xb68] ;  /* 0x000b680001227983 */ /* 0x000f280000300a00 */
[----:B------:R-:W4:Y:S04]  /*5960*/  LDL.LU.64 R32, [R1+0xb60] ;  /* 0x000b600001207983 */ /* 0x000f280000300a00 */
[----:B------:R-:W4:Y:S04]  /*5970*/  LDL.LU.64 R30, [R1+0xb58] ;  /* 0x000b5800011e7983 */ /* 0x000f280000300a00 */
[----:B------:R-:W4:Y:S04]  /*5980*/  LDL.LU.64 R28, [R1+0xb50] ;  /* 0x000b5000011c7983 */ /* 0x000f280000300a00 */
[----:B------:R-:W4:Y:S04]  /*5990*/  LDL.LU.64 R26, [R1+0xb48] ;  /* 0x000b4800011a7983 */ /* 0x000f280000300a00 */
[----:B------:R-:W4:Y:S04]  /*59a0*/  LDL.LU.64 R24, [R1+0xb40] ;  /* 0x000b400001187983 */ /* 0x000f280000300a00 */
[----:B------:R-:W-:Y:S04]  /*59b0*/  STL.64 [R1+0x240], R104 ;  /* 0x0002406801007387 */ /* 0x000fe80000100a00 */
[----:B------:R-:W-:Y:S04]  /*59c0*/  STL.64 [R1+0x248], R106 ;  /* 0x0002486a01007387 */ /* 0x000fe80000100a00 */
[----:B------:R-:W-:Y:S04]  /*59d0*/  STL.64 [R1+0x250], R108 ;  /* 0x0002506c01007387 */ /* 0x000fe80000100a00 */
[----:B------:R-:W-:Y:S04]  /*59e0*/  STL.64 [R1+0x258], R110 ;  /* 0x0002586e01007387 */ /* 0x000fe80000100a00 */
[----:B------:R-:W-:Y:S04]  /*59f0*/  STL.64 [R1+0x260], R112 ;  /* 0x0002607001007387 */ /* 0x000fe80000100a00 */
[----:B------:R-:W-:Y:S04]  /*5a00*/  STL.64 [R1+0x268], R114 ;  /* 0x0002687201007387 */ /* 0x000fe80000100a00 */
[----:B------:R-:W-:Y:S04]  /*5a10*/  STL.64 [R1+0x270], R116 ;  /* 0x0002707401007387 */ /* 0x000fe80000100a00 */
[----:B------:R0:W-:Y:S01]  /*5a20*/  STL.64 [R1+0x278], R118 ;  /* 0x0002787601007387 */ /* 0x0001e20000100a00 */
[----:B------:R-:W-:-:S03]  /*5a30*/  WARPGROUP.DEPBAR.LE gsb0, 0x0 ;  /* 0x00008000000079c5 */ /* 0x000fc60000010000 */
[----:B0-----:R-:W2:Y:S04]  /*5a40*/  LDL.LU.64 R118, [R1+0xb38] ;  /* 0x000b380001767983 */ /* 0x001ea80000300a00 */
[----:B------:R-:W2:Y:S04]  /*5a50*/  LDL.LU.64 R116, [R1+0xb30] ;  /* 0x000b300001747983 */ /* 0x000ea80000300a00 */
[----:B------:R-:W2:Y:S04]  /*5a60*/  LDL.LU.64 R114, [R1+0xb28] ;  /* 0x000b280001727983 */ /* 0x000ea80000300a00 */
[----:B------:R-:W2:Y:S04]  /*5a70*/  LDL.LU.64 R112, [R1+0xb20] ;  /* 0x000b200001707983 */ /* 0x000ea80000300a00 */
[----:B------:R-:W2:Y:S04]  /*5a80*/  LDL.LU.64 R110, [R1+0xb18] ;  /* 0x000b1800016e7983 */ /* 0x000ea80000300a00 */
[----:B------:R-:W2:Y:S04]  /*5a90*/  LDL.LU.64 R108, [R1+0xb10] ;  /* 0x000b1000016c7983 */ /* 0x000ea80000300a00 */
[----:B------:R-:W2:Y:S04]  /*5aa0*/  LDL.LU.64 R106, [R1+0xb08] ;  /* 0x000b0800016a7983 */ /* 0x000ea80000300a00 */
[----:B------:R-:W2:Y:S04]  /*5ab0*/  LDL.LU.64 R104, [R1+0xb00] ;  /* 0x000b000001687983 */ /* 0x000ea80000300a00 */
        /* <DEDUP_REMOVED lines=16> */
[----:B------:R-:W-:Y:S01]  /*5bc0*/  UIADD3 UR12, UR51, 0x802, URZ ;  /* 0x00000802330c7890 */ /* 0x000fe2000fffe03f */
[----:B------:R-:W-:Y:S01]  /*5bd0*/  WARPGROUP.ARRIVE ;  /* 0x00000000000079c5 */ /* 0x000fe20000000000 */
[----:B------:R-:W-:-:S05]  /*5be0*/  UMOV UR5, 0x40000040 ;  /* 0x4000004000057882 */ /* 0x000fca0000000000 */
[----:B------:R-:W-:Y:S02]  /*5bf0*/  UMOV UR4, UR12 ;  /* 0x0000000c00047c82 */ /* 0x000fe40008000000 */
[----:B------:R-:W-:Y:S01]  /*5c00*/  HGMMA.64x32x16.F32 R56, gdesc[UR4], R56, gsb0 ;  /* 0x00600000043879f0 */ /* 0x000fe20008000838 */
[----:B------:R-:W-:Y:S01]  /*5c10*/  UMOV UR16, UR4 ;  /* 0x0000000400107c82 */ /* 0x000fe20008000000 */
[----:B------:R-:W-:Y:S01]  /*5c20*/  UMOV UR17, UR5 ;  /* 0x0000000500117c82 */ /* 0x000fe20008000000 */
[----:B------:R-:W-:Y:S02]  /*5c30*/  WARPGROUP.DEPBAR.LE gsb0, 0x0 ;  /* 0x00008000000079c5 */ /* 0x000fe40000010000 */
[----:B------:R-:W-:-:S06]  /*5c40*/  WARPGROUP.ARRIVE ;  /* 0x00000000000079c5 */ /* 0x000fcc0000000000 */
        /* <DEDUP_REMOVED lines=14> */
[----:B---3--:R-:W-:-:S06]  /*5d30*/  WARPGROUP.ARRIVE ;  /* 0x00000000000079c5 */ /* 0x008fcc0000000000 */
[----:B------:R-:W-:Y:S01]  /*5d40*/  HGMMA.64x32x16.F32 R168, gdesc[UR24], R168, gsb0 ;  /* 0x0060000018a879f0 */ /* 0x000fe200080008a8 */
[----:B------:R-:W-:Y:S01]  /*5d50*/  UMOV UR12, UR4 ;  /* 0x00000004000c7c82 */ /* 0x000fe20008000000 */
[----:B------:R-:W-:Y:S01]  /*5d60*/  UMOV UR13, UR5 ;  /* 0x00000005000d7c82 */ /* 0x000fe20008000000 */
        /* <DEDUP_REMOVED lines=8> */
[----:B------:R-:W-:-:S02]  /*5df0*/  WARPGROUP.DEPBAR.LE gsb0, 0x0 ;  /* 0x00008000000079c5 */ /* 0x000fc40000010000 */
[----:B--2---:R-:W-:-:S06]  /*5e00*/  WARPGROUP.ARRIVE ;  /* 0x00000000000079c5 */ /* 0x004fcc0000000000 */
[----:B------:R-:W-:Y:S01]  /*5e10*/  HGMMA.64x32x16.F32 R104, gdesc[UR12], R104, gsb0 ;  /* 0x006000000c6879f0 */ /* 0x000fe20008000868 */
[----:B------:R-:W-:Y:S04]  /*5e20*/  STL.64 [R1+0x200], R72 ;  /* 0x0002004801007387 */ /* 0x000fe80000100a00 */
        /* <DEDUP_REMOVED lines=15> */
[----:B------:R-:W-:Y:S04]  /*5f20*/  STL.64 [R1], R200 ;  /* 0x000000c801007387 */ /* 0x000fe80000100a00 */
        /* <DEDUP_REMOVED lines=28> */
[----:B------:R0:W-:Y:S04]  /*60f0*/  STL.64 [R1+0x858], R110 ;  /* 0x0008586e01007387 */ /* 0x0001e80000100a00 */
[----:B------:R1:W-:Y:S04]  /*6100*/  STL.64 [R1+0x850], R108 ;  /* 0x0008506c01007387 */ /* 0x0003e80000100a00 */
[----:B------:R3:W-:Y:S04]  /*6110*/  STL.64 [R1+0x848], R106 ;  /* 0x0008486a01007387 */ /* 0x0007e80000100a00 */
[----:B------:R4:W-:Y:S01]  /*6120*/  STL.64 [R1+0x840], R104 ;  /* 0x0008406801007387 */ /* 0x0009e20000100a00 */
[----:B0-----:R-:W-:-:S02]  /*6130*/  IMAD.MOV.U32 R110, RZ, RZ, R50 ;  /* 0x000000ffff6e7224 */ /* 0x001fc400078e0032 */
[----:B-1----:R-:W-:Y:S01]  /*6140*/  IMAD.MOV.U32 R108, RZ, RZ, R48 ;  /* 0x000000ffff6c7224 */ /* 0x002fe200078e0030 */
[----:B------:R-:W-:Y:S01]  /*6150*/  MOV R109, R49 ;  /* 0x00000031006d7202 */ /* 0x000fe20000000f00 */
[----:B---3--:R-:W-:Y:S02]  /*6160*/  IMAD.MOV.U32 R106, RZ, RZ, R46 ;  /* 0x000000ffff6a7224 */ /* 0x008fe400078e002e */
[----:B----4-:R-:W-:Y:S02]  /*6170*/  IMAD.MOV.U32 R104, RZ, RZ, R44 ;  /* 0x000000ffff687224 */ /* 0x010fe400078e002c */
[----:B------:R-:W3:Y:S01]  /*6180*/  LDL.LU R44, [R1+0xabc] ;  /* 0x000abc00012c7983 */ /* 0x000ee20000300800 */
[----:B------:R-:W-:Y:S02]  /*6190*/  IMAD.MOV.U32 R105, RZ, RZ, R45 ;  /* 0x000000ffff697224 */ /* 0x000fe400078e002d */
[----:B------:R-:W-:Y:S01]  /*61a0*/  IMAD.MOV.U32 R107, RZ, RZ, R47 ;  /* 0x000000ffff6b7224 */ /* 0x000fe200078e002f */
[----:B------:R-:W3:Y:S04]  /*61b0*/  LDL.LU R45, [R1+0xab8] ;  /* 0x000ab800012d7983 */ /* 0x000ee80000300800 */
[----:B------:R-:W3:Y:S01]  /*61c0*/  LDL.LU R46, [R1+0xab4] ;  /* 0x000ab400012e7983 */ /* 0x000ee20000300800 */
[----:B------:R-:W-:-:S03]  /*61d0*/  IMAD.MOV.U32 R111, RZ, RZ, R51 ;  /* 0x000000ffff6f7224 */ /* 0x000fc600078e0033 */
[----:B------:R-:W3:Y:S01]  /*61e0*/  LDL.LU R47, [R1+0xab0] ;  /* 0x000ab000012f7983 */ /* 0x000ee20000300800 */
[----:B------:R-:W-:-:S03]  /*61f0*/  IMAD.MOV.U32 R112, RZ, RZ, R52 ;  /* 0x000000ffff707224 */ /* 0x000fc600078e0034 */
[----:B------:R-:W3:Y:S01]  /*6200*/  LDL.LU R48, [R1+0xaac] ;  /* 0x000aac0001307983 */ /* 0x000ee20000300800 */
[----:B------:R-:W-:-:S03]  /*6210*/  IMAD.MOV.U32 R113, RZ, RZ, R53 ;  /* 0x000000ffff717224 */ /* 0x000fc600078e0035 */
[----:B------:R-:W3:Y:S01]  /*6220*/  LDL.LU R49, [R1+0xaa8] ;  /* 0x000aa80001317983 */ /* 0x000ee20000300800 */
[----:B------:R-:W-:-:S03]  /*6230*/  IMAD.MOV.U32 R114, RZ, RZ, R54 ;  /* 0x000000ffff727224 */ /* 0x000fc600078e0036 */
[----:B------:R-:W3:Y:S01]  /*6240*/  LDL.LU R50, [R1+0xaa4] ;  /* 0x000aa40001327983 */ /* 0x000ee20000300800 */
[----:B------:R-:W-:-:S03]  /*6250*/  MOV R115, R55 ;  /* 0x0000003700737202 */ /* 0x000fc60000000f00 */
[----:B------:R-:W3:Y:S04]  /*6260*/  LDL.LU R51, [R1+0xaa0] ;  /* 0x000aa00001337983 */ /* 0x000ee80000300800 */
[----:B------:R-:W3:Y:S04]  /*6270*/  LDL.LU R52, [R1+0xa9c] ;  /* 0x000a9c0001347983 */ /* 0x000ee80000300800 */
[----:B------:R-:W3:Y:S04]  /*6280*/  LDL.LU R53, [R1+0xa98] ;  /* 0x000a980001357983 */ /* 0x000ee80000300800 */
[----:B------:R-:W3:Y:S04]  /*6290*/  LDL.LU R54, [R1+0xa94] ;  /* 0x000a940001367983 */ /* 0x000ee80000300800 */
[----:B------:R-:W3:Y:S01]  /*62a0*/  LDL.LU R55, [R1+0xa90] ;  /* 0x000a900001377983 */ /* 0x000ee20000300800 */
[----:B------:R-:W-:Y:S01]  /*62b0*/  UMOV UR8, UR4 ;  /* 0x0000000400087c82 */ /* 0x000fe20008000000 */
[----:B------:R-:W-:Y:S01]  /*62c0*/  UMOV UR9, UR5 ;  /* 0x0000000500097c82 */ /* 0x000fe20008000000 */
[----:B------:R-:W-:-:S02]  /*62d0*/  IMAD.MOV.U32 R116, RZ, RZ, R228 ;  /* 0x000000ffff747224 */ /* 0x000fc400078e00e4 */
[----:B------:R-:W4:Y:S01]  /*62e0*/  LDL.LU R228, [R1+0xa8c] ;  /* 0x000a8c0001e47983 */ /* 0x000f220000300800 */
[----:B------:R-:W-:Y:S02]  /*62f0*/  IMAD.MOV.U32 R117, RZ, RZ, R229 ;  /* 0x000000ffff757224 */ /* 0x000fe400078e00e5 */
[----:B------:R-:W-:Y:S01]  /*6300*/  IMAD.MOV.U32 R118, RZ, RZ, R230 ;  /* 0x000000ffff767224 */ /* 0x000fe200078e00e6 */
[----:B------:R-:W4:Y:S01]  /*6310*/  LDL.LU R229, [R1+0xa88] ;  /* 0x000a880001e57983 */ /* 0x000f220000300800 */
[----:B------:R-:W-:-:S03]  /*6320*/  IMAD.MOV.U32 R119, RZ, RZ, R231 ;  /* 0x000000ffff777224 */ /* 0x000fc600078e00e7 */
[----:B------:R-:W4:Y:S04]  /*6330*/  LDL.LU R230, [R1+0xa84] ;  /* 0x000a840001e67983 */ /* 0x000f280000300800 */
[----:B------:R-:W4:Y:S01]  /*6340*/  LDL.LU R231, [R1+0xa80] ;  /* 0x000a800001e77983 */ /* 0x000f220000300800 */
        /* <DEDUP_REMOVED lines=32> */
[----:B---3--:R-:W-:-:S06]  /*6550*/  WARPGROUP.ARRIVE ;  /* 0x00000000000079c5 */ /* 0x008fcc0000000000 */
[----:B------:R-:W-:Y:S03]  /*6560*/  HGMMA.64x32x16.F32 R40, gdesc[UR8], R40, gsb0 ;  /* 0x00600000082879f0 */ /* 0x000fe60008000828 */
[----:B------:R-:W-:Y:S02]  /*6570*/  WARPGROUP.DEPBAR.LE gsb0, 0x0 ;  /* 0x00008000000079c5 */ /* 0x000fe40000010000 */
        /* <DEDUP_REMOVED lines=9> */
[----:B-1----:R-:W-:Y:S02]  /*6610*/  IMAD.MOV.U32 R44, RZ, RZ, R156 ;  /* 0x000000ffff2c7224 */ /* 0x002fe400078e009c */
[----:B---3--:R-:W-:Y:S02]  /*6620*/  IMAD.MOV.U32 R42, RZ, RZ, R154 ;  /* 0x000000ffff2a7224 */ /* 0x008fe400078e009a */
[----:B--2---:R-:W-:Y:S01]  /*6630*/  IMAD.MOV.U32 R40, RZ, RZ, R152 ;  /* 0x000000ffff287224 */ /* 0x004fe200078e0098 */
[----:B------:R-:W-:Y:S01]  /*6640*/  MOV R41, R153 ;  /* 0x0000009900297202 */ /* 0x000fe20000000f00 */
        /* <DEDUP_REMOVED lines=22> */
[----:B------:R-:W2:Y:S04]  /*67b0*/  LDL.LU R163, [R1+0xa50] ;  /* 0x000a500001a37983 */ /* 0x000ea80000300800 */
[----:B------:R-:W2:Y:S04]  /*67c0*/  LDL.LU R164, [R1+0xa4c] ;  /* 0x000a4c0001a47983 */ /* 0x000ea80000300800 */
[----:B------:R-:W2:Y:S04]  /*67d0*/  LDL.LU R165, [R1+0xa48] ;  /* 0x000a480001a57983 */ /* 0x000ea80000300800 */
[----:B------:R-:W2:Y:S04]  /*67e0*/  LDL.LU R166, [R1+0xa44] ;  /* 0x000a440001a67983 */ /* 0x000ea80000300800 */
[----:B------:R-:W2:Y:S04]  /*67f0*/  LDL.LU R167, [R1+0xa40] ;  /* 0x000a400001a77983 */ /* 0x000ea80000300800 */
[----:B------:R-:W3:Y:S04]  /*6800*/  LDL.LU R88, [R1+0xa3c] ;  /* 0x000a3c0001587983 */ /* 0x000ee80000300800 */
        /* <DEDUP_REMOVED lines=15> */
[----:B------:R-:W4:Y:S04]  /*6900*/  LDL.LU R24, [R1+0x9fc] ;  /* 0x0009fc0001187983 */ /* 0x000f280000300800 */
        /* <DEDUP_REMOVED lines=32> */
[----:B------:R-:W-:-:S06]  /*6b10*/  UMOV UR9, 0x40000040 ;  /* 0x4000004000097882 */ /* 0x000fcc0000000000 */
[----:B------:R-:W-:Y:S01]  /*6b20*/  UMOV UR8, UR16 ;  /* 0x0000001000087c82 */ /* 0x000fe20008000000 */
[----:B------:R-:W-:Y:S01]  /*6b30*/  UMOV UR13, UR9 ;  /* 0x00000009000d7c82 */ /* 0x000fe20008000000 */
[----:B------:R-:W-:Y:S01]  /*6b40*/  UMOV UR12, UR8 ;  /* 0x00000008000c7c82 */ /* 0x000fe20008000000 */
[----:B------:R-:W-:Y:S01]  /*6b50*/  UMOV UR24, UR8 ;  /* 0x0000000800187c82 */ /* 0x000fe20008000000 */
[----:B------:R-:W-:Y:S01]  /*6b60*/  UMOV UR25, UR9 ;  /* 0x0000000900197c82 */ /* 0x000fe20008000000 */
[----:B------:R-:W-:Y:S01]  /*6b70*/  UMOV UR44, UR8 ;  /* 0x00000008002c7c82 */ /* 0x000fe20008000000 */
[----:B------:R-:W-:Y:S01]  /*6b80*/  UMOV UR45, UR9 ;  /* 0x00000009002d7c82 */ /* 0x000fe20008000000 */
[----:B----4-:R-:W-:-:S06]  /*6b90*/  WARPGROUP.ARRIVE ;  /* 0x00000000000079c5 */ /* 0x010fcc0000000000 */
[----:B------:R-:W-:Y:S03]  /*6ba0*/  HGMMA.64x32x16.F32 R24, gdesc[UR8], R24, gsb0 ;  /* 0x00600000081879f0 */ /* 0x000fe60008000818 */
[----:B------:R-:W-:Y:S02]  /*6bb0*/  WARPGROUP.DEPBAR.LE gsb0, 0x0 ;  /* 0x00008000000079c5 */ /* 0x000fe40000010000 */
[----:B---3--:R-:W-:-:S06]  /*6bc0*/  WARPGROUP.ARRIVE ;  /* 0x00000000000079c5 */ /* 0x008fcc0000000000 */
[----:B------:R-:W-:Y:S03]  /*6bd0*/  HGMMA.64x32x16.F32 R88, gdesc[UR12], R88, gsb0 ;  /* 0x006000000c5879f0 */ /* 0x000fe60008000858 */
[----:B------:R-:W-:Y:S02]  /*6be0*/  WARPGROUP.DEPBAR.LE gsb0, 0x0 ;  /* 0x00008000000079c5 */ /* 0x000fe40000010000 */
[----:B--2---:R-:W-:-:S06]  /*6bf0*/  WARPGROUP.ARRIVE ;  /* 0x00000000000079c5 */ /* 0x004fcc0000000000 */
[----:B------:R-:W-:Y:S03]  /*6c00*/  HGMMA.64x32x16.F32 R152, gdesc[UR24], R152, gsb0 ;  /* 0x00600000189879f0 */ /* 0x000fe60008000898 */
        /* <DEDUP_REMOVED lines=8> */
[----:B------:R-:W-:Y:S01]  /*6c90*/  UIADD3 UR17, UR51, 0x4, URZ ;  /* 0x0000000433117890 */ /* 0x000fe2000fffe03f */
[----:B------:R-:W-:-:S06]  /*6ca0*/  UMOV UR16, UR8 ;  /* 0x0000000800107c82 */ /* 0x000fcc0008000000 */
        /* <DEDUP_REMOVED lines=26> */
[----:B------:R-:W-:Y:S01]  /*6e50*/  UIADD3 UR14, UR54, 0x4, URZ ;  /* 0x00000004360e7890 */ /* 0x000fe2000fffe03f */
[----:B------:R-:W-:Y:S01]  /*6e60*/  UMOV UR5, 0x40000040 ;  /* 0x4000004000057882 */ /* 0x000fe20000000000 */
[----:B------:R-:W-:-:S05]  /*6e70*/  UMOV UR7, 0x40000040 ;  /* 0x4000004000077882 */ /* 0x000fca0000000000 */
[----:B------:R-:W-:Y:S01]  /*6e80*/  UMOV UR6, UR14 ;  /* 0x0000000e00067c82 */ /* 0x000fe20008000000 */
[----:B------:R-:W-:Y:S04]  /*6e90*/  STL.64 [R1+0xc0], R56 ;  /* 0x0000c03801007387 */ /* 0x000fe80000100a00 */
[----:B------:R-:W-:Y:S01]  /*6ea0*/  STL.64 [R1+0xc8], R58 ;  /* 0x0000c83a01007387 */ /* 0x000fe20000100a00 */
[----:B------:R-:W-:Y:S02]  /*6eb0*/  WARPGROUP.DEPBAR.LE gsb0, 0x0 ;  /* 0x00008000000079c5 */ /* 0x000fe40000010000 */
[----:B------:R-:W-:-:S06]  /*6ec0*/  WARPGROUP.ARRIVE ;  /* 0x00000000000079c5 */ /* 0x000fcc0000000000 */
[----:B------:R-:W-:Y:S01]  /*6ed0*/  HGMMA.64x32x16.F32 R200, gdesc[UR4], R200, gsb0 ;  /* 0x0060000004c879f0 */ /* 0x000fe200080008c8 */
[----:B------:R-:W-:Y:S04]  /*6ee0*/  STL.64 [R1+0xd0], R60 ;  /* 0x0000d03c01007387 */ /* 0x000fe80000100a00 */
[----:B------:R-:W-:Y:S04]  /*6ef0*/  STL.64 [R1+0xd8], R62 ;  /* 0x0000d83e01007387 */ /* 0x000fe80000100a00 */
[----:B------:R-:W-:Y:S04]  /*6f00*/  STL.64 [R1+0xe0], R64 ;  /* 0x0000e04001007387 */ /* 0x000fe80000100a00 */
[----:B------:R-:W-:Y:S04]  /*6f10*/  STL.64 [R1+0xe8], R66 ;  /* 0x0000e84201007387 */ /* 0x000fe80000100a00 */
[----:B------:R-:W-:Y:S04]  /*6f20*/  STL.64 [R1+0xf0], R68 ;  /* 0x0000f04401007387 */ /* 0x000fe80000100a00 */
[----:B------:R0:W-:Y:S04]  /*6f30*/  STL.64 [R1+0xf8], R70 ;  /* 0x0000f84601007387 */ /* 0x0001e80000100a00 */
        /* <DEDUP_REMOVED lines=56> */
[----:B------:R-:W2:Y:S01]  /*72c0*/  LDL.LU.64 R200, [R1+0x8c0] ;  /* 0x0008c00001c87983 */ /* 0x000ea20000300a00 */
[----:B------:R-:W-:Y:S01]  /*72d0*/  UIADD3 UR26, UR54, 0x104, URZ ;  /* 0x00000104361a7890 */ /* 0x000fe2000fffe03f */
[----:B------:R-:W-:Y:S01]  /*72e0*/  WARPGROUP.ARRIVE ;  /* 0x00000000000079c5 */ /* 0x000fe20000000000 */
[----:B------:R-:W-:Y:S01]  /*72f0*/  UMOV UR24, UR4 ;  /* 0x0000000400187c82 */ /* 0x000fe20008000000 */
[----:B------:R-:W-:Y:S01]  /*7300*/  UMOV UR25, UR5 ;  /* 0x0000000500197c82 */ /* 0x000fe20008000000 */
[----:B------:R-:W-:-:S05]  /*7310*/  UMOV UR27, 0x40000040 ;  /* 0x40000040001b7882 */ /* 0x000fca0000000000 */
[----:B------:R-:W-:Y:S01]  /*7320*/  HGMMA.64x32x16.F32 R40, gdesc[UR24], R40, gsb0 ;  /* 0x00600000182879f0 */ /* 0x000fe20008000828 */
[----:B------:R-:W-:Y:S01]  /*7330*/  UIADD3 UR8, UR54, 0x204, URZ ;  /* 0x0000020436087890 */ /* 0x000fe2000fffe03f */
[----:B------:R-:W-:Y:S01]  /*7340*/  UMOV UR12, UR4 ;  /* 0x00000004000c7c82 */ /* 0x000fe20008000000 */
[----:B------:R-:W-:Y:S01]  /*7350*/  UMOV UR13, UR5 ;  /* 0x00000005000d7c82 */ /* 0x000fe20008000000 */
[----:B------:R-:W-:-:S04]  /*7360*/  UMOV UR15, 0x40000040 ;  /* 0x40000040000f7882 */ /* 0x000fc80000000000 */
[----:B------:R-:W-:Y:S01]  /*7370*/  UMOV UR14, UR8 ;  /* 0x00000008000e7c82 */ /* 0x000fe20008000000 */
[----:B------:R-:W-:Y:S02]  /*7380*/  WARPGROUP.DEPBAR.LE gsb0, 0x0 ;  /* 0x00008000000079c5 */ /* 0x000fe40000010000 */
[----:B------:R-:W-:-:S06]  /*7390*/  WARPGROUP.ARRIVE ;  /* 0x00000000000079c5 */ /* 0x000fcc0000000000 */
[----:B------:R-:W-:Y:S01]  /*73a0*/  HGMMA.64x32x16.F32 R104, gdesc[UR12], R104, gsb0 ;  /* 0x006000000c6879f0 */ /* 0x000fe20008000868 */
[----:B------:R-:W-:Y:S01]  /*73b0*/  UIADD3 UR22, UR54, 0x304, URZ ;  /* 0x0000030436167890 */ /* 0x000fe2000fffe03f */
[----:B------:R-:W-:Y:S01]  /*73c0*/  UMOV UR20, UR4 ;  /* 0x0000000400147c82 */ /* 0x000fe20008000000 */
[----:B------:R-:W-:Y:S01]  /*73d0*/  UMOV UR21, UR5 ;  /* 0x0000000500157c82 */ /* 0x000fe20008000000 */
[----:B------:R-:W-:Y:S01]  /*73e0*/  UMOV UR23, 0x40000040 ;  /* 0x4000004000177882 */ /* 0x000fe20000000000 */
        /* <DEDUP_REMOVED lines=8> */
[----:B------:R-:W-:Y:S01]  /*7470*/  UIADD3 UR10, UR54, 0x504, URZ ;  /* 0x00000504360a7890 */ /* 0x000fe2000fffe03f */
[----:B------:R-:W-:Y:S01]  /*7480*/  UMOV UR8, UR4 ;  /* 0x0000000400087c82 */ /* 0x000fe20008000000 */
[----:B------:R-:W-:Y:S01]  /*7490*/  UMOV UR9, UR5 ;  /* 0x0000000500097c82 */ /* 0x000fe20008000000 */
[----:B------:R-:W-:Y:S01]  /*74a0*/  UMOV UR11, 0x40000040 ;  /* 0x40000040000b7882 */ /* 0x000fe20000000000 */
[----:B------:R-:W-:Y:S04]  /*74b0*/  STL.64 [R1+0x280], R40 ;  /* 0x0002802801007387 */ /* 0x000fe80000100a00 */
[----:B------:R-:W-:Y:S01]  /*74c0*/  STL.64 [R1+0x288], R42 ;  /* 0x0002882a01007387 */ /* 0x000fe20000100a00 */
        /* <DEDUP_REMOVED lines=11> */
[----:B------:R-:W-:-:S02]  /*7580*/  WARPGROUP.DEPBAR.LE gsb0, 0x0 ;  /* 0x00008000000079c5 */ /* 0x000fc40000010000 */
[----:B----4-:R-:W-:-:S06]  /*7590*/  WARPGROUP.ARRIVE ;  /* 0x00000000000079c5 */ /* 0x010fcc0000000000 */
[----:B------:R-:W-:Y:S01]  /*75a0*/  HGMMA.64x32x16.F32 R136, gdesc[UR8], R136, gsb0 ;  /* 0x00600000088879f0 */ /* 0x000fe20008000888 */
[----:B------:R4:W-:Y:S01]  /*75b0*/  STL.64 [R1+0x198], R110 ;  /* 0x0001986e01007387 */ /* 0x0009e20000100a00 */
[----:B------:R-:W-:-:S03]  /*75c0*/  IMAD.MOV.U32 R20, RZ, RZ, R168 ;  /* 0x000000ffff147224 */ /* 0x000fc600078e00a8 */
[----:B------:R3:W-:Y:S01]  /*75d0*/  STL.64 [R1+0x1a0], R112 ;  /* 0x0001a07001007387 */ /* 0x0007e20000100a00 */
[----:B------:R-:W-:-:S03]  /*75e0*/  IMAD.MOV.U32 R19, RZ, RZ, R169 ;  /* 0x000000ffff137224 */ /* 0x000fc600078e00a9 */
[----:B------:R3:W-:Y:S01]  /*75f0*/  STL.64 [R1+0x1a8], R114 ;  /* 0x0001a87201007387 */ /* 0x0007e20000100a00 */
[----:B------:R-:W-:-:S03]  /*7600*/  IMAD.MOV.U32 R18, RZ, RZ, R170 ;  /* 0x000000ffff127224 */ /* 0x000fc600078e00aa */
[----:B------:R3:W-:Y:S01]  /*7610*/  STL.64 [R1+0x1b0], R116 ;  /* 0x0001b07401007387 */ /* 0x0007e20000100a00 */
[----:B------:R-:W-:-:S03]  /*7620*/  MOV R15, R171 ;  /* 0x000000ab000f7202 */ /* 0x000fc60000000f00 */
[----:B------:R3:W-:Y:S01]  /*7630*/  STL.64 [R1+0x1b8], R118 ;  /* 0x0001b87601007387 */ /* 0x0007e20000100a00 */
[----:B------:R-:W-:-:S03]  /*7640*/  IMAD.MOV.U32 R14, RZ, RZ, R172 ;  /* 0x000000ffff0e7224 */ /* 0x000fc600078e00ac */
[----:B------:R-:W3:Y:S04]  /*7650*/  LDL.LU R168, [R1+0x40] ;  /* 0x0000400001a87983 */ /* 0x000ee80000300800 */
[----:B------:R-:W3:Y:S04]  /*7660*/  LDL.LU R169, [R1+0x44] ;  /* 0x0000440001a97983 */ /* 0x000ee80000300800 */
[----:B------:R-:W3:Y:S04]  /*7670*/  LDL.LU R170, [R1+0x48] ;  /* 0x0000480001aa7983 */ /* 0x000ee80000300800 */
[----:B------:R-:W3:Y:S04]  /*7680*/  LDL.LU R171, [R1+0x4c] ;  /* 0x00004c0001ab7983 */ /* 0x000ee80000300800 */
[----:B------:R-:W3:Y:S01]  /*7690*/  LDL.LU R172, [R1+0x50] ;  /* 0x0000500001ac7983 */ /* 0x000ee20000300800 */
[----:B------:R-:W-:Y:S01]  /*76a0*/  UIADD3 UR30, UR54, 0x604, URZ ;  /* 0x00000604361e7890 */ /* 0x000fe2000fffe03f */
[----:B------:R-:W-:Y:S01]  /*76b0*/  UMOV UR28, UR4 ;  /* 0x00000004001c7c82 */ /* 0x000fe20008000000 */
[----:B------:R-:W-:Y:S01]  /*76c0*/  UMOV UR29, UR5 ;  /* 0x00000005001d7c82 */ /* 0x000fe20008000000 */
[----:B------:R-:W-:Y:S01]  /*76d0*/  UMOV UR31, 0x40000040 ;  /* 0x40000040001f7882 */ /* 0x000fe20000000000 */
[----:B------:R-:W-:Y:S01]  /*76e0*/  UIADD3 UR12, UR51, 0x404, URZ ;  /* 0x00000404330c7890 */ /* 0x000fe2000fffe03f */
[----:B0-----:R-:W3:Y:S04]  /*76f0*/  LDL.LU.64 R104, [R1+0x140] ;  /* 0x0001400001687983 */ /* 0x001ee80000300a00 */
[----:B-1----:R-:W3:Y:S04]  /*7700*/  LDL.LU.64 R106, [R1+0x148] ;  /* 0x00014800016a7983 */ /* 0x002ee80000300a00 */
[----:B--2---:R-:W2:Y:S04]  /*7710*/  LDL.LU.64 R108, [R1+0x150] ;  /* 0x00015000016c7983 */ /* 0x004ea80000300a00 */
[----:B----4-:R-:W2:Y:S01]  /*7720*/  LDL.LU.64 R110, [R1+0x158] ;  /* 0x00015800016e7983 */ /* 0x010ea20000300a00 */
[----:B------:R-:W-:-:S02]  /*7730*/  WARPGROUP.DEPBAR.LE gsb0, 0x0 ;  /* 0x00008000000079c5 */ /* 0x000fc40000010000 */
[----:B---3--:R-:W-:Y:S01]  /*7740*/  WARPGROUP.ARRIVE ;  /* 0x00000000000079c5 */ /* 0x008fe20000000000 */
[----:B------:R-:W2:Y:S04]  /*7750*/  LDL.LU.64 R112, [R1+0x160] ;  /* 0x0001600001707983 */ /* 0x000ea80000300a00 */
[----:B------:R-:W2:Y:S01]  /*7760*/  LDL.LU.64 R114, [R1+0x168] ;  /* 0x0001680001727983 */ /* 0x000ea20000300a00 */
[----:B------:R-:W-:Y:S01]  /*7770*/  HGMMA.64x32x16.F32 R72, gdesc[UR28], R72, gsb0 ;  /* 0x006000001c4879f0 */ /* 0x000fe20008000848 */
[----:B------:R-:W-:Y:S01]  /*7780*/  UMOV UR28, UR12 ;  /* 0x0000000c001c7c82 */ /* 0x000fe20008000000 */
[----:B------:R-:W-:Y:S01]  /*7790*/  UMOV UR29, 0x40000040 ;  /* 0x40000040001d7882 */ /* 0x000fe20000000000 */
[----:B------:R-:W2:Y:S01]  /*77a0*/  LDL.LU.64 R116, [R1+0x170] ;  /* 0x0001700001747983 */ /* 0x000ea20000300a00 */
[----:B------:R-:W-:-:S02]  /*77b0*/  WARPGROUP.DEPBAR.LE gsb0, 0x0 ;  /* 0x00008000000079c5 */ /* 0x000fc40000010000 */
[----:B------:R-:W-:Y:S01]  /*77c0*/  WARPGROUP.ARRIVE ;  /* 0x00000000000079c5 */ /* 0x000fe20000000000 */
[----:B------:R-:W-:Y:S01]  /*77d0*/  UMOV UR8, UR28 ;  /* 0x0000001c00087c82 */ /* 0x000fe20008000000 */
[----:B------:R-:W-:Y:S01]  /*77e0*/  UMOV UR9, UR29 ;  /* 0x0000001d00097c82 */ /* 0x000fe20008000000 */
[----:B------:R-:W-:Y:S01]  /*77f0*/  UMOV UR16, UR28 ;  /* 0x0000001c00107c82 */ /* 0x000fe20008000000 */
[----:B------:R-:W-:Y:S01]  /*7800*/  UMOV UR17, UR29 ;  /* 0x0000001d00117c82 */ /* 0x000fe20008000000 */
[----:B------:R-:W2:Y:S01]  /*7810*/  LDL.LU.64 R118, [R1+0x178] ;  /* 0x0001780001767983 */ /* 0x000ea20000300a00 */
[----:B------:R-:W-:Y:S03]  /*7820*/  HGMMA.64x32x16.F32 R56, gdesc[UR28], R56, gsb0 ;  /* 0x006000001c3879f0 */ /* 0x000fe60008000838 */
[----:B------:R-:W-:Y:S02]  /*7830*/  WARPGROUP.DEPBAR.LE gsb0, 0x0 ;  /* 0x00008000000079c5 */ /* 0x000fe40000010000 */
[----:B------:R-:W-:-:S06]  /*7840*/  WARPGROUP.ARRIVE ;  /* 0x00000000000079c5 */ /* 0x000fcc0000000000 */
[----:B------:R-:W-:Y:S01]  /*7850*/  HGMMA.64x32x16.F32 R120, gdesc[UR8], R120, gsb0 ;  /* 0x00600000087879f0 */ /* 0x000fe20008000878 */
[----:B------:R-:W-:Y:S02]  /*7860*/  STL [R1+0x7f8], R140 ;  /* 0x0007f88c01007387 */ /* 0x000fe40000100800 */
[----:B------:R-:W-:Y:S02]  /*7870*/  WARPGROUP.DEPBAR.LE gsb0, 0x0 ;  /* 0x00008000000079c5 */ /* 0x000fe40000010000 */
[----:B------:R-:W-:-:S06]  /*7880*/  WARPGROUP.ARRIVE ;  /* 0x00000000000079c5 */ /* 0x000fcc0000000000 */
[----:B------:R-:W-:Y:S01]  /*7890*/  HGMMA.64x32x16.F32 R184, gdesc[UR16], R184, gsb0 ;  /* 0x0060000010b879f0 */ /* 0x000fe200080008b8 */
[----:B------:R-:W-:Y:S01]  /*78a0*/  STL [R1+0x7f4], R141 ;  /* 0x0007f48d01007387 */ /* 0x000fe20000100800 */
[----:B------:R-:W-:Y:S01]  /*78b0*/  IMAD.MOV.U32 R13, RZ, RZ, R173 ;  /* 0x000000ffff0d7224 */ /* 0x000fe200078e00ad */
[----:B------:R-:W-:Y:S01]  /*78c0*/  MOV R9, R177 ;  /* 0x000000b100097202 */ /* 0x000fe20000000f00 */
[----:B------:R-:W-:Y:S01]  /*78d0*/  IMAD.MOV.U32 R12, RZ, RZ, R174 ;  /* 0x000000ffff0c7224 */ /* 0x000fe200078e00ae */
        /* <DEDUP_REMOVED lines=9> */
[----:B------:R-:W-:-:S02]  /*7970*/  IMAD.MOV.U32 R6, RZ, RZ, R180 ;  /* 0x000000ffff067224 */ /* 0x000fc400078e00b4 */
[----:B------:R-:W-:Y:S02]  /*7980*/  IMAD.MOV.U32 R5, RZ, RZ, R181 ;  /* 0x000000ffff057224 */ /* 0x000fe400078e00b5 */
[----:B------:R-:W-:Y:S01]  /*7990*/  IMAD.MOV.U32 R4, RZ, RZ, R182 ;  /* 0x000000ffff047224 */ /* 0x000fe200078e00b6 */
[----:B------:R-:W-:Y:S01]  /*79a0*/  STL [R1+0x7e4], R145 ;  /* 0x0007e49101007387 */ /* 0x000fe20000100800 */
        /* <DEDUP_REMOVED lines=9> */
[----:B------:R-:W-:Y:S01]  /*7a40*/  IMAD.MOV.U32 R183, RZ, RZ, R2 ;  /* 0x000000ffffb77224 */ /* 0x000fe200078e0002 */
[----:B------:R-:W-:Y:S04]  /*7a50*/  STL [R1+0x7e0], R146 ;  /* 0x0007e09201007387 */ /* 0x000fe80000100800 */
[----:B------:R-:W-:Y:S04]  /*7a60*/  STL [R1+0x7dc], R147 ;  /* 0x0007dc9301007387 */ /* 0x000fe80000100800 */
[----:B------:R-:W-:Y:S04]  /*7a70*/  STL [R1+0x7d8], R148 ;  /* 0x0007d89401007387 */ /* 0x000fe80000100800 */
[----:B------:R-:W-:Y:S04]  /*7a80*/  STL [R1+0x7d4], R149 ;  /* 0x0007d49501007387 */ /* 0x000fe80000100800 */
[----:B------:R-:W-:Y:S01]  /*7a90*/  STL [R1+0x7d0], R150 ;  /* 0x0007d09601007387 */ /* 0x000fe20000100800 */
[----:B------:R-:W-:-:S03]  /*7aa0*/  WARPGROUP.DEPBAR.LE gsb0, 0x0 ;  /* 0x00008000000079c5 */ /* 0x000fc60000010000 */
[----:B------:R-:W-:Y:S01]  /*7ab0*/  STL [R1+0x7cc], R151 ;  /* 0x0007cc9701007387 */ /* 0x000fe20000100800 */
[----:B------:R-:W-:-:S03]  /*7ac0*/  WARPGROUP.ARRIVE ;  /* 0x00000000000079c5 */ /* 0x000fc60000000000 */
[----:B------:R-:W-:Y:S01]  /*7ad0*/  STL [R1+0x6b8], R72 ;  /* 0x0006b84801007387 */ /* 0x000fe20000100800 */
[----:B------:R-:W-:Y:S01]  /*7ae0*/  UMOV UR20, UR28 ;  /* 0x0000001c00147c82 */ /* 0x000fe20008000000 */
[----:B------:R-:W-:Y:S02]  /*7af0*/  UMOV UR21, UR29 ;  /* 0x0000001d00157c82 */ /* 0x000fe40008000000 */
[----:B------:R-:W-:Y:S01]  /*7b00*/  STL [R1+0x6b4], R73 ;  /* 0x0006b44901007387 */ /* 0x000fe20000100800 */
[----:B------:R-:W-:Y:S03]  /*7b10*/  HGMMA.64x32x16.F32 R168, gdesc[UR20], R168, gsb0 ;  /* 0x0060000014a879f0 */ /* 0x000fe600080008a8 */
        /* <DEDUP_REMOVED lines=60> */
[----:B------:R-:W-:Y:S04]  /*7ee0*/  STL [R1+0x708], R197 ;  /* 0x000708c501007387 */ /* 0x000fe80000100800 */
[----:B------:R-:W-:Y:S04]  /*7ef0*/  STL [R1+0x644], R198 ;  /* 0x000644c601007387 */ /* 0x000fe80000100800 */
[----:B------:R-:W-:Y:S04]  /*7f00*/  STL [R1+0x640], R199 ;  /* 0x000640c701007387 */ /* 0x000fe80000100800 */
[----:B------:R0:W-:Y:S04]  /*7f10*/  STL.64 [R1+0x40], R168 ;  /* 0x000040a801007387 */ /* 0x0001e80000100a00 */
[----:B------:R1:W-:Y:S04]  /*7f20*/  STL.64 [R1+0x48], R170 ;  /* 0x000048aa01007387 */ /* 0x0003e80000100a00 */
[----:B------:R3:W-:Y:S04]  /*7f30*/  STL.64 [R1+0x50], R172 ;  /* 0x000050ac01007387 */ /* 0x0007e80000100a00 */
[----:B------:R4:W-:Y:S04]  /*7f40*/  STL.64 [R1+0x58], R174 ;  /* 0x000058ae01007387 */ /* 0x0009e80000100a00 */
[----:B------:R2:W-:Y:S04]  /*7f50*/  STL.64 [R1+0x60], R176 ;  /* 0x000060b001007387 */ /* 0x0005e80000100a00 */
[----:B------:R2:W-:Y:S04]  /*7f60*/  STL.64 [R1+0x68], R178 ;  /* 0x000068b201007387 */ /* 0x0005e80000100a00 */
[----:B------:R2:W-:Y:S04]  /*7f70*/  STL.64 [R1+0x70], R180 ;  /* 0x000070b401007387 */ /* 0x0005e80000100a00 */
[----:B------:R2:W-:Y:S04]  /*7f80*/  STL.64 [R1+0x78], R182 ;  /* 0x000078b601007387 */ /* 0x0005e80000100a00 */
[----:B0-----:R-:W2:Y:S04]  /*7f90*/  LDL.LU.64 R168, [R1+0x240] ;  /* 0x0002400001a87983 */ /* 0x001ea80000300a00 */
[----:B-1----:R-:W2:Y:S04]  /*7fa0*/  LDL.LU.64 R170, [R1+0x248] ;  /* 0x0002480001aa7983 */ /* 0x002ea80000300a00 */
[----:B---3--:R-:W3:Y:S04]  /*7fb0*/  LDL.LU.64 R172, [R1+0x250] ;  /* 0x0002500001ac7983 */ /* 0x008ee80000300a00 */
[----:B----4-:R-:W3:Y:S04]  /*7fc0*/  LDL.LU.64 R174, [R1+0x258] ;  /* 0x0002580001ae7983 */ /* 0x010ee80000300a00 */
[----:B--2---:R-:W3:Y:S04]  /*7fd0*/  LDL.LU.64 R176, [R1+0x260] ;  /* 0x0002600001b07983 */ /* 0x004ee80000300a00 */
[----:B------:R-:W3:Y:S04]  /*7fe0*/  LDL.LU.64 R178, [R1+0x268] ;  /* 0x0002680001b27983 */ /* 0x000ee80000300a00 */
[----:B------:R-:W3:Y:S04]  /*7ff0*/  LDL.LU.64 R180, [R1+0x270] ;  /* 0x0002700001b47983 */ /* 0x000ee80000300a00 */
[----:B------:R-:W3:Y:S01]  /*8000*/  LDL.LU.64 R182, [R1+0x278] ;  /* 0x0002780001b67983 */ /* 0x000ee20000300a00 */
[----:B------:R-:W-:Y:S01]  /*8010*/  WARPGROUP.ARRIVE ;  /* 0x00000000000079c5 */ /* 0x000fe20000000000 */
[----:B------:R-:W-:Y:S01]  /*8020*/  UMOV UR12, UR28 ;  /* 0x0000001c000c7c82 */ /* 0x000fe20008000000 */
[----:B------:R-:W-:-:S04]  /*8030*/  UMOV UR13, UR29 ;  /* 0x0000001d000d7c82 */ /* 0x000fc80008000000 */
[----:B------:R-:W-:Y:S01]  /*8040*/  HGMMA.64x32x16.F32 R104, gdesc[UR12], R104, gsb0 ;  /* 0x006000000c6879f0 */ /* 0x000fe20008000868 */
[----:B------:R-:W-:Y:S01]  /*8050*/  UMOV UR24, UR28 ;  /* 0x0000001c00187c82 */ /* 0x000fe20008000000 */
[----:B------:R-:W-:Y:S01]  /*8060*/  UMOV UR25, UR29 ;  /* 0x0000001d00197c82 */ /* 0x000fe20008000000 */
        /* <DEDUP_REMOVED lines=24> */
[----:B------:R-:W2:Y:S04]  /*81f0*/  LDL.LU.64 R118, [R1+0x378] ;  /* 0x0003780001767983 */ /* 0x000ea80000300a00 */
[----:B------:R-:W-:Y:S04]  /*8200*/  STL [R1+0x77c], R87 ;  /* 0x00077c5701007387 */ /* 0x000fe80000100800 */
[----:B------:R0:W-:Y:S04]  /*8210*/  STL [R1+0x778], R86 ;  /* 0x0007785601007387 */ /* 0x0001e80000100800 */
[----:B------:R1:W-:Y:S04]  /*8220*/  STL [R1+0x774], R85 ;  /* 0x0007745501007387 */ /* 0x0003e80000100800 */
[----:B------:R4:W-:Y:S04]  /*8230*/  STL [R1+0x770], R84 ;  /* 0x0007705401007387 */ /* 0x0009e80000100800 */
[----:B------:R4:W-:Y:S04]  /*8240*/  STL [R1+0x76c], R83 ;  /* 0x00076c5301007387 */ /* 0x0009e80000100800 */
[----:B------:R-:W-:Y:S04]  /*8250*/  STL [R1+0x768], R82 ;  /* 0x0007685201007387 */ /* 0x000fe80000100800 */
[----:B------:R-:W-:Y:S04]  /*8260*/  STL [R1+0x764], R81 ;  /* 0x0007645101007387 */ /* 0x000fe80000100800 */
[----:B------:R4:W-:Y:S04]  /*8270*/  STL [R1+0x760], R80 ;  /* 0x0007605001007387 */ /* 0x0009e80000100800 */
[----:B------:R4:W-:Y:S04]  /*8280*/  STL [R1+0x75c], R79 ;  /* 0x00075c4f01007387 */ /* 0x0009e80000100800 */
[----:B------:R4:W-:Y:S04]  /*8290*/  STL [R1+0x758], R78 ;  /* 0x0007584e01007387 */ /* 0x0009e80000100800 */
[----:B------:R4:W-:Y:S04]  /*82a0*/  STL [R1+0x754], R77 ;  /* 0x0007544d01007387 */ /* 0x0009e80000100800 */
[----:B------:R4:W-:Y:S04]  /*82b0*/  STL [R1+0x750], R76 ;  /* 0x0007504c01007387 */ /* 0x0009e80000100800 */
[----:B------:R-:W-:Y:S04]  /*82c0*/  STL [R1+0x74c], R75 ;  /* 0x00074c4b01007387 */ /* 0x000fe80000100800 */
[----:B------:R4:W-:Y:S04]  /*82d0*/  STL [R1+0x748], R74 ;  /* 0x0007484a01007387 */ /* 0x0009e80000100800 */
[----:B------:R4:W-:Y:S04]  /*82e0*/  STL [R1+0x744], R73 ;  /* 0x0007444901007387 */ /* 0x0009e80000100800 */
[----:B------:R4:W-:Y:S01]  /*82f0*/  STL [R1+0x740], R72 ;  /* 0x0007404801007387 */ /* 0x0009e20000100800 */
[----:B---3--:R-:W-:-:S06]  /*8300*/  WARPGROUP.ARRIVE ;  /* 0x00000000000079c5 */ /* 0x008fcc0000000000 */
[----:B------:R-:W-:Y:S03]  /*8310*/  HGMMA.64x32x16.F32 R168, gdesc[UR24], R168, gsb0 ;  /* 0x0060000018a879f0 */ /* 0x000fe600080008a8 */
[----:B------:R-:W-:Y:S02]  /*8320*/  WARPGROUP.DEPBAR.LE gsb0, 0x0 ;  /* 0x00008000000079c5 */ /* 0x000fe40000010000 */
[----:B------:R-:W-:Y:S01]  /*8330*/  IMAD.MOV.U32 R123, RZ, RZ, R168 ;  /* 0x000000ffff7b7224 */ /* 0x000fe200078e00a8 */
[----:B------:R-:W-:Y:S01]  /*8340*/  MOV R125, R170 ;  /* 0x000000aa007d7202 */ /* 0x000fe20000000f00 */
[----:B------:R-:W-:Y:S02]  /*8350*/  IMAD.MOV.U32 R124, RZ, RZ, R169 ;  /* 0x000000ffff7c7224 */ /* 0x000fe400078e00a9 */
[----:B------:R-:W-:Y:S01]  /*8360*/  IMAD.MOV.U32 R126, RZ, RZ, R171 ;  /* 0x000000ffff7e7224 */ /* 0x000fe200078e00ab */
[----:B------:R-:W3:Y:S01]  /*8370*/  LDL.LU.64 R168, [R1+0x300] ;  /* 0x0003000001a87983 */ /* 0x000ee20000300a00 */
[----:B------:R-:W-:-:S02]  /*8380*/  IMAD.MOV.U32 R127, RZ, RZ, R172 ;  /* 0x000000ffff7f7224 */ /* 0x000fc400078e00ac */
[----:B------:R-:W-:Y:S01]  /*8390*/  IMAD.MOV.U32 R128, RZ, RZ, R173 ;  /* 0x000000ffff807224 */ /* 0x000fe200078e00ad */
[----:B------:R-:W3:Y:S01]  /*83a0*/  LDL.LU.64 R170, [R1+0x308] ;  /* 0x0003080001aa7983 */ /* 0x000ee20000300a00 */
[----:B------:R-:W-:Y:S01]  /*83b0*/  IMAD.MOV.U32 R129, RZ, RZ, R174 ;  /* 0x000000ffff817224 */ /* 0x000fe200078e00ae */
[----:B------:R-:W-:Y:S01]  /*83c0*/  MOV R131, R176 ;  /* 0x000000b000837202 */ /* 0x000fe20000000f00 */
[----:B------:R-:W-:Y:S01]  /*83d0*/  IMAD.MOV.U32 R130, RZ, RZ, R175 ;  /* 0x000000ffff827224 */ /* 0x000fe200078e00af */
[----:B------:R-:W3:Y:S01]  /*83e0*/  LDL.LU.64 R172, [R1+0x310] ;  /* 0x0003100001ac7983 */ /* 0x000ee20000300a00 */
[----:B------:R-:W-:Y:S02]  /*83f0*/  IMAD.MOV.U32 R132, RZ, RZ, R177 ;  /* 0x000000ffff847224 */ /* 0x000fe400078e00b1 */
[----:B------:R-:W-:Y:S01]  /*8400*/  IMAD.MOV.U32 R133, RZ, RZ, R178 ;  /* 0x000000ffff857224 */ /* 0x000fe200078e00b2 */
[----:B------:R-:W3:Y:S01]  /*8410*/  LDL.LU.64 R174, [R1+0x318] ;  /* 0x0003180001ae7983 */ /* 0x000ee20000300a00 */
[----:B------:R-:W-:Y:S01]  /*8420*/  IMAD.MOV.U32 R134, RZ, RZ, R179 ;  /* 0x000000ffff867224 */ /* 0x000fe200078e00b3 */
[----:B------:R-:W-:Y:S01]  /*8430*/  MOV R58, R182 ;  /* 0x000000b6003a7202 */ /* 0x000fe20000000f00 */
[----:B------:R-:W-:Y:S01]  /*8440*/  IMAD.MOV.U32 R56, RZ, RZ, R180 ;  /* 0x000000ffff387224 */ /* 0x000fe200078e00b4 */
[----:B------:R-:W3:Y:S01]  /*8450*/  LDL.LU.64 R176, [R1+0x320] ;  /* 0x0003200001b07983 */ /* 0x000ee20000300a00 */
[----:B------:R-:W-:-:S02]  /*8460*/  IMAD.MOV.U32 R57, RZ, RZ, R181 ;  /* 0x000000ffff397224 */ /* 0x000fc400078e00b5 */
[----:B------:R-:W-:Y:S01]  /*8470*/  IMAD.MOV.U32 R59, RZ, RZ, R183 ;  /* 0x000000ffff3b7224 */ /* 0x000fe200078e00b7 */
[----:B------:R-:W3:Y:S04]  /*8480*/  LDL.LU.64 R178, [R1+0x328] ;  /* 0x0003280001b27983 */ /* 0x000ee80000300a00 */
[----:B------:R-:W3:Y:S04]  /*8490*/  LDL.LU.64 R180, [R1+0x330] ;  /* 0x0003300001b47983 */ /* 0x000ee80000300a00 */
[----:B------:R-:W3:Y:S04]  /*84a0*/  LDL.LU.64 R182, [R1+0x338] ;  /* 0x0003380001b67983 */ /* 0x000ee80000300a00 */
        /* <DEDUP_REMOVED lines=13> */
[----:B--2---:R-:W-:-:S03]  /*8580*/  WARPGROUP.ARRIVE ;  /* 0x00000000000079c5 */ /* 0x004fc60000000000 */
[----:B------:R-:W-:Y:S04]  /*8590*/  STL [R1+0x788], R125 ;  /* 0x0007887d01007387 */ /* 0x000fe80000100800 */
[----:B------:R-:W-:Y:S04]  /*85a0*/  STL [R1+0x784], R124 ;  /* 0x0007847c01007387 */ /* 0x000fe80000100800 */
[----:B------:R-:W-:Y:S04]  /*85b0*/  STL [R1+0x780], R123 ;  /* 0x0007807b01007387 */ /* 0x000fe80000100800 */
[----:B------:R-:W2:Y:S01]  /*85c0*/  LDL.LU.64 R40, [R1+0x200] ;  /* 0x0002000001287983 */ /* 0x000ea20000300a00 */
[----:B------:R-:W-:-:S03]  /*85d0*/  UMOV UR4, UR28 ;  /* 0x0000001c00047c82 */ /* 0x000fc60008000000 */
[----:B------:R-:W2:Y:S01]  /*85e0*/  LDL.LU.64 R42, [R1+0x208] ;  /* 0x00020800012a7983 */ /* 0x000ea20000300a00 */
[----:B------:R-:W-:Y:S02]  /*85f0*/  UMOV UR5, UR29 ;  /* 0x0000001d00057c82 */ /* 0x000fe40008000000 */
[----:B------:R-:W-:Y:S01]  /*8600*/  HGMMA.64x32x16.F32 R104, gdesc[UR4], R104, gsb0 ;  /* 0x00600000046879f0 */ /* 0x000fe20008000868 */
[----:B------:R-:W2:Y:S04]  /*8610*/  LDL.LU.64 R44, [R1+0x210] ;  /* 0x00021000012c7983 */ /* 0x000ea80000300a00 */
[----:B------:R-:W2:Y:S04]  /*8620*/  LDL.LU.64 R46, [R1+0x218] ;  /* 0x00021800012e7983 */ /* 0x000ea80000300a00 */
[----:B------:R-:W2:Y:S04]  /*8630*/  LDL.LU.64 R48, [R1+0x220] ;  /* 0x0002200001307983 */ /* 0x000ea80000300a00 */
[----:B------:R-:W2:Y:S04]  /*8640*/  LDL.LU.64 R50, [R1+0x228] ;  /* 0x0002280001327983 */ /* 0x000ea80000300a00 */
[----:B------:R-:W2:Y:S04]  /*8650*/  LDL.LU.64 R52, [R1+0x230] ;  /* 0x0002300001347983 */ /* 0x000ea80000300a00 */
[----:B------:R-:W2:Y:S01]  /*8660*/  LDL.LU.64 R54, [R1+0x238] ;  /* 0x0002380001367983 */ /* 0x000ea20000300a00 */
[----:B------:R-:W-:Y:S01]  /*8670*/  UIADD3 UR8, UR51, 0x804, URZ ;  /* 0x0000080433087890 */ /* 0x000fe2000fffe03f */
[----:B------:R-:W-:-:S06]  /*8680*/  UMOV UR5, 0x40000040 ;  /* 0x4000004000057882 */ /* 0x000fcc0000000000 */
[----:B------:R-:W-:Y:S01]  /*8690*/  UMOV UR4, UR8 ;  /* 0x0000000800047c82 */ /* 0x000fe20008000000 */
[----:B------:R-:W-:Y:S02]  /*86a0*/  WARPGROUP.DEPBAR.LE gsb0, 0x0 ;  /* 0x00008000000079c5 */ /* 0x000fe40000010000 */
[----:B------:R-:W-:Y:S02]  /*86b0*/  IMAD.MOV.U32 R185, RZ, RZ, R104 ;  /* 0x000000ffffb97224 */ /* 0x000fe400078e0068 */
[----:B------:R-:W-:Y:S01]  /*86c0*/  IMAD.MOV.U32 R186, RZ, RZ, R105 ;  /* 0x000000ffffba7224 */ /* 0x000fe200078e0069 */
[----:B------:R-:W-:Y:S01]  /*86d0*/  MOV R189, R108 ;  /* 0x0000006c00bd7202 */ /* 0x000fe20000000f00 */
[----:B------:R-:W-:Y:S01]  /*86e0*/  IMAD.MOV.U32 R187, RZ, RZ, R106 ;  /* 0x000000ffffbb7224 */ /* 0x000fe200078e006a */
[----:B------:R-:W2:Y:S01]  /*86f0*/  LDL.LU.64 R104, [R1+0x100] ;  /* 0x0001000001687983 */ /* 0x000ea20000300a00 */
[----:B------:R-:W-:Y:S02]  /*8700*/  IMAD.MOV.U32 R188, RZ, RZ, R107 ;  /* 0x000000ffffbc7224 */ /* 0x000fe400078e006b */
[----:B------:R-:W-:Y:S01]  /*8710*/  IMAD.MOV.U32 R190, RZ, RZ, R109 ;  /* 0x000000ffffbe7224 */ /* 0x000fe200078e006d */
[----:B------:R-:W2:Y:S01]  /*8720*/  LDL.LU.64 R106, [R1+0x108] ;  /* 0x00010800016a7983 */ /* 0x000ea20000300a00 */
[----:B------:R-:W-:-:S02]  /*8730*/  IMAD.MOV.U32 R191, RZ, RZ, R110 ;  /* 0x000000ffffbf7224 */ /* 0x000fc400078e006e */
[----:B------:R-:W-:Y:S01]  /*8740*/  IMAD.MOV.U32 R192, RZ, RZ, R111 ;  /* 0x000000ffffc07224 */ /* 0x000fe200078e006f */
[----:B------:R-:W2:Y:S01]  /*8750*/  LDL.LU.64 R108, [R1+0x110] ;  /* 0x00011000016c7983 */ /* 0x000ea20000300a00 */
        /* <DEDUP_REMOVED lines=14> */
[----:B------:R-:W-:Y:S04]  /*8840*/  STL [R1+0x7c4], R186 ;  /* 0x0007c4ba01007387 */ /* 0x000fe80000100800 */
[----:B------:R-:W-:Y:S01]  /*8850*/  STL [R1+0x7c0], R185 ;  /* 0x0007c0b901007387 */ /* 0x000fe20000100800 */
[----:B---3--:R-:W-:-:S06]  /*8860*/  WARPGROUP.ARRIVE ;  /* 0x00000000000079c5 */ /* 0x008fcc0000000000 */
[----:B------:R-:W-:Y:S03]  /*8870*/  HGMMA.64x32x16.F32 R168, gdesc[UR4], R168, gsb0 ;  /* 0x0060000004a879f0 */ /* 0x000fe600080008a8 */
[----:B------:R-:W-:Y:S02]  /*8880*/  WARPGROUP.DEPBAR.LE gsb0, 0x0 ;  /* 0x00008000000079c5 */ /* 0x000fe40000010000 */
[----:B0-----:R-:W-:Y:S01]  /*8890*/  MOV R86, R168 ;  /* 0x000000a800567202 */ /* 0x001fe20000000f00 */
[----:B-1----:R-:W-:Y:S02]  /*88a0*/  IMAD.MOV.U32 R85, RZ, RZ, R169 ;  /* 0x000000ffff557224 */ /* 0x002fe400078e00a9 */
[----:B----4-:R-:W-:Y:S01]  /*88b0*/  IMAD.MOV.U32 R84, RZ, RZ, R170 ;  /* 0x000000ffff547224 */ /* 0x010fe200078e00aa */
[----:B------:R-:W3:Y:S01]  /*88c0*/  LDL.LU.64 R168, [R1] ;  /* 0x0000000001a87983 */ /* 0x000ee20000300a00 */
[----:B------:R-:W-:Y:S01]  /*88d0*/  IMAD.MOV.U32 R83, RZ, RZ, R171 ;  /* 0x000000ffff537224 */ /* 0x000fe200078e00ab */
[----:B------:R-:W-:Y:S01]  /*88e0*/  MOV R80, R174 ;  /* 0x000000ae00507202 */ /* 0x000fe20000000f00 */
[----:B------:R-:W-:Y:S01]  /*88f0*/  IMAD.MOV.U32 R82, RZ, RZ, R172 ;  /* 0x000000ffff527224 */ /* 0x000fe200078e00ac */
[----:B------:R-:W3:Y:S01]  /*8900*/  LDL.LU.64 R170, [R1+0x8] ;  /* 0x0000080001aa7983 */ /* 0x000ee20000300a00 */
[----:B------:R-:W-:-:S02]  /*8910*/  IMAD.MOV.U32 R81, RZ, RZ, R173 ;  /* 0x000000ffff517224 */ /* 0x000fc400078e00ad */
        /* <DEDUP_REMOVED lines=11> */
[----:B------:R-:W3:Y:S01]  /*89d0*/  LDL.LU.64 R178, [R1+0x28] ;  /* 0x0000280001b27983 */ /* 0x000ee20000300a00 */
[----:B------:R-:W-:-:S03]  /*89e0*/  IMAD.MOV.U32 R184, RZ, RZ, R183 ;  /* 0x000000ffffb87224 */ /* 0x000fc600078e00b7 */
[----:B------:R-:W3:Y:S04]  /*89f0*/  LDL.LU.64 R180, [R1+0x30] ;  /* 0x0000300001b47983 */ /* 0x000ee80000300a00 */
[----:B------:R-:W3:Y:S01]  /*8a00*/  LDL.LU.64 R182, [R1+0x38] ;  /* 0x0000380001b67983 */ /* 0x000ee20000300a00 */
[----:B--2---:R-:W-:Y:S01]  /*8a10*/  WARPGROUP.ARRIVE ;  /* 0x00000000000079c5 */ /* 0x004fe20000000000 */
[----:B------:R-:W-:Y:S01]  /*8a20*/  UMOV UR24, UR4 ;  /* 0x0000000400187c82 */ /* 0x000fe20008000000 */
[----:B------:R-:W-:-:S04]  /*8a30*/  UMOV UR25, UR5 ;  /* 0x0000000500197c82 */ /* 0x000fc80008000000 */
        /* <DEDUP_REMOVED lines=8> */
[----:B------:R0:W-:Y:S01]  /*8ac0*/  STL [R1+0x23c], R55 ;  /* 0x00023c3701007387 */ /* 0x0001e20000100800 */
[----:B------:R-:W-:Y:S01]  /*8ad0*/  MOV R199, R54 ;  /* 0x0000003600c77202 */ /* 0x000fe20000000f00 */
[----:B------:R-:W-:Y:S02]  /*8ae0*/  IMAD.MOV.U32 R135, RZ, RZ, R52 ;  /* 0x000000ffff877224 */ /* 0x000fe400078e0034 */
[----:B------:R-:W-:Y:S01]  /*8af0*/  IMAD.MOV.U32 R198, RZ, RZ, R53 ;  /* 0x000000ffffc67224 */ /* 0x000fe200078e0035 */
[----:B------:R-:W-:Y:S01]  /*8b00*/  MOV R68, R48 ;  /* 0x0000003000447202 */ /* 0x000fe20000000f00 */
[----:B------:R-:W-:Y:S02]  /*8b10*/  IMAD.MOV.U32 R70, RZ, RZ, R50 ;  /* 0x000000ffff467224 */ /* 0x000fe400078e0032 */
[----:B------:R-:W-:Y:S01]  /*8b20*/  IMAD.MOV.U32 R71, RZ, RZ, R51 ;  /* 0x000000ffff477224 */ /* 0x000fe200078e0033 */
[----:B0-----:R-:W2:Y:S01]  /*8b30*/  LDL.LU.64 R54, [R1+0x8b8] ;  /* 0x0008b80001367983 */ /* 0x001ea20000300a00 */
[----:B------:R-:W-:-:S03]  /*8b40*/  IMAD.MOV.U32 R69, RZ, RZ, R49 ;  /* 0x000000ffff457224 */ /* 0x000fc600078e0031 */
        /* <DEDUP_REMOVED lines=8> */
[----:B------:R-:W-:-:S03]  /*8bd0*/  IMAD.MOV.U32 R63, RZ, RZ, R43 ;  /* 0x000000ffff3f7224 */ /* 0x000fc600078e002b */
[----:B------:R-:W2:Y:S01]  /*8be0*/  LDL.LU.64 R46, [R1+0x898] ;  /* 0x00089800012e7983 */ /* 0x000ea20000300a00 */
[----:B------:R-:W-:Y:S02]  /*8bf0*/  IMAD.MOV.U32 R60, RZ, RZ, R40 ;  /* 0x000000ffff3c7224 */ /* 0x000fe400078e0028 */
[----:B------:R-:W-:Y:S01]  /*8c00*/  IMAD.MOV.U32 R61, RZ, RZ, R41 ;  /* 0x000000ffff3d7224 */ /* 0x000fe200078e0029 */
[----:B------:R-:W2:Y:S04]  /*8c10*/  LDL.LU.64 R44, [R1+0x890] ;  /* 0x00089000012c7983 */ /* 0x000ea80000300a00 */
[----:B------:R-:W2:Y:S04]  /*8c20*/  LDL.LU.64 R42, [R1+0x888] ;  /* 0x00088800012a7983 */ /* 0x000ea80000300a00 */
[----:B------:R-:W2:Y:S01]  /*8c30*/  LDL.LU.64 R40, [R1+0x880] ;  /* 0x0008800001287983 */ /* 0x000ea20000300a00 */
[----:B------:R-:W-:-:S02]  /*8c40*/  WARPGROUP.DEPBAR.LE gsb0, 0x0 ;  /* 0x00008000000079c5 */ /* 0x000fc40000010000 */
[----:B------:R-:W-:Y:S02]  /*8c50*/  IMAD.MOV.U32 R123, RZ, RZ, R118 ;  /* 0x000000ffff7b7224 */ /* 0x000fe400078e0076 */
[----:B------:R-:W-:Y:S01]  /*8c60*/  IMAD.MOV.U32 R87, RZ, RZ, R119 ;  /* 0x000000ffff577224 */ /* 0x000fe200078e0077 */
[----:B------:R-:W-:Y:S01]  /*8c70*/  MOV R126, R115 ;  /* 0x00000073007e7202 */ /* 0x000fe20000000f00 */
[----:B------:R-:W-:Y:S01]  /*8c80*/  IMAD.MOV.U32 R125, RZ, RZ, R116 ;  /* 0x000000ffff7d7224 */ /* 0x000fe200078e0074 */
[----:B------:R-:W4:Y:S01]  /*8c90*/  LDL.LU.64 R118, [R1+0x878] ;  /* 0x0008780001767983 */ /* 0x000f220000300a00 */
[----:B------:R-:W-:Y:S02]  /*8ca0*/  IMAD.MOV.U32 R124, RZ, RZ, R117 ;  /* 0x000000ffff7c7224 */ /* 0x000fe400078e0075 */
[----:B------:R-:W-:Y:S01]  /*8cb0*/  IMAD.MOV.U32 R127, RZ, RZ, R114 ;  /* 0x000000ffff7f7224 */ /* 0x000fe200078e0072 */
[----:B------:R-:W4:Y:S01]  /*8cc0*/  LDL.LU.64 R116, [R1+0x870] ;  /* 0x0008700001747983 */ /* 0x000f220000300a00 */
[----:B------:R-:W-:-:S02]  /*8cd0*/  IMAD.MOV.U32 R129, RZ, RZ, R112 ;  /* 0x000000ffff817224 */ /* 0x000fc400078e0070 */
[----:B------:R-:W-:Y:S01]  /*8ce0*/  IMAD.MOV.U32 R128, RZ, RZ, R113 ;  /* 0x000000ffff807224 */ /* 0x000fe200078e0071 */
[----:B------:R-:W4:Y:S01]  /*8cf0*/  LDL.LU.64 R114, [R1+0x868] ;  /* 0x0008680001727983 */ /* 0x000f220000300a00 */
        /* <DEDUP_REMOVED lines=10> */
[----:B------:R-:W-:-:S03]  /*8da0*/  IMAD.MOV.U32 R57, RZ, RZ, R105 ;  /* 0x000000ffff397224 */ /* 0x000fc600078e0069 */
[----:B------:R-:W4:Y:S04]  /*8db0*/  LDL.LU.64 R106, [R1+0x848] ;  /* 0x00084800016a7983 */ /* 0x000f280000300a00 */
[----:B------:R-:W4:Y:S01]  /*8dc0*/  LDL.LU.64 R104, [R1+0x840] ;  /* 0x0008400001687983 */ /* 0x000f220000300a00 */
[----:B---3--:R-:W-:-:S06]  /*8dd0*/  WARPGROUP.ARRIVE ;  /* 0x00000000000079c5 */ /* 0x008fcc0000000000 */
[----:B------:R-:W-:Y:S03]  /*8de0*/  HGMMA.64x32x16.F32 R168, gdesc[UR20], R168, gsb0 ;  /* 0x0060000014a879f0 */ /* 0x000fe600080008a8 */
[----:B------:R-:W-:Y:S02]  /*8df0*/  WARPGROUP.DEPBAR.LE gsb0, 0x0 ;  /* 0x00008000000079c5 */ /* 0x000fe40000010000 */
[----:B------:R-:W-:Y:S02]  /*8e00*/  IMAD.MOV.U32 R185, RZ, RZ, R182 ;  /* 0x000000ffffb97224 */ /* 0x000fe400078e00b6 */
[----:B------:R-:W-:Y:S01]  /*8e10*/  IMAD.MOV.U32 R59, RZ, RZ, R183 ;  /* 0x000000ffff3b7224 */ /* 0x000fe200078e00b7 */
[----:B------:R-:W-:Y:S01]  /*8e20*/  MOV R151, R179 ;  /* 0x000000b300977202 */ /* 0x000fe20000000f00 */
        /* <DEDUP_REMOVED lines=20> */
[----:B------:R-:W3:Y:S01]  /*8f70*/  LDL.LU.64 R168, [R1+0x800] ;  /* 0x0008000001a87983 */ /* 0x000ee20000300a00 */
[----:B------:R-:W-:Y:S01]  /*8f80*/  UMOV UR16, UR4 ;  /* 0x0000000400107c82 */ /* 0x000fe20008000000 */
[----:B------:R-:W-:Y:S01]  /*8f90*/  UMOV UR17, UR5 ;  /* 0x0000000500117c82 */ /* 0x000fe20008000000 */
[----:B------:R-:W-:Y:S01]  /*8fa0*/  UMOV UR8, UR4 ;  /* 0x0000000400087c82 */ /* 0x000fe20008000000 */
[----:B------:R-:W-:Y:S01]  /*8fb0*/  UMOV UR9, UR5 ;  /* 0x0000000500097c82 */ /* 0x000fe20008000000 */
[----:B------:R-:W-:Y:S01]  /*8fc0*/  UMOV UR28, UR4 ;  /* 0x00000004001c7c82 */ /* 0x000fe20008000000 */
[----:B------:R-:W-:Y:S01]  /*8fd0*/  UMOV UR29, UR5 ;  /* 0x00000005001d7c82 */ /* 0x000fe20008000000 */
[----:B------:R-:W-:Y:S01]  /*8fe0*/  UIADD3 UR12, UR51, 0xc04, URZ ;  /* 0x00000c04330c7890 */ /* 0x000fe2000fffe03f */
[----:B---3--:R-:W-:-:S06]  /*8ff0*/  WARPGROUP.ARRIVE ;  /* 0x00000000000079c5 */ /* 0x008fcc0000000000 */
[----:B------:R-:W-:Y:S03]  /*9000*/  HGMMA.64x32x16.F32 R168, gdesc[UR16], R168, gsb0 ;  /* 0x0060000010a879f0 */ /* 0x000fe600080008a8 */
[----:B------:R-:W-:Y:S02]  /*9010*/  WARPGROUP.DEPBAR.LE gsb0, 0x0 ;  /* 0x00008000000079c5 */ /* 0x000fe40000010000 */
[----:B----4-:R-:W-:-:S06]  /*9020*/  WARPGROUP.ARRIVE ;  /* 0x00000000000079c5 */ /* 0x010fcc0000000000 */
[----:B------:R-:W-:Y:S01]  /*9030*/  HGMMA.64x32x16.F32 R104, gdesc[UR8], R104, gsb0 ;  /* 0x00600000086879f0 */ /* 0x000fe20008000868 */
[----:B------:R-:W-:Y:S04]  /*9040*/  STL [R1+0x4fc], R168 ;  /* 0x0004fca801007387 */ /* 0x000fe80000100800 */
[----:B------:R0:W-:Y:S04]  /*9050*/  STL [R1+0x4f8], R169 ;  /* 0x0004f8a901007387 */ /* 0x0001e80000100800 */
[----:B------:R-:W-:Y:S04]  /*9060*/  STL [R1+0x4f4], R170 ;  /* 0x0004f4aa01007387 */ /* 0x000fe80000100800 */
[----:B------:R1:W-:Y:S04]  /*9070*/  STL [R1+0x4f0], R171 ;  /* 0x0004f0ab01007387 */ /* 0x0003e80000100800 */
[----:B------:R-:W-:Y:S04]  /*9080*/  STL [R1+0x4ec], R172 ;  /* 0x0004ecac01007387 */ /* 0x000fe80000100800 */
[----:B------:R3:W-:Y:S04]  /*9090*/  STL [R1+0x4e8], R173 ;  /* 0x0004e8ad01007387 */ /* 0x0007e80000100800 */
[----:B------:R-:W-:Y:S04]  /*90a0*/  STL [R1+0x4e4], R174 ;  /* 0x0004e4ae01007387 */ /* 0x000fe80000100800 */
[----:B------:R4:W-:Y:S04]  /*90b0*/  STL [R1+0x4e0], R175 ;  /* 0x0004e0af01007387 */ /* 0x0009e80000100800 */
[----:B------:R-:W-:Y:S04]  /*90c0*/  STL [R1+0x4dc], R176 ;  /* 0x0004dcb001007387 */ /* 0x000fe80000100800 */
[----:B------:R4:W-:Y:S01]  /*90d0*/  STL [R1+0x4d8], R177 ;  /* 0x0004d8b101007387 */ /* 0x0009e20000100800 */
[----:B------:R-:W-:-:S02]  /*90e0*/  WARPGROUP.DEPBAR.LE gsb0, 0x0 ;  /* 0x00008000000079c5 */ /* 0x000fc40000010000 */
[----:B--2---:R-:W-:-:S06]  /*90f0*/  WARPGROUP.ARRIVE ;  /* 0x00000000000079c5 */ /* 0x004fcc0000000000 */
[----:B------:R-:W-:Y:S01]  /*9100*/  HGMMA.64x32x16.F32 R40, gdesc[UR28], R40, gsb0 ;  /* 0x006000001c2879f0 */ /* 0x000fe20008000828 */
[----:B------:R-:W-:Y:S04]  /*9110*/  STL [R1+0x4d4], R178 ;  /* 0x0004d4b201007387 */ /* 0x000fe80000100800 */
[----:B------:R2:W-:Y:S04]  /*9120*/  STL [R1+0x4d0], R179 ;  /* 0x0004d0b301007387 */ /* 0x0005e80000100800 */
[----:B------:R-:W-:Y:S04]  /*9130*/  STL [R1+0x4cc], R180 ;  /* 0x0004ccb401007387 */ /* 0x000fe80000100800 */
[----:B------:R2:W-:Y:S04]  /*9140*/  STL [R1+0x4c8], R181 ;  /* 0x0004c8b501007387 */ /* 0x0005e80000100800 */
[----:B------:R-:W-:Y:S04]  /*9150*/  STL [R1+0x4c4], R182 ;  /* 0x0004c4b601007387 */ /* 0x000fe80000100800 */
[----:B------:R2:W-:Y:S04]  /*9160*/  STL [R1+0x4c0], R183 ;  /* 0x0004c0b701007387 */ /* 0x0005e80000100800 */
[----:B0-----:R-:W2:Y:S04]  /*9170*/  LDL.LU.64 R168, [R1+0xc0] ;  /* 0x0000c00001a87983 */ /* 0x001ea80000300a00 */
[----:B-1----:R-:W2:Y:S04]  /*9180*/  LDL.LU.64 R170, [R1+0xc8] ;  /* 0x0000c80001aa7983 */ /* 0x002ea80000300a00 */
[----:B---3--:R-:W3:Y:S04]  /*9190*/  LDL.LU.64 R172, [R1+0xd0] ;  /* 0x0000d00001ac7983 */ /* 0x008ee80000300a00 */
[----:B----4-:R-:W3:Y:S04]  /*91a0*/  LDL.LU.64 R174, [R1+0xd8] ;  /* 0x0000d80001ae7983 */ /* 0x010ee80000300a00 */
[----:B------:R-:W3:Y:S04]  /*91b0*/  LDL.LU.64 R176, [R1+0xe0] ;  /* 0x0000e00001b07983 */ /* 0x000ee80000300a00 */
[----:B--2---:R-:W3:Y:S04]  /*91c0*/  LDL.LU.64 R178, [R1+0xe8] ;  /* 0x0000e80001b27983 */ /* 0x004ee80000300a00 */
[----:B------:R-:W3:Y:S04]  /*91d0*/  LDL.LU.64 R180, [R1+0xf0] ;  /* 0x0000f00001b47983 */ /* 0x000ee80000300a00 */
[----:B------:R-:W3:Y:S01]  /*91e0*/  LDL.LU.64 R182, [R1+0xf8] ;  /* 0x0000f80001b67983 */ /* 0x000ee20000300a00 */
[----:B------:R-:W-:Y:S01]  /*91f0*/  UMOV UR28, UR12 ;  /* 0x0000000c001c7c82 */ /* 0x000fe20008000000 */
[----:B------:R-:W-:Y:S01]  /*9200*/  UMOV UR29, 0x40000040 ;  /* 0x40000040001d7882 */ /* 0x000fe20000000000 */
[----:B------:R-:W-:-:S02]  /*9210*/  WARPGROUP.DEPBAR.LE gsb0, 0x0 ;  /* 0x00008000000079c5 */ /* 0x000fc40000010000 */
        /* <DEDUP_REMOVED lines=29> */
[----:B---3--:R-:W-:-:S06]  /*93f0*/  WARPGROUP.ARRIVE ;  /* 0x00000000000079c5 */ /* 0x008fcc0000000000 */
[----:B------:R-:W-:Y:S01]  /*9400*/  HGMMA.64x32x16.F32 R168, gdesc[UR12], R168, gsb0 ;  /* 0x006000000ca879f0 */ /* 0x000fe200080008a8 */
        /* <DEDUP_REMOVED lines=38> */
[----:B------:R-:W-:-:S03]  /*9670*/  WARPGROUP.DEPBAR.LE gsb0, 0x0 ;  /* 0x00008000000079c5 */ /* 0x000fc60000010000 */
[----:B------:R-:W-:Y:S04]  /*9680*/  STL.64 [R1+0x610], R156 ;  /* 0x0006109c01007387 */ /* 0x000fe80000100a00 */
[----:B------:R-:W-:Y:S04]  /*9690*/  STL.64 [R1+0x608], R154 ;  /* 0x0006089a01007387 */ /* 0x000fe80000100a00 */
[----:B------:R3:W-:Y:S04]  /*96a0*/  STL.64 [R1+0x600], R152 ;  /* 0x0006009801007387 */ /* 0x0007e80000100a00 */
[----:B------:R-:W-:Y:S04]  /*96b0*/  STL.64 [R1+0xc0], R168 ;  /* 0x0000c0a801007387 */ /* 0x000fe80000100a00 */
[----:B------:R-:W-:Y:S04]  /*96c0*/  STL.64 [R1+0xc8], R170 ;  /* 0x0000c8aa01007387 */ /* 0x000fe80000100a00 */
[----:B------:R4:W-:Y:S04]  /*96d0*/  STL [R1+0xd0], R172 ;  /* 0x0000d0ac01007387 */ /* 0x0009e80000100800 */
[----:B0-----:R-:W4:Y:S04]  /*96e0*/  LDL.LU R40, [R1+0x180] ;  /* 0x0001800001287983 */ /* 0x001f280000300800 */
        /* <DEDUP_REMOVED lines=15> */
[----:B-1----:R-:W4:Y:S04]  /*97e0*/  LDL.LU R24, [R1+0x280] ;  /* 0x0002800001187983 */ /* 0x002f280000300800 */
        /* <DEDUP_REMOVED lines=15> */
[----:B---3--:R-:W3:Y:S04]  /*98e0*/  LDL.LU.64 R152, [R1+0x2c0] ;  /* 0x0002c00001987983 */ /* 0x008ee80000300a00 */
[----:B------:R-:W3:Y:S04]  /*98f0*/  LDL.LU.64 R154, [R1+0x2c8] ;  /* 0x0002c800019a7983 */ /* 0x000ee80000300a00 */
[----:B------:R-:W3:Y:S04]  /*9900*/  LDL.LU.64 R156, [R1+0x2d0] ;  /* 0x0002d000019c7983 */ /* 0x000ee80000300a00 */
[----:B------:R-:W3:Y:S04]  /*9910*/  LDL.LU.64 R158, [R1+0x2d8] ;  /* 0x0002d800019e7983 */ /* 0x000ee80000300a00 */
[----:B------:R-:W3:Y:S04]  /*9920*/  LDL.LU.64 R160, [R1+0x2e0] ;  /* 0x0002e00001a07983 */ /* 0x000ee80000300a00 */
[----:B------:R-:W3:Y:S04]  /*9930*/  LDL.LU.64 R162, [R1+0x2e8] ;  /* 0x0002e80001a27983 */ /* 0x000ee80000300a00 */
[----:B------:R-:W3:Y:S04]  /*9940*/  LDL.LU.64 R164, [R1+0x2f0] ;  /* 0x0002f00001a47983 */ /* 0x000ee80000300a00 */
[----:B------:R-:W3:Y:S04]  /*9950*/  LDL.LU.64 R166, [R1+0x2f8] ;  /* 0x0002f80001a67983 */ /* 0x000ee80000300a00 */
        /* <DEDUP_REMOVED lines=15> */
[----:B------:R-:W4:Y:S01]  /*9a50*/  LDL.LU R103, [R1+0x3bc] ;  /* 0x0003bc0001677983 */ /* 0x000f220000300800 */
[----:B--2---:R-:W-:Y:S01]  /*9a60*/  WARPGROUP.ARRIVE ;  /* 0x00000000000079c5 */ /* 0x004fe20000000000 */
[----:B------:R-:W-:Y:S01]  /*9a70*/  UMOV UR24, UR28 ;  /* 0x0000001c00187c82 */ /* 0x000fe20008000000 */
[----:B------:R-:W-:-:S04]  /*9a80*/  UMOV UR25, UR29 ;  /* 0x0000001d00197c82 */ /* 0x000fc80008000000 */
[----:B------:R-:W-:Y:S01]  /*9a90*/  HGMMA.64x32x16.F32 R104, gdesc[UR24], R104, gsb0 ;  /* 0x00600000186879f0 */ /* 0x000fe20008000868 */
[----:B------:R-:W-:Y:S01]  /*9aa0*/  UMOV UR30, UR6 ;  /* 0x00000006001e7c82 */ /* 0x000fe20008000000 */
[----:B------:R-:W-:Y:S01]  /*9ab0*/  UMOV UR31, UR7 ;  /* 0x00000007001f7c82 */ /* 0x000fe20008000000 */
[----:B------:R-:W-:Y:S02]  /*9ac0*/  WARPGROUP.DEPBAR.LE gsb0, 0x0 ;  /* 0x00008000000079c5 */ /* 0x000fe40000010000 */
[----:B------:R-:W-:Y:S01]  /*9ad0*/  UIADD3 UR10, UR54, 0x6, URZ ;  /* 0x00000006360a7890 */ /* 0x000fe2000fffe03f */
[----:B------:R-:W-:Y:S01]  /*9ae0*/  UMOV UR5, 0x40000040 ;  /* 0x4000004000057882 */ /* 0x000fe20000000000 */
[----:B------:R-:W-:-:S05]  /*9af0*/  UMOV UR7, 0x40000040 ;  /* 0x4000004000077882 */ /* 0x000fca0000000000 */
[----:B------:R-:W-:Y:S01]  /*9b00*/  UMOV UR6, UR10 ;  /* 0x0000000a00067c82 */ /* 0x000fe20008000000 */
[----:B------:R-:W-:Y:S01]  /*9b10*/  UIADD3 UR14, UR54, 0x106, URZ ;  /* 0x00000106360e7890 */ /* 0x000fe2000fffe03f */
[----:B------:R-:W-:Y:S01]  /*9b20*/  UMOV UR8, UR4 ;  /* 0x0000000400087c82 */ /* 0x000fe20008000000 */
[----:B------:R-:W-:Y:S01]  /*9b30*/  UMOV UR9, UR5 ;  /* 0x0000000500097c82 */ /* 0x000fe20008000000 */
[----:B------:R-:W-:-:S04]  /*9b40*/  UMOV UR11, 0x40000040 ;  /* 0x40000040000b7882 */ /* 0x000fc80000000000 */
[----:B------:R-:W-:Y:S01]  /*9b50*/  UMOV UR10, UR14 ;  /* 0x0000000e000a7c82 */ /* 0x000fe20008000000 */
[----:B---3--:R-:W-:-:S06]  /*9b60*/  WARPGROUP.ARRIVE ;  /* 0x00000000000079c5 */ /* 0x008fcc0000000000 */
[----:B------:R-:W-:Y:S03]  /*9b70*/  HGMMA.64x32x16.F32 R152, gdesc[UR28], R152, gsb0 ;  /* 0x006000001c9879f0 */ /* 0x000fe60008000898 */
[----:B------:R-:W-:Y:S02]  /*9b80*/  WARPGROUP.DEPBAR.LE gsb0, 0x0 ;  /* 0x00008000000079c5 */ /* 0x000fe40000010000 */
[----:B----4-:R-:W-:-:S06]  /*9b90*/  WARPGROUP.ARRIVE ;  /* 0x00000000000079c5 */ /* 0x010fcc0000000000 */
[----:B------:R-:W-:Y:S03]  /*9ba0*/  HGMMA.64x32x16.F32 R88, gdesc[UR4], R88, gsb0 ;  /* 0x00600000045879f0 */ /* 0x000fe60008000858 */
        /* <DEDUP_REMOVED lines=10> */
[----:B------:R-:W-:Y:S01]  /*9c50*/  MOV R17, R173 ;  /* 0x000000ad00117202 */ /* 0x000fe20000000f00 */
        /* <DEDUP_REMOVED lines=41> */
[----:B------:R-:W-:Y:S01]  /*9ef0*/  IMAD.MOV.U32 R119, RZ, RZ, R0 ;  /* 0x000000ffff777224 */ /* 0x000fe200078e0000 */
[----:B------:R-:W-:Y:S01]  /*9f00*/  UIADD3 UR22, UR54, 0x306, URZ ;  /* 0x0000030636167890 */ /* 0x000fe2000fffe03f */
[----:B------:R-:W-:-:S04]  /*9f10*/  WARPGROUP.DEPBAR.LE gsb0, 0x0 ;  /* 0x00008000000079c5 */ /* 0x000fc80000010000 */
[----:B------:R-:W-:Y:S01]  /*9f20*/  WARPGROUP.ARRIVE ;  /* 0x00000000000079c5 */ /* 0x000fe20000000000 */
[----:B------:R-:W-:Y:S01]  /*9f30*/  UMOV UR12, UR4 ;  /* 0x00000004000c7c82 */ /* 0x000fe20008000000 */
[----:B------:R-:W-:Y:S01]  /*9f40*/  UMOV UR13, UR5 ;  /* 0x00000005000d7c82 */ /* 0x000fe20008000000 */
[----:B------:R-:W-:Y:S01]  /*9f50*/  UMOV UR14, UR22 ;  /* 0x00000016000e7c82 */ /* 0x000fe20008000000 */
[----:B------:R-:W-:Y:S02]  /*9f60*/  UMOV UR15, 0x40000040 ;  /* 0x40000040000f7882 */ /* 0x000fe40000000000 */
[----:B------:R-:W-:Y:S01]  /*9f70*/  HGMMA.64x32x16.F32 R104, gdesc[UR12], R104, gsb0 ;  /* 0x006000000c6879f0 */ /* 0x000fe20008000868 */
[----:B------:R-:W-:Y:S01]  /*9f80*/  UIADD3 UR8, UR54, 0x406, URZ ;  /* 0x0000040636087890 */ /* 0x000fe2000fffe03f */
[----:B------:R-:W-:Y:S01]  /*9f90*/  UMOV UR20, UR4 ;  /* 0x0000000400147c82 */ /* 0x000fe20008000000 */
[----:B------:R-:W-:Y:S01]  /*9fa0*/  UMOV UR21, UR5 ;  /* 0x0000000500157c82 */ /* 0x000fe20008000000 */
[----:B------:R-:W-:-:S04]  /*9fb0*/  UMOV UR23, 0x40000040 ;  /* 0x4000004000177882 */ /* 0x000fc80000000000 */
[----:B------:R-:W-:Y:S01]  /*9fc0*/  UMOV UR22, UR8 ;  /* 0x0000000800167c82 */ /* 0x000fe20008000000 */
[----:B------:R-:W-:Y:S04]  /*9fd0*/  STL.64 [R1+0x380], R88 ;  /* 0x0003805801007387 */ /* 0x000fe80000100a00 */
[----:B------:R-:W-:Y:S04]  /*9fe0*/  STL.64 [R1+0x388], R90 ;  /* 0x0003885a01007387 */ /* 0x000fe80000100a00 */
[----:B------:R-:W-:Y:S04]  /*9ff0*/  STL.64 [R1+0x390], R92 ;  /* 0x0003905c01007387 */ /* 0x000fe80000100a00 */
[----:B------:R-:W-:Y:S01]  /*a000*/  STL.64 [R1+0x398], R94 ;  /* 0x0003985e01007387 */ /* 0x000fe20000100a00 */
[----:B------:R-:W-:-:S02]  /*a010*/  WARPGROUP.DEPBAR.LE gsb0, 0x0 ;  /* 0x00008000000079c5 */ /* 0x000fc40000010000 */
[----:B------:R-:W-:-:S06]  /*a020*/  WARPGROUP.ARRIVE ;  /* 0x00000000000079c5 */ /* 0x000fcc0000000000 */
        /* <DEDUP_REMOVED lines=38> */
[----:B0-----:R-:W-:Y:S01]  /*a290*/  MOV R206, R146 ;  /* 0x0000009200ce7202 */ /* 0x001fe20000000f00 */
[----:B-1----:R-:W-:-:S02]  /*a2a0*/  IMAD.MOV.U32 R204, RZ, RZ, R144 ;  /* 0x000000ffffcc7224 */ /* 0x002fc400078e0090 */
[----:B--2---:R-:W-:Y:S02]  /*a2b0*/  IMAD.MOV.U32 R202, RZ, RZ, R142 ;  /* 0x000000ffffca7224 */ /* 0x004fe400078e008e */
[----:B---3--:R-:W-:Y:S01]  /*a2c0*/  IMAD.MOV.U32 R200, RZ, RZ, R140 ;  /* 0x000000ffffc87224 */ /* 0x008fe200078e008c */
[----:B------:R-:W-:Y:S01]  /*a2d0*/  MOV R201, R141 ;  /* 0x0000008d00c97202 */ /* 0x000fe20000000f00 */
        /* <DEDUP_REMOVED lines=14> */
[----:B------:R-:W2:Y:S04]  /*a3c0*/  LDL.LU R147, [R1+0x7dc] ;  /* 0x0007dc0001937983 */ /* 0x000ea80000300800 */
[----:B------:R-:W2:Y:S04]  /*a3d0*/  LDL.LU R148, [R1+0x7d8] ;  /* 0x0007d80001947983 */ /* 0x000ea80000300800 */
[----:B------:R-:W2:Y:S04]  /*a3e0*/  LDL.LU R149, [R1+0x7d4] ;  /* 0x0007d40001957983 */ /* 0x000ea80000300800 */
[----:B------:R-:W2:Y:S04]  /*a3f0*/  LDL.LU R150, [R1+0x7d0] ;  /* 0x0007d00001967983 */ /* 0x000ea80000300800 */
[----:B------:R-:W2:Y:S01]  /*a400*/  LDL.LU R151, [R1+0x7cc] ;  /* 0x0007cc0001977983 */ /* 0x000ea20000300800 */
[----:B------:R-:W-:Y:S01]  /*a410*/  UIADD3 UR26, UR54, 0x506, URZ ;  /* 0x00000506361a7890 */ /* 0x000fe2000fffe03f */
[----:B------:R-:W-:Y:S01]  /*a420*/  UMOV UR24, UR4 ;  /* 0x0000000400187c82 */ /* 0x000fe20008000000 */
[----:B------:R-:W-:Y:S01]  /*a430*/  UMOV UR25, UR5 ;  /* 0x0000000500197c82 */ /* 0x000fe20008000000 */
[----:B------:R-:W-:Y:S01]  /*a440*/  UMOV UR27, 0x40000040 ;  /* 0x40000040001b7882 */ /* 0x000fe20000000000 */
[----:B------:R-:W-:-:S02]  /*a450*/  IMAD.MOV.U32 R212, RZ, RZ, R187 ;  /* 0x000000ffffd47224 */ /* 0x000fc400078e00bb */
[----:B------:R-:W3:Y:S01]  /*a460*/  LDL.LU R187, [R1+0x7c8] ;  /* 0x0007c80001bb7983 */ /* 0x000ee20000300800 */
[----:B------:R-:W-:Y:S02]  /*a470*/  IMAD.MOV.U32 R213, RZ, RZ, R186 ;  /* 0x000000ffffd57224 */ /* 0x000fe400078e00ba */
[----:B------:R-:W-:Y:S01]  /*a480*/  IMAD.MOV.U32 R214, RZ, RZ, R185 ;  /* 0x000000ffffd67224 */ /* 0x000fe200078e00b9 */
[----:B------:R-:W4:Y:S01]  /*a490*/  LDL.LU R186, [R1+0x7c4] ;  /* 0x0007c40001ba7983 */ /* 0x000f220000300800 */
[----:B------:R-:W-:-:S03]  /*a4a0*/  IMAD.MOV.U32 R215, RZ, RZ, R59 ;  /* 0x000000ffffd77224 */ /* 0x000fc600078e003b */
[----:B------:R-:W3:Y:S04]  /*a4b0*/  LDL.LU R185, [R1+0x7c0] ;  /* 0x0007c00001b97983 */ /* 0x000ee80000300800 */
[----:B------:R-:W4:Y:S01]  /*a4c0*/  LDL.LU R59, [R1+0x7bc] ;  /* 0x0007bc00013b7983 */ /* 0x000f220000300800 */
        /* <DEDUP_REMOVED lines=14> */
[----:B------:R-:W-:Y:S01]  /*a5b0*/  IMAD.MOV.U32 R117, RZ, RZ, R73 ;  /* 0x000000ffff757224 */ /* 0x000fe200078e0049 */
[----:B--2---:R-:W-:-:S06]  /*a5c0*/  WARPGROUP.ARRIVE ;  /* 0x00000000000079c5 */ /* 0x004fcc0000000000 */
        /* <DEDUP_REMOVED lines=13> */
[----:B--2---:R-:W-:Y:S01]  /*a6a0*/  IMAD.MOV.U32 R138, RZ, RZ, R56 ;  /* 0x000000ffff8a7224 */ /* 0x004fe200078e0038 */
[----:B---3--:R-:W-:Y:S01]  /*a6b0*/  MOV R136, R58 ;  /* 0x0000003a00887202 */ /* 0x008fe20000000f00 */
[----:B------:R-:W-:Y:S01]  /*a6c0*/  IMAD.MOV.U32 R137, RZ, RZ, R57 ;  /* 0x000000ffff897224 */ /* 0x000fe200078e0039 */
[----:B------:R-:W2:Y:S01]  /*a6d0*/  LDL.LU R58, [R1+0x7b8] ;  /* 0x0007b800013a7983 */ /* 0x000ea20000300800 */
[----:B------:R-:W-:-:S03]  /*a6e0*/  IMAD.MOV.U32 R139, RZ, RZ, R134 ;  /* 0x000000ffff8b7224 */ /* 0x000fc600078e0086 */
        /* <DEDUP_REMOVED lines=38> */
[----:B------:R-:W3:Y:S01]  /*a950*/  LDL.LU R72, [R1+0x740] ;  /* 0x0007400001487983 */ /* 0x000ee20000300800 */
[----:B------:R-:W-:-:S02]  /*a960*/  IMAD.MOV.U32 R119, RZ, RZ, R184 ;  /* 0x000000ffff777224 */ /* 0x000fc400078e00b8 */
[----:B------:R-:W-:Y:S01]  /*a970*/  IMAD.MOV.U32 R40, RZ, RZ, R185 ;  /* 0x000000ffff287224 */ /* 0x000fe200078e00b9 */
[----:B------:R-:W3:Y:S01]  /*a980*/  LDL.LU R184, [R1+0x73c] ;  /* 0x00073c0001b87983 */ /* 0x000ee20000300800 */
[----:B----4-:R-:W-:Y:S01]  /*a990*/  IMAD.MOV.U32 R41, RZ, RZ, R186 ;  /* 0x000000ffff297224 */ /* 0x010fe200078e00ba */
[----:B------:R-:W-:Y:S01]  /*a9a0*/  MOV R43, R188 ;  /* 0x000000bc002b7202 */ /* 0x000fe20000000f00 */
[----:B------:R-:W-:Y:S01]  /*a9b0*/  IMAD.MOV.U32 R42, RZ, RZ, R187 ;  /* 0x000000ffff2a7224 */ /* 0x000fe200078e00bb */
        /* <DEDUP_REMOVED lines=9> */
[----:B------:R-:W-:-:S03]  /*aa50*/  MOV R48, R193 ;  /* 0x000000c100307202 */ /* 0x000fc60000000f00 */
        /* <DEDUP_REMOVED lines=14> */
[----:B------:R-:W4:Y:S04]  /*ab40*/  LDL.LU R197, [R1+0x708] ;  /* 0x0007080001c57983 */ /* 0x000f280000300800 */
[----:B------:R-:W4:Y:S04]  /*ab50*/  LDL.LU R120, [R1+0x704] ;  /* 0x0007040001787983 */ /* 0x000f280000300800 */
[----:B------:R-:W4:Y:S04]  /*ab60*/  LDL.LU R121, [R1+0x700] ;  /* 0x0007000001797983 */ /* 0x000f280000300800 */
[----:B------:R-:W4:Y:S01]  /*ab70*/  LDL.LU R122, [R1+0x6fc] ;  /* 0x0006fc00017a7983 */ /* 0x000f220000300800 */
[----:B------:R-:W-:-:S02]  /*ab80*/  IMAD.MOV.U32 R39, RZ, RZ, R59 ;  /* 0x000000ffff277224 */ /* 0x000fc400078e003b */
[----:B--2---:R-:W-:Y:S02]  /*ab90*/  IMAD.MOV.U32 R38, RZ, RZ, R58 ;  /* 0x000000ffff267224 */ /* 0x004fe400078e003a */
[----:B---3--:R-:W-:Y:S01]  /*aba0*/  IMAD.MOV.U32 R37, RZ, RZ, R57 ;  /* 0x000000ffff257224 */ /* 0x008fe200078e0039 */
        /* <DEDUP_REMOVED lines=27> */
[----:B------:R-:W2:Y:S01]  /*ad60*/  LDL.LU R58, [R1+0x6c0] ;  /* 0x0006c000013a7983 */ /* 0x000ea20000300800 */
[----:B------:R-:W-:Y:S01]  /*ad70*/  IMAD.MOV.U32 R90, RZ, RZ, R74 ;  /* 0x000000ffff5a7224 */ /* 0x000fe200078e004a */
[----:B------:R-:W-:-:S02]  /*ad80*/  MOV R89, R73 ;  /* 0x0000004900597202 */ /* 0x000fc40000000f00 */
[----:B------:R-:W2:Y:S01]  /*ad90*/  LDL.LU R59, [R1+0x6bc] ;  /* 0x0006bc00013b7983 */ /* 0x000ea20000300800 */
[----:B------:R-:W-:-:S03]  /*ada0*/  IMAD.MOV.U32 R88, RZ, RZ, R72 ;  /* 0x000000ffff587224 */ /* 0x000fc600078e0048 */
[----:B------:R-:W3:Y:S01]  /*adb0*/  LDL.LU R72, [R1+0x6b8] ;  /* 0x0006b80001487983 */ /* 0x000ee20000300800 */
[----:B------:R-:W-:-:S03]  /*adc0*/  IMAD.MOV.U32 R91, RZ, RZ, R75 ;  /* 0x000000ffff5b7224 */ /* 0x000fc600078e004b */
[----:B------:R-:W3:Y:S01]  /*add0*/  LDL.LU R73, [R1+0x6b4] ;  /* 0x0006b40001497983 */ /* 0x000ee20000300800 */
[----:B------:R-:W-:-:S03]  /*ade0*/  IMAD.MOV.U32 R92, RZ, RZ, R76 ;  /* 0x000000ffff5c7224 */ /* 0x000fc600078e004c */
[----:B------:R-:W3:Y:S01]  /*adf0*/  LDL.LU R74, [R1+0x6b0] ;  /* 0x0006b000014a7983 */ /* 0x000ee20000300800 */
[----:B------:R-:W-:Y:S01]  /*ae00*/  IMAD.MOV.U32 R93, RZ, RZ, R77 ;  /* 0x000000ffff5d7224 */ /* 0x000fe200078e004d */
[----:B------:R-:W-:Y:S02]  /*ae10*/  MOV R94, R78 ;  /* 0x0000004e005e7202 */ /* 0x000fe40000000f00 */
        /* <DEDUP_REMOVED lines=26> */
[----:B------:R-:W-:Y:S01]  /*afc0*/  IMAD.MOV.U32 R20, RZ, RZ, R152 ;  /* 0x000000ffff147224 */ /* 0x000fe200078e0098 */
        /* <DEDUP_REMOVED lines=45> */
[----:B---3--:R-:W-:Y:S01]  /*b2a0*/  IMAD.MOV.U32 R74, RZ, RZ, R62 ;  /* 0x000000ffff4a7224 */ /* 0x008fe200078e003e */
[----:B--2---:R-:W-:Y:S01]  /*b2b0*/  MOV R72, R60 ;  /* 0x0000003c00487202 */ /* 0x004fe20000000f00 */
[----:B------:R-:W-:Y:S01]  /*b2c0*/  IMAD.MOV.U32 R73, RZ, RZ, R61 ;  /* 0x000000ffff497224 */ /* 0x000fe200078e003d */
[----:B------:R-:W2:Y:S01]  /*b2d0*/  LDL.LU R60, [R1+0x678] ;  /* 0x00067800013c7983 */ /* 0x000ea20000300800 */
[----:B------:R-:W-:-:S03]  /*b2e0*/  IMAD.MOV.U32 R75, RZ, RZ, R63 ;  /* 0x000000ffff4b7224 */ /* 0x000fc600078e003f */
[----:B------:R-:W2:Y:S04]  /*b2f0*/  LDL.LU R61, [R1+0x674] ;  /* 0x00067400013d7983 */ /* 0x000ea80000300800 */
        /* <DEDUP_REMOVED lines=10> */
[----:B------:R-:W2:Y:S04]  /*b3a0*/  LDL.LU R67, [R1+0x65c] ;  /* 0x00065c0001437983 */ /* 0x000ea80000300800 */
[----:B------:R-:W2:Y:S04]  /*b3b0*/  LDL.LU R68, [R1+0x658] ;  /* 0x0006580001447983 */ /* 0x000ea80000300800 */
[----:B------:R-:W2:Y:S04]  /*b3c0*/  LDL.LU R69, [R1+0x654] ;  /* 0x0006540001457983 */ /* 0x000ea80000300800 */
[----:B------:R-:W2:Y:S04]  /*b3d0*/  LDL.LU R70, [R1+0x650] ;  /* 0x0006500001467983 */ /* 0x000ea80000300800 */
[----:B------:R-:W2:Y:S01]  /*b3e0*/  LDL.LU R71, [R1+0x64c] ;  /* 0x00064c0001477983 */ /* 0x000ea20000300800 */
[----:B------:R-:W-:-:S03]  /*b3f0*/  IMAD.MOV.U32 R84, RZ, RZ, R135 ;  /* 0x000000ffff547224 */ /* 0x000fc600078e0087 */
[----:B------:R-:W4:Y:S01]  /*b400*/  LDL.LU R135, [R1+0x648] ;  /* 0x0006480001877983 */ /* 0x000f220000300800 */
[----:B------:R-:W-:Y:S02]  /*b410*/  IMAD.MOV.U32 R85, RZ, RZ, R198 ;  /* 0x000000ffff557224 */ /* 0x000fe400078e00c6 */
[----:B------:R-:W-:Y:S01]  /*b420*/  IMAD.MOV.U32 R86, RZ, RZ, R199 ;  /* 0x000000ffff567224 */ /* 0x000fe200078e00c7 */
[----:B------:R-:W3:Y:S04]  /*b430*/  LDL.LU R198, [R1+0x644] ;  /* 0x0006440001c67983 */ /* 0x000ee80000300800 */
[----:B------:R-:W3:Y:S01]  /*b440*/  LDL.LU R199, [R1+0x640] ;  /* 0x0006400001c77983 */ /* 0x000ee20000300800 */
[----:B------:R-:W-:Y:S01]  /*b450*/  UIADD3 UR8, UR51, 0x406, URZ ;  /* 0x0000040633087890 */ /* 0x000fe2000fffe03f */
[----:B------:R-:W-:-:S02]  /*b460*/  UMOV UR29, 0x40000040 ;  /* 0x40000040001d7882 */ /* 0x000fc40000000000 */
[----:B------:R-:W3:Y:S04]  /*b470*/  LDL.LU R87, [R1+0x23c] ;  /* 0x00023c0001577983 */ /* 0x000ee80000300800 */
        /* <DEDUP_REMOVED lines=12> */
[----:B----4-:R-:W-:-:S06]  /*b540*/  WARPGROUP.ARRIVE ;  /* 0x00000000000079c5 */ /* 0x010fcc0000000000 */
        /* <DEDUP_REMOVED lines=21> */
[----:B------:R-:W-:-:S06]  /*b6a0*/  UMOV UR5, 0x40000040 ;  /* 0x4000004000057882 */ /* 0x000fcc0000000000 */
        /* <DEDUP_REMOVED lines=11> */
[----:B------:R-:W-:Y:S04]  /*b760*/  STL.64 [R1+0x40], R152 ;  /* 0x0000409801007387 */ /* 0x000fe80000100a00 */
        /* <DEDUP_REMOVED lines=26> */
[----:B------:R-:W-:-:S02]  /*b910*/  WARPGROUP.DEPBAR.LE gsb0, 0x0 ;  /* 0x00008000000079c5 */ /* 0x000fc40000010000 */
[----:B------:R-:W-:Y:S01]  /*b920*/  WARPGROUP.ARRIVE ;  /* 0x00000000000079c5 */ /* 0x000fe20000000000 */
        /* <DEDUP_REMOVED lines=8> */
[----:B------:R-:W-:-:S03]  /*b9b0*/  UMOV UR12, UR4 ;  /* 0x00000004000c7c82 */ /* 0x000fc60008000000 */
[----:B------:R-:W-:Y:S01]  /*b9c0*/  STL.64 [R1+0x240], R24 ;  /* 0x0002401801007387 */ /* 0x000fe20000100a00 */
[----:B------:R-:W-:Y:S02]  /*b9d0*/  UMOV UR13, UR5 ;  /* 0x00000005000d7c82 */ /* 0x000fe40008000000 */
        /* <DEDUP_REMOVED lines=60> */
[----:B0-----:R-:W-:-:S03]  /*bda0*/  MOV R136, R168 ;  /* 0x000000a800887202 */ /* 0x001fc60000000f00 */
[----:B------:R0:W-:Y:S04]  /*bdb0*/  STL.64 [R1+0x120], R144 ;  /* 0x0001209001007387 */ /* 0x0001e80000100a00 */
[----:B------:R0:W-:Y:S01]  /*bdc0*/  STL.64 [R1+0x128], R146 ;  /* 0x0001289201007387 */ /* 0x0001e20000100a00 */
[----:B------:R-:W-:-:S03]  /*bdd0*/  WARPGROUP.DEPBAR.LE gsb0, 0x0 ;  /* 0x00008000000079c5 */ /* 0x000fc60000010000 */
[----:B------:R0:W-:Y:S04]  /*bde0*/  STL.64 [R1+0x130], R148 ;  /* 0x0001309401007387 */ /* 0x0001e80000100a00 */
[----:B------:R0:W-:Y:S04]  /*bdf0*/  STL.64 [R1+0x138], R150 ;  /* 0x0001389601007387 */ /* 0x0001e80000100a00 */
[----:B------:R-:W4:Y:S04]  /*be00*/  LDL.LU R168, [R1+0x4fc] ;  /* 0x0004fc0001a87983 */ /* 0x000f280000300800 */
[----:B------:R2:W-:Y:S04]  /*be10*/  STL.64 [R1], R200 ;  /* 0x000000c801007387 */ /* 0x0005e80000100a00 */
[----:B------:R2:W-:Y:S04]  /*be20*/  STL.64 [R1+0x8], R202 ;  /* 0x000008ca01007387 */ /* 0x0005e80000100a00 */
[----:B------:R-:W-:Y:S04]  /*be30*/  STL.64 [R1+0x10], R204 ;  /* 0x000010cc01007387 */ /* 0x000fe80000100a00 */
[----:B------:R-:W-:Y:S01]  /*be40*/  STL.64 [R1+0x18], R206 ;  /* 0x000018ce01007387 */ /* 0x000fe20000100a00 */
[----:B------:R-:W-:-:S03]  /*be50*/  IMAD.MOV.U32 R137, RZ, RZ, R169 ;  /* 0x000000ffff897224 */ /* 0x000fc600078e00a9 */
[----:B------:R2:W-:Y:S01]  /*be60*/  STL.64 [R1+0x20], R208 ;  /* 0x000020d001007387 */ /* 0x0005e20000100a00 */
[----:B-1----:R-:W-:-:S03]  /*be70*/  IMAD.MOV.U32 R138, RZ, RZ, R170 ;  /* 0x000000ffff8a7224 */ /* 0x002fc600078e00aa */
[----:B------:R-:W-:Y:S01]  /*be80*/  STL.64 [R1+0x28], R210 ;  /* 0x000028d201007387 */ /* 0x000fe20000100a00 */
[----:B------:R-:W-:-:S03]  /*be90*/  IMAD.MOV.U32 R139, RZ, RZ, R171 ;  /* 0x000000ffff8b7224 */ /* 0x000fc600078e00ab */
[----:B------:R1:W-:Y:S01]  /*bea0*/  STL.64 [R1+0x30], R212 ;  /* 0x000030d401007387 */ /* 0x0003e20000100a00 */
[----:B------:R-:W-:-:S03]  /*beb0*/  IMAD.MOV.U32 R140, RZ, RZ, R172 ;  /* 0x000000ffff8c7224 */ /* 0x000fc600078e00ac */
[----:B------:R1:W-:Y:S01]  /*bec0*/  STL.64 [R1+0x38], R214 ;  /* 0x000038d601007387 */ /* 0x0003e20000100a00 */
[----:B------:R-:W-:-:S03]  /*bed0*/  MOV R141, R173 ;  /* 0x000000ad008d7202 */ /* 0x000fc60000000f00 */
[----:B------:R-:W4:Y:S01]  /*bee0*/  LDL.LU R169, [R1+0x4f8] ;  /* 0x0004f80001a97983 */ /* 0x000f220000300800 */
[----:B------:R-:W-:-:S03]  /*bef0*/  IMAD.MOV.U32 R142, RZ, RZ, R174 ;  /* 0x000000ffff8e7224 */ /* 0x000fc600078e00ae */
[----:B------:R-:W4:Y:S01]  /*bf00*/  LDL.LU R170, [R1+0x4f4] ;  /* 0x0004f40001aa7983 */ /* 0x000f220000300800 */
[----:B------:R-:W-:-:S03]  /*bf10*/  IMAD.MOV.U32 R143, RZ, RZ, R175 ;  /* 0x000000ffff8f7224 */ /* 0x000fc600078e00af */
[----:B------:R-:W4:Y:S01]  /*bf20*/  LDL.LU R171, [R1+0x4f0] ;  /* 0x0004f00001ab7983 */ /* 0x000f220000300800 */
[----:B0-----:R-:W-:-:S03]  /*bf30*/  IMAD.MOV.U32 R144, RZ, RZ, R176 ;  /* 0x000000ffff907224 */ /* 0x001fc600078e00b0 */
        /* <DEDUP_REMOVED lines=14> */
[----:B------:R-:W4:Y:S04]  /*c020*/  LDL.LU R179, [R1+0x4d0] ;  /* 0x0004d00001b37983 */ /* 0x000f280000300800 */
[----:B------:R-:W4:Y:S04]  /*c030*/  LDL.LU R180, [R1+0x4cc] ;  /* 0x0004cc0001b47983 */ /* 0x000f280000300800 */
[----:B------:R-:W4:Y:S04]  /*c040*/  LDL.LU R181, [R1+0x4c8] ;  /* 0x0004c80001b57983 */ /* 0x000f280000300800 */
[----:B------:R-:W4:Y:S04]  /*c050*/  LDL.LU R182, [R1+0x4c4] ;  /* 0x0004c40001b67983 */ /* 0x000f280000300800 */
[----:B------:R-:W4:Y:S01]  /*c060*/  LDL.LU R183, [R1+0x4c0] ;  /* 0x0004c00001b77983 */ /* 0x000f220000300800 */
[----:B------:R-:W-:Y:S01]  /*c070*/  UMOV UR20, UR4 ;  /* 0x0000000400147c82 */ /* 0x000fe20008000000 */
[----:B------:R-:W-:Y:S01]  /*c080*/  UMOV UR21, UR5 ;  /* 0x0000000500157c82 */ /* 0x000fe20008000000 */
[----:B------:R-:W-:Y:S01]  /*c090*/  UMOV UR24, UR4 ;  /* 0x0000000400187c82 */ /* 0x000fe20008000000 */
[----:B------:R-:W-:Y:S01]  /*c0a0*/  UMOV UR25, UR5 ;  /* 0x0000000500197c82 */ /* 0x000fe20008000000 */
[----:B------:R-:W-:Y:S01]  /*c0b0*/  UMOV UR28, UR4 ;  /* 0x00000004001c7c82 */ /* 0x000fe20008000000 */
[----:B------:R-:W-:Y:S01]  /*c0c0*/  UMOV UR29, UR5 ;  /* 0x00000005001d7c82 */ /* 0x000fe20008000000 */
[----:B------:R-:W2:Y:S04]  /*c0d0*/  LDL.LU R72, [R1+0xc0] ;  /* 0x0000c00001487983 */ /* 0x000ea80000300800 */
[----:B------:R-:W2:Y:S04]  /*c0e0*/  LDL.LU R73, [R1+0xc4] ;  /* 0x0000c40001497983 */ /* 0x000ea80000300800 */
[----:B------:R-:W2:Y:S04]  /*c0f0*/  LDL.LU R74, [R1+0xc8] ;  /* 0x0000c800014a7983 */ /* 0x000ea80000300800 */
[----:B------:R-:W2:Y:S04]  /*c100*/  LDL.LU R75, [R1+0xcc] ;  /* 0x0000cc00014b7983 */ /* 0x000ea80000300800 */
[----:B------:R-:W2:Y:S01]  /*c110*/  LDL.LU R76, [R1+0xd0] ;  /* 0x0000d000014c7983 */ /* 0x000ea20000300800 */
[----:B------:R-:W-:Y:S01]  /*c120*/  UIADD3 UR51, UR51, 0xc06, URZ ;  /* 0x00000c0633337890 */ /* 0x000fe2000fffe03f */
[----:B----4-:R-:W-:-:S06]  /*c130*/  WARPGROUP.ARRIVE ;  /* 0x00000000000079c5 */ /* 0x010fcc0000000000 */
[----:B------:R-:W-:Y:S03]  /*c140*/  HGMMA.64x32x16.F32 R168, gdesc[UR20], R168, gsb0 ;  /* 0x0060000014a879f0 */ /* 0x000fe600080008a8 */
[----:B------:R-:W-:Y:S02]  /*c150*/  WARPGROUP.DEPBAR.LE gsb0, 0x0 ;  /* 0x00008000000079c5 */ /* 0x000fe40000010000 */
[----:B---3--:R-:W-:-:S06]  /*c160*/  WARPGROUP.ARRIVE ;  /* 0x00000000000079c5 */ /* 0x008fcc0000000000 */
[----:B------:R-:W-:Y:S03]  /*c170*/  HGMMA.64x32x16.F32 R104, gdesc[UR24], R104, gsb0 ;  /* 0x00600000186879f0 */ /* 0x000fe60008000868 */
[----:B------:R-:W-:Y:S02]  /*c180*/  WARPGROUP.DEPBAR.LE gsb0, 0x0 ;  /* 0x00008000000079c5 */ /* 0x000fe40000010000 */
[----:B--2---:R-:W-:-:S06]  /*c190*/  WARPGROUP.ARRIVE ;  /* 0x00000000000079c5 */ /* 0x004fcc0000000000 */
[----:B------:R-:W-:Y:S01]  /*c1a0*/  HGMMA.64x32x16.F32 R40, gdesc[UR28], R40, gsb0 ;  /* 0x006000001c2879f0 */ /* 0x000fe20008000828 */
[----:B------:R-:W-:Y:S01]  /*c1b0*/  UMOV UR28, UR51 ;  /* 0x00000033001c7c82 */ /* 0x000fe20008000000 */
[----:B------:R-:W-:Y:S01]  /*c1c0*/  UMOV UR29, 0x40000040 ;  /* 0x40000040001d7882 */ /* 0x000fe20000000000 */
        /* <DEDUP_REMOVED lines=27> */
[----:B------:R-:W-:Y:S02]  /*c380*/  IMAD.MOV.U32 R85, RZ, RZ, R23 ;  /* 0x000000ffff557224 */ /* 0x000fe400078e0017 */
[----:B------:R-:W-:Y:S01]  /*c390*/  IMAD.MOV.U32 R87, RZ, RZ, R21 ;  /* 0x000000ffff577224 */ /* 0x000fe200078e0015 */
[----:B------:R-:W-:Y:S01]  /*c3a0*/  UMOV UR16, UR28 ;  /* 0x0000001c00107c82 */ /* 0x000fe20008000000 */
[----:B------:R-:W-:Y:S01]  /*c3b0*/  UMOV UR17, UR29 ;  /* 0x0000001d00117c82 */ /* 0x000fe20008000000 */
[----:B------:R-:W-:Y:S01]  /*c3c0*/  UMOV UR8, UR28 ;  /* 0x0000001c00087c82 */ /* 0x000fe20008000000 */
[----:B------:R-:W-:Y:S01]  /*c3d0*/  UMOV UR9, UR29 ;  /* 0x0000001d00097c82 */ /* 0x000fe20008000000 */
[----:B------:R-:W-:Y:S01]  /*c3e0*/  IMAD.MOV.U32 R200, RZ, RZ, R20 ;  /* 0x000000ffffc87224 */ /* 0x000fe200078e0014 */
[----:B------:R-:W-:Y:S01]  /*c3f0*/  MOV R203, R15 ;  /* 0x0000000f00cb7202 */ /* 0x000fe20000000f00 */
[----:B------:R-:W-:Y:S01]  /*c400*/  IMAD.MOV.U32 R201, RZ, RZ, R19 ;  /* 0x000000ffffc97224 */ /* 0x000fe200078e0013 */
[----:B------:R-:W-:Y:S01]  /*c410*/  MOV R208, R10 ;  /* 0x0000000a00d07202 */ /* 0x000fe20000000f00 */
[----:B------:R-:W-:Y:S01]  /*c420*/  IMAD.MOV.U32 R202, RZ, RZ, R18 ;  /* 0x000000ffffca7224 */ /* 0x000fe200078e0012 */
[----:B-1----:R-:W-:Y:S01]  /*c430*/  MOV R213, R5 ;  /* 0x0000000500d57202 */ /* 0x002fe20000000f00 */
        /* <DEDUP_REMOVED lines=12> */
[----:B------:R0:W5:Y:S04]  /*c500*/  LDL.LU R17, [R1+0x4bc] ;  /* 0x0004bc0001117983 */ /* 0x0001680000300800 */
[----:B------:R0:W5:Y:S04]  /*c510*/  LDL.LU R16, [R1+0x4b8] ;  /* 0x0004b80001107983 */ /* 0x0001680000300800 */
[----:B------:R0:W5:Y:S01]  /*c520*/  LDL.LU R3, [R1+0x4b4] ;  /* 0x0004b40001037983 */ /* 0x0001620000300800 */
[----:B------:R-:W-:-:S02]  /*c530*/  WARPGROUP.DEPBAR.LE gsb0, 0x0 ;  /* 0x00008000000079c5 */ /* 0x000fc40000010000 */
[----:B------:R-:W-:Y:S01]  /*c540*/  WARPGROUP.ARRIVE ;  /* 0x00000000000079c5 */ /* 0x000fe20000000000 */
[----:B------:R0:W5:Y:S05]  /*c550*/  LDL.LU R2, [R1+0x4b0] ;  /* 0x0004b00001027983 */ /* 0x00016a0000300800 */
[----:B------:R-:W-:Y:S03]  /*c560*/  HGMMA.64x32x16.F32 R72, gdesc[UR16], R72, gsb0 ;  /* 0x00600000104879f0 */ /* 0x000fe60008000848 */
[----:B------:R-:W-:Y:S02]  /*c570*/  WARPGROUP.DEPBAR.LE gsb0, 0x0 ;  /* 0x00008000000079c5 */ /* 0x000fe40000010000 */
[----:B------:R-:W-:-:S06]  /*c580*/  WARPGROUP.ARRIVE ;  /* 0x00000000000079c5 */ /* 0x000fcc0000000000 */
[----:B------:R-:W-:Y:S01]  /*c590*/  HGMMA.64x32x16.F32 R136, gdesc[UR8], R136, gsb0 ;  /* 0x00600000088879f0 */ /* 0x000fe20008000888 */
        /* <DEDUP_REMOVED lines=11> */
[----:B-1----:R0:W5:Y:S04]  /*c650*/  LDL.LU.64 R86, [R1+0x4a8] ;  /* 0x0004a80001567983 */ /* 0x0021680000300a00 */
[----:B------:R0:W5:Y:S04]  /*c660*/  LDL.LU.64 R84, [R1+0x4a0] ;  /* 0x0004a00001547983 */ /* 0x0001680000300a00 */
[----:B------:R0:W5:Y:S04]  /*c670*/  LDL.LU.64 R82, [R1+0x498] ;  /* 0x0004980001527983 */ /* 0x0001680000300a00 */
[----:B------:R0:W5:Y:S04]  /*c680*/  LDL.LU.64 R80, [R1+0x490] ;  /* 0x0004900001507983 */ /* 0x0001680000300a00 */
[----:B------:R0:W5:Y:S04]  /*c690*/  LDL.LU.64 R78, [R1+0x488] ;  /* 0x00048800014e7983 */ /* 0x0001680000300a00 */
[----:B------:R0:W5:Y:S04]  /*c6a0*/  LDL.LU.64 R76, [R1+0x480] ;  /* 0x00048000014c7983 */ /* 0x0001680000300a00 */
[----:B------:R0:W5:Y:S04]  /*c6b0*/  LDL.LU.64 R74, [R1+0x478] ;  /* 0x00047800014a7983 */ /* 0x0001680000300a00 */
[----:B------:R0:W5:Y:S04]  /*c6c0*/  LDL.LU.64 R72, [R1+0x470] ;  /* 0x0004700001487983 */ /* 0x0001680000300a00 */
        /* <DEDUP_REMOVED lines=32> */
[----:B------:R0:W5:Y:S01]  /*c8d0*/  LDL.LU.64 R200, [R1+0x3f0] ;  /* 0x0003f00001c87983 */ /* 0x0001620000300a00 */
[----:B------:R-:W-:Y:S05]  /*c8e0*/  @!P1 BRA `(.L_x_18) ;  /* 0x000000b800289947 */ /* 0x000fea0003800000 */
[----:B------:R-:W-:Y:S01]  /*c8f0*/  UIADD3 UR34, UR37, 0x1, URZ ;  /* 0x0000000125227890 */ /* 0x000fe2000fffe03f */
[----:B-----5:R-:W-:Y:S01]  /*c900*/  R2UR UR33, R3 ;  /* 0x00000000032172ca */ /* 0x020fe200000e0000 */
[----:B------:R-:W-:Y:S02]  /*c910*/  UMOV UR32, UR37 ;  /* 0x0000002500207c82 */ /* 0x000fe40008000000 */
[----:B------:R-:W-:-:S04]  /*c920*/  UISETP.NE.AND UP0, UPT, UR34, 0x2, UPT ;  /* 0x000000022200788c */ /* 0x000fc8000bf05270 */
[----:B------:R-:W-:Y:S02]  /*c930*/  USEL UR35, URZ, 0x1, UP0 ;  /* 0x000000013f237887 */ /* 0x000fe40008000000 */
[----:B------:R-:W-:Y:S02]  /*c940*/  USEL UR34, UR34, URZ, UP0 ;  /* 0x0000003f22227287 */ /* 0x000fe40008000000 */
[----:B------:R-:W-:-:S12]  /*c950*/  ULOP3.LUT UR35, UR36, UR35, URZ, 0x3c, !UPT ;  /* 0x0000002324237292 */ /* 0x000fd8000f8e3c3f */
.L_x_25:
[----:B-----5:R-:W-:Y:S05]  /*c960*/  @!P0 BRA `(.L_x_19) ;  /* 0x0000000000048947 */ /* 0x020fea0003800000 */
[----:B------:R-:W-:Y:S01]  /*c970*/  BPT.TRAP 0x1 ;  /* 0x000000040000795c */ /* 0x000fe20000300000 */
.L_x_19:
[----:B------:R-:W-:Y:S01]  /*c980*/  ULEA UR4, UR34, UR40, 0x3 ;  /* 0x0000002822047291 */ /* 0x000fe2000f8e183f */
[----:B------:R-:W-:-:S05]  /*c990*/  IMAD.U32 R0, RZ, RZ, UR35 ;  /* 0x00000023ff007e24 */ /* 0x000fca000f8e00ff */
[----:B------:R-:W-:-:S04]  /*c9a0*/  SHF.L.U32 R0, R0, 0x1f, RZ ;  /* 0x0000001f00007819 */ /* 0x000fc800000006ff */
[----:B------:R1:W2:Y:S01]  /*c9b0*/  SYNCS.PHASECHK.TRANS64.TRYWAIT P1, [UR4], R0 ;  /* 0x00000000ff0075a7 */ /* 0x0002a20008020144 */
[----:B------:R-:W-:Y:S05]  /*c9c0*/  @!P0 BRA `(.L_x_20) ;  /* 0x0000000000048947 */ /* 0x000fea0003800000 */
[----:B------:R-:W-:Y:S01]  /*c9d0*/  BPT.TRAP 0x1 ;  /* 0x000000040000795c */ /* 0x000fe20000300000 */
.L_x_20:
[----:B--2---:R-:W-:Y:S05]  /*c9e0*/  @P1 BRA `(.L_x_21) ;  /* 0x0000000000081947 */ /* 0x004fea0003800000 */
[----:B------:R-:W2:Y:S02]  /*c9f0*/  SYNCS.PHASECHK.TRANS64.TRYWAIT P1, [UR4], R0 ;  /* 0x00000000ff0075a7 */ /* 0x000ea40008020144 */
[----:B--2---:R-:W-:Y:S05]  /*ca00*/  @!P1 BRA `(.L_x_22) ;  /* 0x000003c000709947 */ /* 0x004fea0003800000 */
.L_x_21:
        /* <DEDUP_REMOVED lines=8> */
[----:B---3--:R-:W3:Y:S04]  /*ca90*/  LDL.LU.64 R152, [R1+0x380] ;  /* 0x0003800001987983 */ /* 0x008ee80000300a00 */
[----:B------:R-:W3:Y:S04]  /*caa0*/  LDL.LU.64 R154, [R1+0x388] ;  /* 0x00038800019a7983 */ /* 0x000ee80000300a00 */
[----:B------:R-:W3:Y:S04]  /*cab0*/  LDL.LU.64 R156, [R1+0x390] ;  /* 0x00039000019c7983 */ /* 0x000ee80000300a00 */
[----:B------:R-:W3:Y:S04]  /*cac0*/  LDL.LU.64 R158, [R1+0x398] ;  /* 0x00039800019e7983 */ /* 0x000ee80000300a00 */
[----:B------:R-:W3:Y:S04]  /*cad0*/  LDL.LU.64 R160, [R1+0x3a0] ;  /* 0x0003a00001a07983 */ /* 0x000ee80000300a00 */
[----:B------:R-:W3:Y:S04]  /*cae0*/  LDL.LU.64 R162, [R1+0x3a8] ;  /* 0x0003a80001a27983 */ /* 0x000ee80000300a00 */
[----:B------:R-:W3:Y:S04]  /*caf0*/  LDL.LU.64 R164, [R1+0x3b0] ;  /* 0x0003b00001a47983 */ /* 0x000ee80000300a00 */
[----:B------:R-:W3:Y:S01]  /*cb00*/  LDL.LU.64 R166, [R1+0x3b8] ;  /* 0x0003b80001a67983 */ /* 0x000ee20000300a00 */
[----:B------:R-:W-:-:S02]  /*cb10*/  ULEA UR44, UR34, UR49, 0xc ;  /* 0x00000031222c7291 */ /* 0x000fc4000f8e603f */
[----:B------:R-:W-:Y:S01]  /*cb20*/  UIMAD UR45, UR34, 0x700, UR50 ;  /* 0x00000700222d78a4 */ /* 0x000fe2000f8e0232 */
[----:B------:R-:W-:Y:S01]  /*cb30*/  STL.64 [R1+0xd50], R230 ;  /* 0x000d50e601007387 */ /* 0x000fe20000100a00 */
[----:B------:R-:W-:Y:S01]  /*cb40*/  UMOV UR5, 0x40000040 ;  /* 0x4000004000057882 */ /* 0x000fe20000000000 */
[----:B------:R-:W-:Y:S01]  /*cb50*/  UMOV UR7, 0x40000040 ;  /* 0x4000004000077882 */ /* 0x000fe20000000000 */
[----:B------:R-:W-:Y:S01]  /*cb60*/  UIADD3 UR10, UR45, 0x100, URZ ;  /* 0x000001002d0a7890 */ /* 0x000fe2000fffe03f */
[----:B------:R-:W-:Y:S01]  /*cb70*/  STL.64 [R1+0xd48], R228 ;  /* 0x000d48e401007387 */ /* 0x000fe20000100a00 */
[----:B------:R-:W-:Y:S01]  /*cb80*/  UMOV UR4, UR44 ;  /* 0x0000002c00047c82 */ /* 0x000fe20008000000 */
[----:B------:R-:W-:Y:S01]  /*cb90*/  UMOV UR6, UR45 ;  /* 0x0000002d00067c82 */ /* 0x000fe20008000000 */
[----:B------:R-:W-:Y:S01]  /*cba0*/  UMOV UR11, 0x40000040 ;  /* 0x40000040000b7882 */ /* 0x000fe20000000000 */
[----:B------:R-:W-:Y:S01]  /*cbb0*/  STL.64 [R1+0xd40], R226 ;  /* 0x000d40e201007387 */ /* 0x000fe20000100a00 */
[----:B------:R-:W-:-:S03]  /*cbc0*/  UIADD3 UR14, UR45, 0x200, URZ ;  /* 0x000002002d0e7890 */ /* 0x000fc6000fffe03f */
[----:B------:R-:W-:Y:S04]  /*cbd0*/  STL.64 [R1+0xd38], R224 ;  /* 0x000d38e001007387 */ /* 0x000fe80000100a00 */
[----:B------:R-:W-:Y:S04]  /*cbe0*/  STL.64 [R1+0xd30], R222 ;  /* 0x000d30de01007387 */ /* 0x000fe80000100a00 */
[----:B------:R-:W-:Y:S04]  /*cbf0*/  STL.64 [R1+0xd28], R220 ;  /* 0x000d28dc01007387 */ /* 0x000fe80000100a00 */
[----:B------:R-:W-:Y:S04]  /*cc00*/  STL.64 [R1+0xd20], R218 ;  /* 0x000d20da01007387 */ /* 0x000fe80000100a00 */
[----:B------:R4:W-:Y:S04]  /*cc10*/  STL.64 [R1+0xd18], R216 ;  /* 0x000d18d801007387 */ /* 0x0009e80000100a00 */
[----:B------:R-:W-:Y:S04]  /*cc20*/  STL [R1+0x4bc], R17 ;  /* 0x0004bc1101007387 */ /* 0x000fe80000100800 */
[----:B------:R-:W-:Y:S04]  /*cc30*/  STL [R1+0x4b8], R16 ;  /* 0x0004b81001007387 */ /* 0x000fe80000100800 */
[----:B------:R-:W-:Y:S04]  /*cc40*/  STL [R1+0x4b4], R3 ;  /* 0x0004b40301007387 */ /* 0x000fe80000100800 */
[----:B------:R-:W-:Y:S04]  /*cc50*/  STL [R1+0x4b0], R2 ;  /* 0x0004b00201007387 */ /* 0x000fe80000100800 */
[----:B----4-:R-:W4:Y:S04]  /*cc60*/  LDL.LU.64 R216, [R1+0x280] ;  /* 0x0002800001d87983 */ /* 0x010f280000300a00 */
[----:B------:R-:W4:Y:S04]  /*cc70*/  LDL.LU.64 R218, [R1+0x288] ;  /* 0x0002880001da7983 */ /* 0x000f280000300a00 */
[----:B------:R-:W4:Y:S04]  /*cc80*/  LDL.LU.64 R220, [R1+0x290] ;  /* 0x0002900001dc7983 */ /* 0x000f280000300a00 */
[----:B------:R-:W4:Y:S04]  /*cc90*/  LDL.LU.64 R222, [R1+0x298] ;  /* 0x0002980001de7983 */ /* 0x000f280000300a00 */
[----:B------:R-:W4:Y:S04]  /*cca0*/  LDL.LU.64 R224, [R1+0x2a0] ;  /* 0x0002a00001e07983 */ /* 0x000f280000300a00 */
[----:B------:R-:W4:Y:S04]  /*ccb0*/  LDL.LU.64 R226, [R1+0x2a8] ;  /* 0x0002a80001e27983 */ /* 0x000f280000300a00 */
[----:B------:R-:W4:Y:S04]  /*ccc0*/  LDL.LU.64 R228, [R1+0x2b0] ;  /* 0x0002b00001e47983 */ /* 0x000f280000300a00 */
[----:B------:R-:W4:Y:S01]  /*ccd0*/  LDL.LU.64 R230, [R1+0x2b8] ;  /* 0x0002b80001e67983 */ /* 0x000f220000300a00 */
[----:B------:R-:W-:Y:S01]  /*cce0*/  UMOV UR8, UR4 ;  /* 0x0000000400087c82 */ /* 0x000fe20008000000 */
[----:B------:R-:W-:Y:S01]  /*ccf0*/  UMOV UR9, UR5 ;  /* 0x0000000500097c82 */ /* 0x000fe20008000000 */
[----:B---3--:R-:W-:-:S06]  /*cd00*/  WARPGROUP.ARRIVE ;  /* 0x00000000000079c5 */ /* 0x008fcc0000000000 */
[----:B------:R-:W-:Y:S03]  /*cd10*/  HGMMA.64x32x16.F32 R152, gdesc[UR4], R152, gsb0 ;  /* 0x00600000049879f0 */ /* 0x000fe60008000898 */
[----:B------:R-:W-:Y:S02]  /*cd20*/  WARPGROUP.DEPBAR.LE gsb0, 0x0 ;  /* 0x00008000000079c5 */ /* 0x000fe40000010000 */
[----:B------:R-:W-:Y:S01]  /*cd30*/  IMAD.MOV.U32 R20, RZ, RZ, R152 ;  /* 0x000000ffff147224 */ /* 0x000fe200078e0098 */
[----:B------:R-:W-:Y:S01]  /*cd40*/  MOV R19, R153 ;  /* 0x0000009900137202 */ /* 0x000fe20000000f00 */
[----:B------:R-:W-:Y:S01]  /*cd50*/  IMAD.MOV.U32 R18, RZ, RZ, R154 ;  /* 0x000000ffff127224 */ /* 0x000fe200078e009a */
[----:B------:R-:W3:Y:S01]  /*cd60*/  LDL.LU.64 R152, [R1+0x180] ;  /* 0x0001800001987983 */ /* 0x000ee20000300a00 */
        /* <DEDUP_REMOVED lines=8> */
[----:B----4-:R-:W-:Y:S01]  /*cdf0*/  WARPGROUP.ARRIVE ;  /* 0x00000000000079c5 */ /* 0x010fe20000000000 */
[----:B------:R-:W-:-:S02]  /*ce00*/  IMAD.MOV.U32 R10, RZ, RZ, R160 ;  /* 0x000000ffff0a7224 */ /* 0x000fc400078e00a0 */
[----:B------:R-:W-:Y:S01]  /*ce10*/  IMAD.MOV.U32 R9, RZ, RZ, R161 ;  /* 0x000000ffff097224 */ /* 0x000fe200078e00a1 */
[----:B------:R-:W3:Y:S01]  /*ce20*/  LDL.LU.64 R158, [R1+0x198] ;  /* 0x00019800019e7983 */ /* 0x000ee20000300a00 */
[----:B------:R-:W-:Y:S01]  /*ce30*/  IMAD.MOV.U32 R8, RZ, RZ, R162 ;  /* 0x000000ffff087224 */ /* 0x000fe200078e00a2 */
[----:B------:R-:W-:Y:S01]  /*ce40*/  HGMMA.64x32x16.F32 R216, gdesc[UR8], R216, gsb0 ;  /* 0x0060000008d879f0 */ /* 0x000fe200080008d8 */
[----:B------:R-:W-:Y:S01]  /*ce50*/  IMAD.MOV.U32 R6, RZ, RZ, R164 ;  /* 0x000000ffff067224 */ /* 0x000fe200078e00a4 */
[----:B------:R-:W3:Y:S01]  /*ce60*/  LDL.LU.64 R160, [R1+0x1a0] ;  /* 0x0001a00001a07983 */ /* 0x000ee20000300a00 */
[----:B------:R-:W-:Y:S02]  /*ce70*/  IMAD.MOV.U32 R5, RZ, RZ, R165 ;  /* 0x000000ffff057224 */ /* 0x000fe400078e00a5 */
[----:B--2---:R-:W-:Y:S01]  /*ce80*/  IMAD.MOV.U32 R4, RZ, RZ, R166 ;  /* 0x000000ffff047224 */ /* 0x004fe200078e00a6 */
[----:B------:R-:W3:Y:S01]  /*ce90*/  LDL.LU.64 R162, [R1+0x1a8] ;  /* 0x0001a80001a27983 */ /* 0x000ee20000300a00 */
[----:B-1----:R-:W-:-:S03]  /*cea0*/  IMAD.MOV.U32 R0, RZ, RZ, R167 ;  /* 0x000000ffff007224 */ /* 0x002fc600078e00a7 */
        /* <DEDUP_REMOVED lines=27> */
[----:B-1----:R-:W3:Y:S04]  /*d060*/  LDL.LU.64 R216, [R1+0x80] ;  /* 0x0000800001d87983 */ /* 0x002ee80000300a00 */
[----:B--2---:R-:W2:Y:S04]  /*d070*/  LDL.LU.64 R218, [R1+0x88] ;  /* 0x0000880001da7983 */ /* 0x004ea80000300a00 */
[----:B----4-:R-:W2:Y:S04]  /*d080*/  LDL.LU.64 R220, [R1+0x90] ;  /* 0x0000900001dc7983 */ /* 0x010ea80000300a00 */
[----:B0-----:R-:W2:Y:S04]  /*d090*/  LDL.LU.64 R222, [R1+0x98] ;  /* 0x0000980001de7983 */ /* 0x001ea80000300a00 */
[----:B------:R-:W2:Y:S04]  /*d0a0*/  LDL.LU.64 R224, [R1+0xa0] ;  /* 0x0000a00001e07983 */ /* 0x000ea80000300a00 */
[----:B------:R-:W2:Y:S04]  /*d0b0*/  LDL.LU.64 R226, [R1+0xa8] ;  /* 0x0000a80001e27983 */ /* 0x000ea80000300a00 */
[----:B------:R-:W2:Y:S04]  /*d0c0*/  LDL.LU.64 R228, [R1+0xb0] ;  /* 0x0000b00001e47983 */ /* 0x000ea80000300a00 */
[----:B------:R-:W2:Y:S01]  /*d0d0*/  LDL.LU.64 R230, [R1+0xb8] ;  /* 0x0000b80001e67983 */ /* 0x000ea20000300a00 */
        /* <DEDUP_REMOVED lines=19> */
[----:B------:R-:W-:Y:S01]  /*d210*/  IMAD.MOV.U32 R19, RZ, RZ, R166 ;  /* 0x000000ffff137224 */ /* 0x000fe200078e00a6 */
[----:B------:R-:W-:Y:S01]  /*d220*/  MOV R20, R167 ;  /* 0x000000a700147202 */ /* 0x000fe20000000f00 */
[----:B------:R-:W-:Y:S01]  /*d230*/  IMAD.MOV.U32 R15, RZ, RZ, R164 ;  /* 0x000000ffff0f7224 */ /* 0x000fe200078e00a4 */
[----:B------:R-:W2:Y:S01]  /*d240*/  LDL.LU.64 R166, [R1+0xd90] ;  /* 0x000d900001a67983 */ /* 0x000ea20000300a00 */
[----:B------:R-:W-:Y:S01]  /*d250*/  IMAD.MOV.U32 R18, RZ, RZ, R165 ;  /* 0x000000ffff127224 */ /* 0x000fe200078e00a5 */
[----:B------:R-:W-:Y:S01]  /*d260*/  MOV R13, R162 ;  /* 0x000000a2000d7202 */ /* 0x000fe20000000f00 */
[----:B------:R-:W-:Y:S01]  /*d270*/  IMAD.MOV.U32 R14, RZ, RZ, R163 ;  /* 0x000000ffff0e7224 */ /* 0x000fe200078e00a3 */
[----:B------:R-:W2:Y:S01]  /*d280*/  LDL.LU.64 R164, [R1+0xd88] ;  /* 0x000d880001a47983 */ /* 0x000ea20000300a00 */
[----:B------:R-:W-:Y:S01]  /*d290*/  UIADD3 UR26, UR45, 0x500, URZ ;  /* 0x000005002d1a7890 */ /* 0x000fe2000fffe03f */
[----:B------:R-:W-:-:S02]  /*d2a0*/  IMAD.MOV.U32 R11, RZ, RZ, R160 ;  /* 0x000000ffff0b7224 */ /* 0x000fc400078e00a0 */
[----:B------:R-:W-:Y:S01]  /*d2b0*/  IMAD.MOV.U32 R12, RZ, RZ, R161 ;  /* 0x000000ffff0c7224 */ /* 0x000fe200078e00a1 */
[----:B------:R-:W2:Y:S01]  /*d2c0*/  LDL.LU.64 R162, [R1+0xd80] ;  /* 0x000d800001a27983 */ /* 0x000ea20000300a00 */
        /* <DEDUP_REMOVED lines=11> */
[----:B------:R-:W-:Y:S01]  /*d380*/  UMOV UR24, UR4 ;  /* 0x0000000400187c82 */ /* 0x000fe20008000000 */
[----:B------:R-:W-:Y:S02]  /*d390*/  UMOV UR25, UR5 ;  /* 0x0000000500197c82 */ /* 0x000fe40008000000 */
[----:B------:R-:W2:Y:S01]  /*d3a0*/  LDL.LU.64 R154, [R1+0xd60] ;  /* 0x000d6000019a7983 */ /* 0x000ea20000300a00 */
[----:B------:R-:W-:-:S03]  /*d3b0*/  UMOV UR27, 0x40000040 ;  /* 0x40000040001b7882 */ /* 0x000fc60000000000 */
[----:B------:R-:W2:Y:S04]  /*d3c0*/  LDL.LU.64 R152, [R1+0xd58] ;  /* 0x000d580001987983 */ /* 0x000ea80000300a00 */
[----:B------:R0:W-:Y:S04]  /*d3d0*/  STL.64 [R1+0x80], R216 ;  /* 0x000080d801007387 */ /* 0x0001e80000100a00 */
[----:B------:R1:W-:Y:S04]  /*d3e0*/  STL.64 [R1+0x88], R218 ;  /* 0x000088da01007387 */ /* 0x0003e80000100a00 */
[----:B------:R3:W-:Y:S04]  /*d3f0*/  STL.64 [R1+0x90], R220 ;  /* 0x000090dc01007387 */ /* 0x0007e80000100a00 */
[----:B------:R4:W-:Y:S01]  /*d400*/  STL.64 [R1+0x98], R222 ;  /* 0x000098de01007387 */ /* 0x0009e20000100a00 */
[----:B------:R-:W-:-:S02]  /*d410*/  WARPGROUP.DEPBAR.LE gsb0, 0x0 ;  /* 0x00008000000079c5 */ /* 0x000fc40000010000 */
[----:B------:R-:W-:Y:S01]  /*d420*/  WARPGROUP.ARRIVE ;  /* 0x00000000000079c5 */ /* 0x000fe20000000000 */
[----:B------:R4:W-:Y:S05]  /*d430*/  STL.64 [R1+0xa0], R224 ;  /* 0x0000a0e001007387 */ /* 0x0009ea0000100a00 */
[----:B------:R-:W-:Y:S01]  /*d440*/  HGMMA.64x32x16.F32 R136, gdesc[UR24], R136, gsb0 ;  /* 0x00600000188879f0 */ /* 0x000fe20008000888 */
[----:B------:R4:W-:Y:S04]  /*d450*/  STL.64 [R1+0xa8], R226 ;  /* 0x0000a8e201007387 */ /* 0x0009e80000100a00 */
[----:B------:R4:W-:Y:S04]  /*d460*/  STL.64 [R1+0xb0], R228 ;  /* 0x0000b0e401007387 */ /* 0x0009e80000100a00 */
[----:B------:R4:W-:Y:S04]  /*d470*/  STL.64 [R1+0xb8], R230 ;  /* 0x0000b8e601007387 */ /* 0x0009e80000100a00 */
[----:B0-----:R-:W2:Y:S04]  /*d480*/  LDL.LU.64 R216, [R1+0x140] ;  /* 0x0001400001d87983 */ /* 0x001ea80000300a00 */
[----:B-1----:R-:W2:Y:S04]  /*d490*/  LDL.LU.64 R218, [R1+0x148] ;  /* 0x0001480001da7983 */ /* 0x002ea80000300a00 */
[----:B---3--:R-:W2:Y:S04]  /*d4a0*/  LDL.LU.64 R220, [R1+0x150] ;  /* 0x0001500001dc7983 */ /* 0x008ea80000300a00 */
[----:B----4-:R-:W2:Y:S04]  /*d4b0*/  LDL.LU.64 R222, [R1+0x158] ;  /* 0x0001580001de7983 */ /* 0x010ea80000300a00 */
        /* <DEDUP_REMOVED lines=21> */
[----:B------:R-:W-:-:S02]  /*d610*/  WARPGROUP.DEPBAR.LE gsb0, 0x0 ;  /* 0x00008000000079c5 */ /* 0x000fc40000010000 */
[----:B------:R-:W-:Y:S01]  /*d620*/  WARPGROUP.ARRIVE ;  /* 0x00000000000079c5 */ /* 0x000fe20000000000 */
[----:B------:R-:W-:Y:S01]  /*d630*/  UMOV UR28, UR4 ;  /* 0x00000004001c7c82 */ /* 0x000fe20008000000 */
[----:B------:R-:W-:Y:S01]  /*d640*/  UMOV UR29, UR5 ;  /* 0x00000005001d7c82 */ /* 0x000fe20008000000 */
[----:B------:R-:W-:-:S03]  /*d650*/  UMOV UR31, 0x40000040 ;  /* 0x40000040001f7882 */ /* 0x000fc60000000000 */
        /* <DEDUP_REMOVED lines=14> */
[----:B------:R-:W-:Y:S04]  /*d740*/  STL [R1+0xb3c], R136 ;  /* 0x000b3c8801007387 */ /* 0x000fe80000100800 */
[----:B------:R-:W-:Y:S01]  /*d750*/  STL [R1+0xb38], R137 ;  /* 0x000b388901007387 */ /* 0x000fe20000100800 */
[----:B------:R-:W-:Y:S02]  /*d760*/  WARPGROUP.DEPBAR.LE gsb0, 0x0 ;  /* 0x00008000000079c5 */ /* 0x000fe40000010000 */
[----:B------:R-:W-:-:S06]  /*d770*/  WARPGROUP.ARRIVE ;  /* 0x00000000000079c5 */ /* 0x000fcc0000000000 */
[----:B------:R-:W-:Y:S01]  /*d780*/  HGMMA.64x32x16.F32 R184, gdesc[UR20], R184, gsb0 ;  /* 0x0060000014b879f0 */ /* 0x000fe200080008b8 */
        /* <DEDUP_REMOVED lines=16> */
[----:B------:R-:W-:Y:S01]  /*d890*/  STL [R1+0xb78], R73 ;  /* 0x000b784901007387 */ /* 0x000fe20000100800 */
[----:B------:R-:W-:-:S03]  /*d8a0*/  UMOV UR16, UR28 ;  /* 0x0000001c00107c82 */ /* 0x000fc60008000000 */
[----:B------:R-:W-:Y:S01]  /*d8b0*/  STL [R1+0xb74], R74 ;  /* 0x000b744a01007387 */ /* 0x000fe20000100800 */
[----:B------:R-:W-:-:S03]  /*d8c0*/  UMOV UR17, UR29 ;  /* 0x0000001d00117c82 */ /* 0x000fc60008000000 */
[----:B------:R-:W-:Y:S04]  /*d8d0*/  STL [R1+0xb70], R75 ;  /* 0x000b704b01007387 */ /* 0x000fe80000100800 */
[----:B------:R-:W-:Y:S04]  /*d8e0*/  STL [R1+0xb6c], R76 ;  /* 0x000b6c4c01007387 */ /* 0x000fe80000100800 */
[----:B------:R-:W-:Y:S01]  /*d8f0*/  STL [R1+0xb68], R77 ;  /* 0x000b684d01007387 */ /* 0x000fe20000100800 */
[----:B---3--:R-:W-:-:S03]  /*d900*/  WARPGROUP.ARRIVE ;  /* 0x00000000000079c5 */ /* 0x008fc60000000000 */
[----:B------:R-:W-:Y:S04]  /*d910*/  STL [R1+0xb64], R78 ;  /* 0x000b644e01007387 */ /* 0x000fe80000100800 */
        /* <DEDUP_REMOVED lines=58> */
[----:B------:R-:W-:-:S03]  /*dcc0*/  WARPGROUP.DEPBAR.LE gsb0, 0x0 ;  /* 0x00008000000079c5 */ /* 0x000fc60000010000 */
[----:B0-----:R-:W2:Y:S04]  /*dcd0*/  LDL.LU.64 R56, [R1+0x240] ;  /* 0x0002400001387983 */ /* 0x001ea80000300a00 */
[----:B-1----:R-:W2:Y:S04]  /*dce0*/  LDL.LU.64 R58, [R1+0x248] ;  /* 0x00024800013a7983 */ /* 0x002ea80000300a00 */
[----:B---3--:R-:W3:Y:S04]  /*dcf0*/  LDL.LU.64 R60, [R1+0x250] ;  /* 0x00025000013c7983 */ /* 0x008ee80000300a00 */
        /* <DEDUP_REMOVED lines=8> */
[----:B----4-:R-:W3:Y:S04]  /*dd80*/  LDL.LU.64 R62, [R1+0x258] ;  /* 0x00025800013e7983 */ /* 0x010ee80000300a00 */
[----:B--2---:R-:W3:Y:S04]  /*dd90*/  LDL.LU.64 R64, [R1+0x260] ;  /* 0x0002600001407983 */ /* 0x004ee80000300a00 */
[----:B------:R-:W3:Y:S04]  /*dda0*/  LDL.LU.64 R66, [R1+0x268] ;  /* 0x0002680001427983 */ /* 0x000ee80000300a00 */
[----:B------:R-:W3:Y:S04]  /*ddb0*/  LDL.LU.64 R68, [R1+0x270] ;  /* 0x0002700001447983 */ /* 0x000ee80000300a00 */
[----:B------:R-:W3:Y:S01]  /*ddc0*/  LDL.LU.64 R70, [R1+0x278] ;  /* 0x0002780001467983 */ /* 0x000ee20000300a00 */
[----:B------:R-:W-:Y:S01]  /*ddd0*/  WARPGROUP.ARRIVE ;  /* 0x00000000000079c5 */ /* 0x000fe20000000000 */
[----:B------:R-:W-:Y:S01]  /*dde0*/  UMOV UR12, UR28 ;  /* 0x0000001c000c7c82 */ /* 0x000fe20008000000 */
[----:B------:R-:W-:Y:S01]  /*ddf0*/  UMOV UR13, UR29 ;  /* 0x0000001d000d7c82 */ /* 0x000fe20008000000 */
[----:B------:R-:W2:Y:S03]  /*de00*/  LDL.LU.64 R120, [R1+0x340] ;  /* 0x0003400001787983 */ /* 0x000ea60000300a00 */
[----:B------:R-:W-:Y:S01]  /*de10*/  HGMMA.64x32x16.F32 R216, gdesc[UR12], R216, gsb0 ;  /* 0x006000000cd879f0 */ /* 0x000fe200080008d8 */
[----:B------:R-:W2:Y:S04]  /*de20*/  LDL.LU.64 R122, [R1+0x348] ;  /* 0x00034800017a7983 */ /* 0x000ea80000300a00 */
[----:B------:R-:W2:Y:S04]  /*de30*/  LDL.LU.64 R124, [R1+0x350] ;  /* 0x00035000017c7983 */ /* 0x000ea80000300a00 */
[----:B------:R-:W2:Y:S04]  /*de40*/  LDL.LU.64 R126, [R1+0x358] ;  /* 0x00035800017e7983 */ /* 0x000ea80000300a00 */
[----:B------:R-:W2:Y:S04]  /*de50*/  LDL.LU.64 R128, [R1+0x360] ;  /* 0x0003600001807983 */ /* 0x000ea80000300a00 */
[----:B------:R-:W2:Y:S04]  /*de60*/  LDL.LU.64 R130, [R1+0x368] ;  /* 0x0003680001827983 */ /* 0x000ea80000300a00 */
[----:B------:R-:W2:Y:S04]  /*de70*/  LDL.LU.64 R132, [R1+0x370] ;  /* 0x0003700001847983 */ /* 0x000ea80000300a00 */
[----:B------:R-:W2:Y:S01]  /*de80*/  LDL.LU.64 R134, [R1+0x378] ;  /* 0x0003780001867983 */ /* 0x000ea20000300a00 */
[----:B------:R-:W-:Y:S01]  /*de90*/  UMOV UR8, UR28 ;  /* 0x0000001c00087c82 */ /* 0x000fe20008000000 */
[----:B------:R-:W-:Y:S01]  /*dea0*/  UMOV UR9, UR29 ;  /* 0x0000001d00097c82 */ /* 0x000fe20008000000 */
[----:B------:R-:W-:-:S02]  /*deb0*/  WARPGROUP.DEPBAR.LE gsb0, 0x0 ;  /* 0x00008000000079c5 */ /* 0x000fc40000010000 */
[----:B------:R-:W-:Y:S01]  /*dec0*/  IMAD.MOV.U32 R2, RZ, RZ, R231 ;  /* 0x000000ffff027224 */ /* 0x000fe200078e00e7 */
[----:B------:R-:W-:Y:S01]  /*ded0*/  MOV R3, R230 ;  /* 0x000000e600037202 */ /* 0x000fe20000000f00 */
[----:B------:R-:W-:Y:S02]  /*dee0*/  IMAD.MOV.U32 R16, RZ, RZ, R229 ;  /* 0x000000ffff107224 */ /* 0x000fe400078e00e5 */
[----:B------:R-:W-:Y:S01]  /*def0*/  IMAD.MOV.U32 R17, RZ, RZ, R228 ;  /* 0x000000ffff117224 */ /* 0x000fe200078e00e4 */
[----:B------:R-:W-:Y:S01]  /*df00*/  STL [R1+0xc7c], R2 ;  /* 0x000c7c0201007387 */ /* 0x000fe20000100800 */
[----:B------:R-:W-:Y:S01]  /*df10*/  IMAD.MOV.U32 R21, RZ, RZ, R227 ;  /* 0x000000ffff157224 */ /* 0x000fe200078e00e3 */
[----:B------:R-:W-:Y:S01]  /*df20*/  MOV R23, R225 ;  /* 0x000000e100177202 */ /* 0x000fe20000000f00 */
[----:B------:R-:W-:Y:S01]  /*df30*/  IMAD.MOV.U32 R22, RZ, RZ, R226 ;  /* 0x000000ffff167224 */ /* 0x000fe200078e00e2 */
[----:B------:R-:W-:Y:S01]  /*df40*/  STL [R1+0xc78], R3 ;  /* 0x000c780301007387 */ /* 0x000fe20000100800 */
[----:B------:R-:W-:-:S02]  /*df50*/  IMAD.MOV.U32 R232, RZ, RZ, R224 ;  /* 0x000000ffffe87224 */ /* 0x000fc400078e00e0 */
[----:B------:R-:W-:Y:S01]  /*df60*/  IMAD.MOV.U32 R233, RZ, RZ, R223 ;  /* 0x000000ffffe97224 */ /* 0x000fe200078e00df */
[----:B------:R-:W-:Y:S01]  /*df70*/  STL [R1+0xc74], R16 ;  /* 0x000c741001007387 */ /* 0x000fe20000100800 */
[----:B------:R-:W-:-:S03]  /*df80*/  IMAD.MOV.U32 R234, RZ, RZ, R222 ;  /* 0x000000ffffea7224 */ /* 0x000fc600078e00de */
[----:B------:R-:W-:Y:S01]  /*df90*/  STL [R1+0xc70], R17 ;  /* 0x000c701101007387 */ /* 0x000fe20000100800 */
[----:B------:R-:W-:Y:S01]  /*dfa0*/  IMAD.MOV.U32 R235, RZ, RZ, R221 ;  /* 0x000000ffffeb7224 */ /* 0x000fe200078e00dd */
[----:B------:R-:W-:Y:S02]  /*dfb0*/  MOV R151, R220 ;  /* 0x000000dc00977202 */ /* 0x000fe40000000f00 */
[----:B------:R-:W-:Y:S01]  /*dfc0*/  STL [R1+0xc6c], R21 ;  /* 0x000c6c1501007387 */ /* 0x000fe20000100800 */
[----:B------:R-:W-:-:S03]  /*dfd0*/  IMAD.MOV.U32 R150, RZ, RZ, R219 ;  /* 0x000000ffff967224 */ /* 0x000fc600078e00db */
[----:B------:R-:W-:Y:S01]  /*dfe0*/  STL [R1+0xc68], R22 ;  /* 0x000c681601007387 */ /* 0x000fe20000100800 */
[----:B------:R-:W-:-:S03]  /*dff0*/  IMAD.MOV.U32 R149, RZ, RZ, R218 ;  /* 0x000000ffff957224 */ /* 0x000fc600078e00da */
[----:B------:R-:W-:Y:S01]  /*e000*/  STL [R1+0xc64], R23 ;  /* 0x000c641701007387 */ /* 0x000fe20000100800 */
[----:B------:R-:W-:-:S03]  /*e010*/  IMAD.MOV.U32 R148, RZ, RZ, R217 ;  /* 0x000000ffff947224 */ /* 0x000fc600078e00d9 */
[----:B------:R-:W-:Y:S01]  /*e020*/  STL [R1+0xc60], R232 ;  /* 0x000c60e801007387 */ /* 0x000fe20000100800 */
[----:B------:R-:W-:-:S03]  /*e030*/  IMAD.MOV.U32 R147, RZ, RZ, R216 ;  /* 0x000000ffff937224 */ /* 0x000fc600078e00d8 */
        /* <DEDUP_REMOVED lines=8> */
[----:B------:R-:W4:Y:S04]  /*e0c0*/  LDL.LU.64 R184, [R1+0x300] ;  /* 0x0003000001b87983 */ /* 0x000f280000300a00 */
[----:B------:R-:W4:Y:S04]  /*e0d0*/  LDL.LU.64 R186, [R1+0x308] ;  /* 0x0003080001ba7983 */ /* 0x000f280000300a00 */
[----:B------:R-:W4:Y:S04]  /*e0e0*/  LDL.LU.64 R188, [R1+0x310] ;  /* 0x0003100001bc7983 */ /* 0x000f280000300a00 */
[----:B------:R-:W4:Y:S04]  /*e0f0*/  LDL.LU.64 R190, [R1+0x318] ;  /* 0x0003180001be7983 */ /* 0x000f280000300a00 */
[----:B------:R-:W4:Y:S04]  /*e100*/  LDL.LU.64 R192, [R1+0x320] ;  /* 0x0003200001c07983 */ /* 0x000f280000300a00 */
[----:B------:R-:W4:Y:S04]  /*e110*/  LDL.LU.64 R194, [R1+0x328] ;  /* 0x0003280001c27983 */ /* 0x000f280000300a00 */
[----:B------:R-:W4:Y:S04]  /*e120*/  LDL.LU.64 R196, [R1+0x330] ;  /* 0x0003300001c47983 */ /* 0x000f280000300a00 */
[----:B------:R-:W4:Y:S01]  /*e130*/  LDL.LU.64 R198, [R1+0x338] ;  /* 0x0003380001c67983 */ /* 0x000f220000300a00 */
[----:B---3--:R-:W-:-:S06]  /*e140*/  WARPGROUP.ARRIVE ;  /* 0x00000000000079c5 */ /* 0x008fcc0000000000 */
[----:B------:R-:W-:Y:S03]  /*e150*/  HGMMA.64x32x16.F32 R56, gdesc[UR8], R56, gsb0 ;  /* 0x00600000083879f0 */ /* 0x000fe60008000838 */
[----:B------:R-:W-:Y:S02]  /*e160*/  WARPGROUP.DEPBAR.LE gsb0, 0x0 ;  /* 0x00008000000079c5 */ /* 0x000fe40000010000 */
[----:B------:R-:W-:Y:S01]  /*e170*/  IMAD.MOV.U32 R87, RZ, RZ, R60 ;  /* 0x000000ffff577224 */ /* 0x000fe200078e003c */
[----:B------:R-:W-:Y:S01]  /*e180*/  MOV R86, R59 ;  /* 0x0000003b00567202 */ /* 0x000fe20000000f00 */
[----:B------:R-:W-:Y:S02]  /*e190*/  IMAD.MOV.U32 R85, RZ, RZ, R58 ;  /* 0x000000ffff557224 */ /* 0x000fe400078e003a */
[----:B------:R-:W-:Y:S01]  /*e1a0*/  IMAD.MOV.U32 R84, RZ, RZ, R57 ;  /* 0x000000ffff547224 */ /* 0x000fe200078e0039 */
[----:B------:R3:W-:Y:S01]  /*e1b0*/  STL [R1+0xc90], R87 ;  /* 0x000c905701007387 */ /* 0x0007e20000100800 */
[----:B------:R-:W-:-:S03]  /*e1c0*/  IMAD.MOV.U32 R83, RZ, RZ, R56 ;  /* 0x000000ffff537224 */ /* 0x000fc600078e0038 */
[----:B------:R-:W-:Y:S04]  /*e1d0*/  STL [R1+0xc8c], R86 ;  /* 0x000c8c5601007387 */ /* 0x000fe80000100800 */
[----:B------:R-:W-:Y:S04]  /*e1e0*/  STL [R1+0xc88], R85 ;  /* 0x000c885501007387 */ /* 0x000fe80000100800 */
[----:B------:R3:W-:Y:S04]  /*e1f0*/  STL [R1+0xc84], R84 ;  /* 0x000c845401007387 */ /* 0x0007e80000100800 */
[----:B------:R3:W-:Y:S04]  /*e200*/  STL [R1+0xc80], R83 ;  /* 0x000c805301007387 */ /* 0x0007e80000100800 */
[----:B0-----:R-:W3:Y:S04]  /*e210*/  LDL.LU.64 R200, [R1+0x200] ;  /* 0x0002000001c87983 */ /* 0x001ee80000300a00 */
[----:B-1----:R-:W3:Y:S04]  /*e220*/  LDL.LU.64 R202, [R1+0x208] ;  /* 0x0002080001ca7983 */ /* 0x002ee80000300a00 */
[----:B------:R-:W3:Y:S04]  /*e230*/  LDL.LU.64 R204, [R1+0x210] ;  /* 0x0002100001cc7983 */ /* 0x000ee80000300a00 */
[----:B------:R-:W3:Y:S04]  /*e240*/  LDL.LU.64 R206, [R1+0x218] ;  /* 0x0002180001ce7983 */ /* 0x000ee80000300a00 */
[----:B------:R-:W3:Y:S04]  /*e250*/  LDL.LU.64 R208, [R1+0x220] ;  /* 0x0002200001d07983 */ /* 0x000ee80000300a00 */
[----:B------:R-:W3:Y:S04]  /*e260*/  LDL.LU.64 R210, [R1+0x228] ;  /* 0x0002280001d27983 */ /* 0x000ee80000300a00 */
[----:B------:R-:W3:Y:S04]  /*e270*/  LDL.LU.64 R212, [R1+0x230] ;  /* 0x0002300001d47983 */ /* 0x000ee80000300a00 */
[----:B------:R-:W3:Y:S01]  /*e280*/  LDL.LU.64 R214, [R1+0x238] ;  /* 0x0002380001d67983 */ /* 0x000ee20000300a00 */
[----:B--2---:R-:W-:Y:S01]  /*e290*/  WARPGROUP.ARRIVE ;  /* 0x00000000000079c5 */ /* 0x004fe20000000000 */
[----:B------:R-:W-:Y:S01]  /*e2a0*/  UMOV UR4, UR28 ;  /* 0x0000001c00047c82 */ /* 0x000fe20008000000 */
[----:B------:R-:W-:Y:S01]  /*e2b0*/  UMOV UR5, UR29 ;  /* 0x0000001d00057c82 */ /* 0x000fe20008000000 */
[----:B------:R-:W-:Y:S01]  /*e2c0*/  UIADD3 UR12, UR44, 0x800, URZ ;  /* 0x000008002c0c7890 */ /* 0x000fe2000fffe03f */
[----:B------:R-:W2:Y:S02]  /*e2d0*/  LDL.LU.64 R216, [R1+0x100] ;  /* 0x0001000001d87983 */ /* 0x000ea40000300a00 */
[----:B------:R-:W-:Y:S01]  /*e2e0*/  HGMMA.64x32x16.F32 R120, gdesc[UR4], R120, gsb0 ;  /* 0x00600000047879f0 */ /* 0x000fe20008000878 */
[----:B------:R-:W-:Y:S01]  /*e2f0*/  UMOV UR5, 0x40000040 ;  /* 0x4000004000057882 */ /* 0x000fe20000000000 */
[----:B------:R-:W2:Y:S02]  /*e300*/  LDL.LU.64 R218, [R1+0x108] ;  /* 0x0001080001da7983 */ /* 0x000ea40000300a00 */
[----:B------:R-:W-:-:S02]  /*e310*/  UMOV UR4, UR12 ;  /* 0x0000000c00047c82 */ /* 0x000fc40008000000 */
[----:B------:R-:W2:Y:S01]  /*e320*/  LDL.LU.64 R220, [R1+0x110] ;  /* 0x0001100001dc7983 */ /* 0x000ea20000300a00 */
[----:B------:R-:W-:Y:S02]  /*e330*/  WARPGROUP.DEPBAR.LE gsb0, 0x0 ;  /* 0x00008000000079c5 */ /* 0x000fe40000010000 */
[----:B----4-:R-:W-:Y:S01]  /*e340*/  WARPGROUP.ARRIVE ;  /* 0x00000000000079c5 */ /* 0x010fe20000000000 */
[----:B------:R-:W2:Y:S01]  /*e350*/  LDL.LU.64 R222, [R1+0x118] ;  /* 0x0001180001de7983 */ /* 0x000ea20000300a00 */
[----:B------:R-:W-:Y:S01]  /*e360*/  UMOV UR8, UR4 ;  /* 0x0000000400087c82 */ /* 0x000fe20008000000 */
[----:B------:R-:W-:Y:S02]  /*e370*/  UMOV UR9, UR5 ;  /* 0x0000000500097c82 */ /* 0x000fe40008000000 */
[----:B------:R-:W2:Y:S01]  /*e380*/  LDL.LU.64 R224, [R1+0x120] ;  /* 0x0001200001e07983 */ /* 0x000ea20000300a00 */
[----:B------:R-:W-:Y:S03]  /*e390*/  HGMMA.64x32x16.F32 R184, gdesc[UR4], R184, gsb0 ;  /* 0x0060000004b879f0 */ /* 0x000fe600080008b8 */
        /* <DEDUP_REMOVED lines=8> */
[----:B------:R-:W-:Y:S02]  /*e420*/  IMAD.MOV.U32 R140, RZ, RZ, R65 ;  /* 0x000000ffff8c7224 */ /* 0x000fe400078e0041 */
[----:B------:R-:W-:Y:S01]  /*e430*/  IMAD.MOV.U32 R63, RZ, RZ, R196 ;  /* 0x000000ffff3f7224 */ /* 0x000fe200078e00c4 */
[----:B------:R-:W-:Y:S01]  /*e440*/  MOV R144, R69 ;  /* 0x0000004500907202 */ /* 0x000fe20000000f00 */
        /* <DEDUP_REMOVED lines=19> */
[----:B---3--:R-:W-:-:S06]  /*e580*/  WARPGROUP.ARRIVE ;  /* 0x00000000000079c5 */ /* 0x008fcc0000000000 */
[----:B------:R-:W-:Y:S03]  /*e590*/  HGMMA.64x32x16.F32 R200, gdesc[UR8], R200, gsb0 ;  /* 0x0060000008c879f0 */ /* 0x000fe600080008c8 */
[----:B------:R-:W-:Y:S02]  /*e5a0*/  WARPGROUP.DEPBAR.LE gsb0, 0x0 ;  /* 0x00008000000079c5 */ /* 0x000fe40000010000 */
[----:B------:R-:W-:Y:S01]  /*e5b0*/  MOV R195, R200 ;  /* 0x000000c800c37202 */ /* 0x000fe20000000f00 */
[----:B------:R-:W-:Y:S01]  /*e5c0*/  IMAD.MOV.U32 R196, RZ, RZ, R201 ;  /* 0x000000ffffc47224 */ /* 0x000fe200078e00c9 */
[----:B------:R-:W-:Y:S01]  /*e5d0*/  MOV R120, R205 ;  /* 0x000000cd00787202 */ /* 0x000fe20000000f00 */
[----:B------:R-:W-:Y:S01]  /*e5e0*/  IMAD.MOV.U32 R197, RZ, RZ, R202 ;  /* 0x000000ffffc57224 */ /* 0x000fe200078e00ca */
[----:B------:R-:W3:Y:S01]  /*e5f0*/  LDL.LU.64 R200, [R1] ;  /* 0x0000000001c87983 */ /* 0x000ee20000300a00 */
        /* <DEDUP_REMOVED lines=26> */
[----:B------:R-:W-:Y:S01]  /*e7a0*/  UMOV UR20, UR4 ;  /* 0x0000000400147c82 */ /* 0x000fe20008000000 */
[----:B------:R-:W-:Y:S01]  /*e7b0*/  UMOV UR21, UR5 ;  /* 0x0000000500157c82 */ /* 0x000fe20008000000 */
[----:B------:R-:W-:Y:S01]  /*e7c0*/  UMOV UR24, UR4 ;  /* 0x0000000400187c82 */ /* 0x000fe20008000000 */
[----:B------:R-:W-:Y:S01]  /*e7d0*/  UMOV UR25, UR5 ;  /* 0x0000000500197c82 */ /* 0x000fe20008000000 */
[----:B------:R-:W-:Y:S02]  /*e7e0*/  IMAD.MOV.U32 R136, RZ, RZ, R61 ;  /* 0x000000ffff887224 */ /* 0x000fe400078e003d */
[----:B------:R-:W-:Y:S01]  /*e7f0*/  IMAD.MOV.U32 R60, RZ, RZ, R193 ;  /* 0x000000ffff3c7224 */ /* 0x000fe200078e00c1 */
[----:B------:R-:W-:Y:S01]  /*e800*/  MOV R193, R230 ;  /* 0x000000e600c17202 */ /* 0x000fe20000000f00 */
[----:B------:R-:W-:Y:S01]  /*e810*/  IMAD.MOV.U32 R61, RZ, RZ, R194 ;  /* 0x000000ffff3d7224 */ /* 0x000fe200078e00c2 */
[----:B------:R-:W-:Y:S01]  /*e820*/  MOV R57, R190 ;  /* 0x000000be00397202 */ /* 0x000fe20000000f00 */
[----:B------:R-:W-:-:S02]  /*e830*/  IMAD.MOV.U32 R58, RZ, RZ, R191 ;  /* 0x000000ffff3a7224 */ /* 0x000fc400078e00bf */
[----:B------:R-:W-:Y:S02]  /*e840*/  IMAD.MOV.U32 R59, RZ, RZ, R192 ;  /* 0x000000ffff3b7224 */ /* 0x000fe400078e00c0 */
[----:B------:R-:W-:Y:S01]  /*e850*/  IMAD.MOV.U32 R194, RZ, RZ, R231 ;  /* 0x000000ffffc27224 */ /* 0x000fe200078e00e7 */
[----:B------:R-:W-:Y:S01]  /*e860*/  MOV R79, R132 ;  /* 0x00000084004f7202 */ /* 0x000fe20000000f00 */
[----:B------:R-:W-:Y:S01]  /*e870*/  IMAD.MOV.U32 R81, RZ, RZ, R134 ;  /* 0x000000ffff517224 */ /* 0x000fe200078e0086 */
[----:B------:R-:W2:Y:S01]  /*e880*/  LDL.LU.64 R230, [R1+0xd50] ;  /* 0x000d500001e67983 */ /* 0x000ea20000300a00 */
[----:B------:R-:W-:Y:S02]  /*e890*/  IMAD.MOV.U32 R82, RZ, RZ, R135 ;  /* 0x000000ffff527224 */ /* 0x000fe400078e0087 */
[----:B------:R-:W-:Y:S02]  /*e8a0*/  IMAD.MOV.U32 R56, RZ, RZ, R189 ;  /* 0x000000ffff387224 */ /* 0x000fe400078e00bd */
[----:B------:R-:W-:-:S02]  /*e8b0*/  IMAD.MOV.U32 R191, RZ, RZ, R228 ;  /* 0x000000ffffbf7224 */ /* 0x000fc400078e00e4 */
[----:B------:R-:W-:Y:S01]  /*e8c0*/  IMAD.MOV.U32 R192, RZ, RZ, R229 ;  /* 0x000000ffffc07224 */ /* 0x000fe200078e00e5 */
[----:B------:R-:W-:Y:S01]  /*e8d0*/  MOV R132, R185 ;  /* 0x000000b900847202 */ /* 0x000fe20000000f00 */
[----:B------:R-:W-:Y:S01]  /*e8e0*/  IMAD.MOV.U32 R80, RZ, RZ, R133 ;  /* 0x000000ffff507224 */ /* 0x000fe200078e0085 */
[----:B------:R-:W2:Y:S01]  /*e8f0*/  LDL.LU.64 R228, [R1+0xd48] ;  /* 0x000d480001e47983 */ /* 0x000ea20000300a00 */
[----:B------:R-:W-:Y:S02]  /*e900*/  IMAD.MOV.U32 R134, RZ, RZ, R187 ;  /* 0x000000ffff867224 */ /* 0x000fe400078e00bb */
[----:B------:R-:W-:Y:S01]  /*e910*/  IMAD.MOV.U32 R135, RZ, RZ, R188 ;  /* 0x000000ffff877224 */ /* 0x000fe200078e00bc */
[----:B------:R-:W-:Y:S01]  /*e920*/  MOV R188, R225 ;  /* 0x000000e100bc7202 */ /* 0x000fe20000000f00 */
[----:B------:R-:W-:Y:S02]  /*e930*/  IMAD.MOV.U32 R189, RZ, RZ, R226 ;  /* 0x000000ffffbd7224 */ /* 0x000fe400078e00e2 */
[----:B------:R-:W-:-:S02]  /*e940*/  IMAD.MOV.U32 R190, RZ, RZ, R227 ;  /* 0x000000ffffbe7224 */ /* 0x000fc400078e00e3 */
[----:B------:R-:W-:Y:S01]  /*e950*/  IMAD.MOV.U32 R78, RZ, RZ, R131 ;  /* 0x000000ffff4e7224 */ /* 0x000fe200078e0083 */
[----:B------:R-:W2:Y:S01]  /*e960*/  LDL.LU.64 R226, [R1+0xd40] ;  /* 0x000d400001e27983 */ /* 0x000ea20000300a00 */
[----:B------:R-:W-:Y:S02]  /*e970*/  IMAD.MOV.U32 R133, RZ, RZ, R186 ;  /* 0x000000ffff857224 */ /* 0x000fe400078e00ba */
[----:B------:R-:W-:Y:S01]  /*e980*/  IMAD.MOV.U32 R187, RZ, RZ, R224 ;  /* 0x000000ffffbb7224 */ /* 0x000fe200078e00e0 */
[----:B------:R-:W-:Y:S01]  /*e990*/  MOV R147, R220 ;  /* 0x000000dc00937202 */ /* 0x000fe20000000f00 */
[----:B------:R-:W-:Y:S01]  /*e9a0*/  IMAD.MOV.U32 R131, RZ, RZ, R184 ;  /* 0x000000ffff837224 */ /* 0x000fe200078e00b8 */
[----:B------:R-:W2:Y:S01]  /*e9b0*/  LDL.LU.64 R224, [R1+0xd38] ;  /* 0x000d380001e07983 */ /* 0x000ea20000300a00 */
[----:B------:R-:W-:Y:S02]  /*e9c0*/  IMAD.MOV.U32 R185, RZ, RZ, R222 ;  /* 0x000000ffffb97224 */ /* 0x000fe400078e00de */
[----:B------:R-:W-:-:S02]  /*e9d0*/  IMAD.MOV.U32 R186, RZ, RZ, R223 ;  /* 0x000000ffffba7224 */ /* 0x000fc400078e00df */
[----:B------:R-:W-:Y:S01]  /*e9e0*/  IMAD.MOV.U32 R184, RZ, RZ, R221 ;  /* 0x000000ffffb87224 */ /* 0x000fe200078e00dd */
[----:B------:R-:W2:Y:S01]  /*e9f0*/  LDL.LU.64 R222, [R1+0xd30] ;  /* 0x000d300001de7983 */ /* 0x000ea20000300a00 */
[----:B------:R-:W-:Y:S02]  /*ea00*/  IMAD.MOV.U32 R149, RZ, RZ, R218 ;  /* 0x000000ffff957224 */ /* 0x000fe400078e00da */
[----:B------:R-:W-:Y:S01]  /*ea10*/  IMAD.MOV.U32 R148, RZ, RZ, R219 ;  /* 0x000000ffff947224 */ /* 0x000fe200078e00db */
[----:B------:R-:W2:Y:S01]  /*ea20*/  LDL.LU.64 R220, [R1+0xd28] ;  /* 0x000d280001dc7983 */ /* 0x000ea20000300a00 */
[----:B------:R-:W-:Y:S02]  /*ea30*/  IMAD.MOV.U32 R151, RZ, RZ, R216 ;  /* 0x000000ffff977224 */ /* 0x000fe400078e00d8 */
[----:B------:R-:W-:Y:S01]  /*ea40*/  IMAD.MOV.U32 R150, RZ, RZ, R217 ;  /* 0x000000ffff967224 */ /* 0x000fe200078e00d9 */
[----:B------:R-:W2:Y:S04]  /*ea50*/  LDL.LU.64 R218, [R1+0xd20] ;  /* 0x000d200001da7983 */ /* 0x000ea80000300a00 */
[----:B------:R-:W2:Y:S01]  /*ea60*/  LDL.LU.64 R216, [R1+0xd18] ;  /* 0x000d180001d87983 */ /* 0x000ea20000300a00 */
        /* <DEDUP_REMOVED lines=10> */
[----:B------:R-:W-:Y:S01]  /*eb10*/  IMAD.MOV.U32 R87, RZ, RZ, R200 ;  /* 0x000000ffff577224 */ /* 0x000fe200078e00c8 */
[----:B------:R-:W-:Y:S01]  /*eb20*/  MOV R84, R203 ;  /* 0x000000cb00547202 */ /* 0x000fe20000000f00 */
[----:B------:R-:W-:Y:S02]  /*eb30*/  IMAD.MOV.U32 R86, RZ, RZ, R201 ;  /* 0x000000ffff567224 */ /* 0x000fe400078e00c9 */
        /* <DEDUP_REMOVED lines=18> */
[----:B------:R-:W3:Y:S04]  /*ec60*/  LDL.LU.64 R210, [R1+0xe8] ;  /* 0x0000e80001d27983 */ /* 0x000ee80000300a00 */
[----:B------:R-:W3:Y:S04]  /*ec70*/  LDL.LU.64 R212, [R1+0xf0] ;  /* 0x0000f00001d47983 */ /* 0x000ee80000300a00 */
[----:B------:R-:W3:Y:S01]  /*ec80*/  LDL.LU.64 R214, [R1+0xf8] ;  /* 0x0000f80001d67983 */ /* 0x000ee20000300a00 */
[----:B------:R-:W-:-:S02]  /*ec90*/  WARPGROUP.DEPBAR.LE gsb0, 0x0 ;  /* 0x00008000000079c5 */ /* 0x000fc40000010000 */
        /* <DEDUP_REMOVED lines=21> */
[----:B--2---:R-:W-:-:S06]  /*edf0*/  WARPGROUP.ARRIVE ;  /* 0x00000000000079c5 */ /* 0x004fcc0000000000 */
[----:B------:R-:W-:Y:S01]  /*ee00*/  HGMMA.64x32x16.F32 R216, gdesc[UR16], R216, gsb0 ;  /* 0x0060000010d879f0 */ /* 0x000fe200080008d8 */
        /* <DEDUP_REMOVED lines=13> */
[----:B---3--:R-:W-:-:S06]  /*eee0*/  WARPGROUP.ARRIVE ;  /* 0x00000000000079c5 */ /* 0x008fcc0000000000 */
[----:B------:R-:W-:Y:S01]  /*eef0*/  HGMMA.64x32x16.F32 R200, gdesc[UR12], R200, gsb0 ;  /* 0x006000000cc879f0 */ /* 0x000fe200080008c8 */
[----:B------:R-:W-:Y:S04]  /*ef00*/  STL [R1+0x914], R182 ;  /* 0x000914b601007387 */ /* 0x000fe80000100800 */
[----:B------:R-:W-:Y:S04]  /*ef10*/  STL [R1+0x910], R183 ;  /* 0x000910b701007387 */ /* 0x000fe80000100800 */
[----:B------:R-:W-:Y:S04]  /*ef20*/  STL [R1+0x90c], R116 ;  /* 0x00090c7401007387 */ /* 0x000fe80000100800 */
[----:B------:R-:W-:Y:S04]  /*ef30*/  STL [R1+0x908], R117 ;  /* 0x0009087501007387 */ /* 0x000fe80000100800 */
[----:B------:R-:W-:Y:S04]  /*ef40*/  STL [R1+0x904], R118 ;  /* 0x0009047601007387 */ /* 0x000fe80000100800 */
[----:B------:R-:W-:Y:S04]  /*ef50*/  STL [R1+0x900], R119 ;  /* 0x0009007701007387 */ /* 0x000fe80000100800 */
        /* <DEDUP_REMOVED lines=36> */
[----:B0-----:R-:W-:-:S03]  /*f1a0*/  IMAD.MOV.U32 R24, RZ, RZ, R0 ;  /* 0x000000ffff187224 */ /* 0x001fc600078e0000 */
[----:B------:R-:W-:Y:S04]  /*f1b0*/  STL.64 [R1+0xa58], R222 ;  /* 0x000a58de01007387 */ /* 0x000fe80000100a00 */
[----:B------:R-:W-:Y:S01]  /*f1c0*/  STL.64 [R1+0xa50], R220 ;  /* 0x000a50dc01007387 */ /* 0x000fe20000100a00 */
[----:B------:R-:W-:-:S03]  /*f1d0*/  WARPGROUP.DEPBAR.LE gsb0, 0x0 ;  /* 0x00008000000079c5 */ /* 0x000fc60000010000 */
[----:B------:R-:W-:Y:S04]  /*f1e0*/  STL.64 [R1+0xa48], R218 ;  /* 0x000a48da01007387 */ /* 0x000fe80000100a00 */
[----:B------:R-:W-:Y:S04]  /*f1f0*/  STL.64 [R1+0xa40], R216 ;  /* 0x000a40d801007387 */ /* 0x000fe80000100a00 */
[----:B------:R-:W2:Y:S04]  /*f200*/  LDL.LU R0, [R1+0xd14] ;  /* 0x000d140001007983 */ /* 0x000ea80000300800 */
[----:B------:R0:W-:Y:S04]  /*f210*/  STL.64 [R1+0xc0], R200 ;  /* 0x0000c0c801007387 */ /* 0x0001e80000100a00 */
[----:B------:R3:W-:Y:S04]  /*f220*/  STL.64 [R1+0xc8], R202 ;  /* 0x0000c8ca01007387 */ /* 0x0007e80000100a00 */
[----:B------:R4:W-:Y:S04]  /*f230*/  STL.64 [R1+0xd0], R204 ;  /* 0x0000d0cc01007387 */ /* 0x0009e80000100a00 */
[----:B------:R4:W-:Y:S01]  /*f240*/  STL.64 [R1+0xd8], R206 ;  /* 0x0000d8ce01007387 */ /* 0x0009e20000100a00 */
[----:B------:R-:W-:-:S03]  /*f250*/  IMAD.MOV.U32 R25, RZ, RZ, R4 ;  /* 0x000000ffff197224 */ /* 0x000fc600078e0004 */
[----:B------:R4:W-:Y:S01]  /*f260*/  STL.64 [R1+0xe0], R208 ;  /* 0x0000e0d001007387 */ /* 0x0009e20000100a00 */
[----:B------:R-:W-:-:S03]  /*f270*/  MOV R26, R5 ;  /* 0x00000005001a7202 */ /* 0x000fc60000000f00 */
[----:B------:R4:W-:Y:S01]  /*f280*/  STL.64 [R1+0xe8], R210 ;  /* 0x0000e8d201007387 */ /* 0x0009e20000100a00 */
[----:B------:R-:W-:-:S03]  /*f290*/  IMAD.MOV.U32 R27, RZ, RZ, R6 ;  /* 0x000000ffff1b7224 */ /* 0x000fc600078e0006 */
[----:B------:R4:W-:Y:S01]  /*f2a0*/  STL.64 [R1+0xf0], R212 ;  /* 0x0000f0d401007387 */ /* 0x0009e20000100a00 */
[----:B------:R-:W-:-:S03]  /*f2b0*/  IMAD.MOV.U32 R28, RZ, RZ, R7 ;  /* 0x000000ffff1c7224 */ /* 0x000fc600078e0007 */
[----:B------:R4:W-:Y:S01]  /*f2c0*/  STL.64 [R1+0xf8], R214 ;  /* 0x0000f8d601007387 */ /* 0x0009e20000100a00 */
        /* <DEDUP_REMOVED lines=26> */
[----:B-1----:R-:W2:Y:S04]  /*f470*/  LDL.LU R100, [R1+0x280] ;  /* 0x0002800001647983 */ /* 0x002ea80000300800 */
        /* <DEDUP_REMOVED lines=15> */
[----:B0-----:R-:W2:Y:S04]  /*f570*/  LDL.LU.64 R200, [R1+0x1c0] ;  /* 0x0001c00001c87983 */ /* 0x001ea80000300a00 */
[----:B---3--:R-:W3:Y:S04]  /*f580*/  LDL.LU.64 R202, [R1+0x1c8] ;  /* 0x0001c80001ca7983 */ /* 0x008ee80000300a00 */
[----:B----4-:R-:W3:Y:S04]  /*f590*/  LDL.LU.64 R204, [R1+0x1d0] ;  /* 0x0001d00001cc7983 */ /* 0x010ee80000300a00 */
[----:B------:R-:W3:Y:S04]  /*f5a0*/  LDL.LU.64 R206, [R1+0x1d8] ;  /* 0x0001d80001ce7983 */ /* 0x000ee80000300a00 */
[----:B------:R-:W3:Y:S04]  /*f5b0*/  LDL.LU.64 R208, [R1+0x1e0] ;  /* 0x0001e00001d07983 */ /* 0x000ee80000300a00 */
[----:B------:R-:W3:Y:S04]  /*f5c0*/  LDL.LU.64 R210, [R1+0x1e8] ;  /* 0x0001e80001d27983 */ /* 0x000ee80000300a00 */
[----:B------:R-:W3:Y:S04]  /*f5d0*/  LDL.LU.64 R212, [R1+0x1f0] ;  /* 0x0001f00001d47983 */ /* 0x000ee80000300a00 */
[----:B------:R-:W3:Y:S04]  /*f5e0*/  LDL.LU.64 R214, [R1+0x1f8] ;  /* 0x0001f80001d67983 */ /* 0x000ee80000300a00 */
        /* <DEDUP_REMOVED lines=9> */
[----:B------:R-:W-:-:S02]  /*f680*/  UMOV UR9, UR29 ;  /* 0x0000001d00097c82 */ /* 0x000fc40008000000 */
        /* <DEDUP_REMOVED lines=10> */
[----:B------:R-:W-:-:S02]  /*f730*/  UIADD3 UR4, UR44, 0x2, URZ ;  /* 0x000000022c047890 */ /* 0x000fc4000fffe03f */
[----:B------:R-:W-:Y:S01]  /*f740*/  UIADD3 UR5, UR45, 0x2, URZ ;  /* 0x000000022d057890 */ /* 0x000fe2000fffe03f */
[----:B--2---:R-:W-:Y:S02]  /*f750*/  IMAD.MOV.U32 R171, RZ, RZ, R0 ;  /* 0x000000ffffab7224 */ /* 0x004fe400078e0000 */
[----:B------:R-:W-:Y:S02]  /*f760*/  IMAD.MOV.U32 R170, RZ, RZ, R4 ;  /* 0x000000ffffaa7224 */ /* 0x000fe400078e0004 */
[----:B------:R-:W-:Y:S02]  /*f770*/  IMAD.MOV.U32 R169, RZ, RZ, R5 ;  /* 0x000000ffffa97224 */ /* 0x000fe400078e0005 */
[----:B------:R-:W-:Y:S01]  /*f780*/  IMAD.MOV.U32 R168, RZ, RZ, R6 ;  /* 0x000000ffffa87224 */ /* 0x000fe200078e0006 */
[----:B------:R-:W-:Y:S01]  /*f790*/  MOV R167, R7 ;  /* 0x0000000700a77202 */ /* 0x000fe20000000f00 */
[----:B------:R-:W-:Y:S02]  /*f7a0*/  IMAD.MOV.U32 R166, RZ, RZ, R8 ;  /* 0x000000ffffa67224 */ /* 0x000fe400078e0008 */
[----:B------:R-:W-:-:S02]  /*f7b0*/  IMAD.MOV.U32 R165, RZ, RZ, R9 ;  /* 0x000000ffffa57224 */ /* 0x000fc400078e0009 */
[----:B------:R-:W-:Y:S01]  /*f7c0*/  IMAD.MOV.U32 R164, RZ, RZ, R10 ;  /* 0x000000ffffa47224 */ /* 0x000fe200078e000a */
[----:B---3--:R-:W-:-:S06]  /*f7d0*/  WARPGROUP.ARRIVE ;  /* 0x00000000000079c5 */ /* 0x008fcc0000000000 */
[----:B------:R-:W-:Y:S03]  /*f7e0*/  HGMMA.64x32x16.F32 R200, gdesc[UR8], R200, gsb0 ;  /* 0x0060000008c879f0 */ /* 0x000fe600080008c8 */
[----:B------:R-:W-:Y:S02]  /*f7f0*/  WARPGROUP.DEPBAR.LE gsb0, 0x0 ;  /* 0x00008000000079c5 */ /* 0x000fe40000010000 */
[----:B----4-:R-:W-:-:S06]  /*f800*/  WARPGROUP.ARRIVE ;  /* 0x00000000000079c5 */ /* 0x010fcc0000000000 */
        /* <DEDUP_REMOVED lines=22> */
[----:B------:R-:W2:Y:S04]  /*f970*/  LDL.LU.64 R204, [R1+0xca8] ;  /* 0x000ca80001cc7983 */ /* 0x000ea80000300a00 */
[----:B------:R-:W2:Y:S04]  /*f980*/  LDL.LU.64 R202, [R1+0xca0] ;  /* 0x000ca00001ca7983 */ /* 0x000ea80000300a00 */
[----:B------:R-:W2:Y:S01]  /*f990*/  LDL.LU.64 R200, [R1+0xc98] ;  /* 0x000c980001c87983 */ /* 0x000ea20000300a00 */
        /* <DEDUP_REMOVED lines=8> */
[----:B------:R-:W-:Y:S01]  /*fa20*/  UMOV UR8, UR4 ;  /* 0x0000000400087c82 */ /* 0x000fe20008000000 */
[----:B------:R-:W-:Y:S01]  /*fa30*/  UMOV UR9, 0x40000040 ;  /* 0x4000004000097882 */ /* 0x000fe20000000000 */
        /* <DEDUP_REMOVED lines=76> */
[----:B--2---:R-:W-:Y:S01]  /*ff00*/  IMAD.MOV.U32 R202, RZ, RZ, R85 ;  /* 0x000000ffffca7224 */ /* 0x004fe200078e0055 */
[----:B------:R-:W-:Y:S01]  /*ff10*/  MOV R203, R84 ;  /* 0x0000005400cb7202 */ /* 0x000fe20000000f00 */
[----:B---3--:R-:W-:Y:S02]  /*ff20*/  IMAD.MOV.U32 R200, RZ, RZ, R87 ;  /* 0x000000ffffc87224 */ /* 0x008fe400078e0057 */
[----:B------:R-:W2:Y:S01]  /*ff30*/  LDL.LU R87, [R1+0xc90] ;  /* 0x000c900001577983 */ /* 0x000ea20000300800 */
[----:B------:R-:W-:-:S03]  /*ff40*/  IMAD.MOV.U32 R201, RZ, RZ, R86 ;  /* 0x000000ffffc97224 */ /* 0x000fc600078e0056 */
[----:B------:R-:W3:Y:S01]  /*ff50*/  LDL.LU R86, [R1+0xc8c] ;  /* 0x000c8c0001567983 */ /* 0x000ee20000300800 */
[----:B------:R-:W-:-:S03]  /*ff60*/  IMAD.MOV.U32 R205, RZ, RZ, R2 ;  /* 0x000000ffffcd7224 */ /* 0x000fc600078e0002 */
[----:B------:R-:W4:Y:S01]  /*ff70*/  LDL.LU R85, [R1+0xc88] ;  /* 0x000c880001557983 */ /* 0x000f220000300800 */
[----:B------:R-:W-:-:S03]  /*ff80*/  IMAD.MOV.U32 R207, RZ, RZ, R16 ;  /* 0x000000ffffcf7224 */ /* 0x000fc600078e0010 */
[----:B------:R-:W2:Y:S01]  /*ff90*/  LDL.LU R84, [R1+0xc84] ;  /* 0x000c840001547983 */ /* 0x000ea20000300800 */
[----:B------:R-:W-:-:S03]  /*ffa0*/  MOV R208, R17 ;  /* 0x0000001100d07202 */ /* 0x000fc60000000f00 */
[----:B------:R-:W3:Y:S01]  /*ffb0*/  LDL.LU R83, [R1+0xc80] ;  /* 0x000c800001537983 */ /* 0x000ee20000300800 */
        /* <DEDUP_REMOVED lines=12> */
[----:B------:R-:W4:Y:S04]  /*10080*/  LDL.LU R22, [R1+0xc68] ;  /* 0x000c680001167983 */ /* 0x000f280000300800 */
[----:B------:R-:W4:Y:S04]  /*10090*/  LDL.LU R23, [R1+0xc64] ;  /* 0x000c640001177983 */ /* 0x000f280000300800 */
[----:B------:R-:W4:Y:S04]  /*100a0*/  LDL.LU R232, [R1+0xc60] ;  /* 0x000c600001e87983 */ /* 0x000f280000300800 */
[----:B------:R-:W4:Y:S04]  /*100b0*/  LDL.LU R233, [R1+0xc5c] ;  /* 0x000c5c0001e97983 */ /* 0x000f280000300800 */
[----:B------:R-:W4:Y:S04]  /*100c0*/  LDL.LU R234, [R1+0xc58] ;  /* 0x000c580001ea7983 */ /* 0x000f280000300800 */
[----:B------:R-:W4:Y:S04]  /*100d0*/  LDL.LU R235, [R1+0xc54] ;  /* 0x000c540001eb7983 */ /* 0x000f280000300800 */
[----:B------:R-:W-:Y:S04]  /*100e0*/  STL.64 [R1+0xab8], R214 ;  /* 0x000ab8d601007387 */ /* 0x000fe80000100a00 */
[----:B------:R-:W-:Y:S04]  /*100f0*/  STL.64 [R1+0xab0], R212 ;  /* 0x000ab0d401007387 */ /* 0x000fe80000100a00 */
[----:B------:R-:W-:Y:S01]  /*10100*/  STL.64 [R1+0xaa8], R210 ;  /* 0x000aa8d201007387 */ /* 0x000fe20000100a00 */
[----:B------:R-:W-:-:S03]  /*10110*/  IMAD.MOV.U32 R20, RZ, RZ, R40 ;  /* 0x000000ffff147224 */ /* 0x000fc600078e0028 */
[----:B------:R-:W-:Y:S01]  /*10120*/  STL.64 [R1+0xaa0], R208 ;  /* 0x000aa0d001007387 */ /* 0x000fe20000100a00 */
[----:B------:R-:W-:-:S03]  /*10130*/  IMAD.MOV.U32 R19, RZ, RZ, R41 ;  /* 0x000000ffff137224 */ /* 0x000fc600078e0029 */
[----:B------:R-:W-:Y:S01]  /*10140*/  STL.64 [R1+0xa98], R206 ;  /* 0x000a98ce01007387 */ /* 0x000fe20000100a00 */
[----:B------:R-:W-:-:S03]  /*10150*/  IMAD.MOV.U32 R40, RZ, RZ, R151 ;  /* 0x000000ffff287224 */ /* 0x000fc600078e0097 */
[----:B------:R-:W-:Y:S01]  /*10160*/  STL.64 [R1+0xa90], R204 ;  /* 0x000a90cc01007387 */ /* 0x000fe20000100a00 */
[----:B------:R-:W-:-:S03]  /*10170*/  IMAD.MOV.U32 R18, RZ, RZ, R42 ;  /* 0x000000ffff127224 */ /* 0x000fc600078e002a */
[----:B------:R-:W-:Y:S01]  /*10180*/  STL.64 [R1+0xa88], R202 ;  /* 0x000a88ca01007387 */ /* 0x000fe20000100a00 */
[----:B------:R-:W-:Y:S01]  /*10190*/  IMAD.MOV.U32 R41, RZ, RZ, R150 ;  /* 0x000000ffff297224 */ /* 0x000fe200078e0096 */
[----:B------:R-:W-:Y:S02]  /*101a0*/  MOV R42, R149 ;  /* 0x00000095002a7202 */ /* 0x000fe40000000f00 */
[----:B------:R-:W-:Y:S01]  /*101b0*/  STL.64 [R1+0xa80], R200 ;  /* 0x000a80c801007387 */ /* 0x000fe20000100a00 */
[----:B------:R-:W-:Y:S01]  /*101c0*/  IMAD.MOV.U32 R15, RZ, RZ, R43 ;  /* 0x000000ffff0f7224 */ /* 0x000fe200078e002b */
[----:B------:R-:W-:Y:S02]  /*101d0*/  MOV R14, R44 ;  /* 0x0000002c000e7202 */ /* 0x000fe40000000f00 */
[----:B------:R-:W4:Y:S01]  /*101e0*/  LDL.LU R151, [R1+0xc50] ;  /* 0x000c500001977983 */ /* 0x000f220000300800 */
[----:B------:R-:W-:-:S03]  /*101f0*/  IMAD.MOV.U32 R43, RZ, RZ, R148 ;  /* 0x000000ffff2b7224 */ /* 0x000fc600078e0094 */
[----:B------:R-:W4:Y:S01]  /*10200*/  LDL.LU R150, [R1+0xc4c] ;  /* 0x000c4c0001967983 */ /* 0x000f220000300800 */
[----:B------:R-:W-:-:S03]  /*10210*/  IMAD.MOV.U32 R44, RZ, RZ, R147 ;  /* 0x000000ffff2c7224 */ /* 0x000fc600078e0093 */
[----:B------:R-:W4:Y:S04]  /*10220*/  LDL.LU R149, [R1+0xc48] ;  /* 0x000c480001957983 */ /* 0x000f280000300800 */
[----:B------:R-:W4:Y:S04]  /*10230*/  LDL.LU R148, [R1+0xc44] ;  /* 0x000c440001947983 */ /* 0x000f280000300800 */
[----:B------:R-:W4:Y:S01]  /*10240*/  LDL.LU R147, [R1+0xc40] ;  /* 0x000c400001937983 */ /* 0x000f220000300800 */
[----:B------:R-:W-:Y:S02]  /*10250*/  IMAD.MOV.U32 R13, RZ, RZ, R45 ;  /* 0x000000ffff0d7224 */ /* 0x000fe400078e002d */
[----:B------:R-:W-:-:S02]  /*10260*/  IMAD.MOV.U32 R12, RZ, RZ, R46 ;  /* 0x000000ffff0c7224 */ /* 0x000fc400078e002e */
[----:B------:R-:W-:Y:S02]  /*10270*/  IMAD.MOV.U32 R45, RZ, RZ, R184 ;  /* 0x000000ffff2d7224 */ /* 0x000fe400078e00b8 */
[----:B------:R-:W-:Y:S01]  /*10280*/  IMAD.MOV.U32 R11, RZ, RZ, R47 ;  /* 0x000000ffff0b7224 */ /* 0x000fe200078e002f */
[----:B------:R-:W4:Y:S01]  /*10290*/  LDL.LU R184, [R1+0xc3c] ;  /* 0x000c3c0001b87983 */ /* 0x000f220000300800 */
[----:B------:R-:W-:Y:S01]  /*102a0*/  IMAD.MOV.U32 R46, RZ, RZ, R185 ;  /* 0x000000ffff2e7224 */ /* 0x000fe200078e00b9 */
[----:B------:R-:W-:Y:S01]  /*102b0*/  MOV R47, R186 ;  /* 0x000000ba002f7202 */ /* 0x000fe20000000f00 */
[----:B------:R-:W-:Y:S01]  /*102c0*/  IMAD.MOV.U32 R10, RZ, RZ, R48 ;  /* 0x000000ffff0a7224 */ /* 0x000fe200078e0030 */
[----:B------:R-:W4:Y:S01]  /*102d0*/  LDL.LU R185, [R1+0xc38] ;  /* 0x000c380001b97983 */ /* 0x000f220000300800 */
[----:B------:R-:W-:Y:S01]  /*102e0*/  MOV R9, R49 ;  /* 0x0000003100097202 */ /* 0x000fe20000000f00 */
[----:B------:R-:W-:Y:S02]  /*102f0*/  IMAD.MOV.U32 R48, RZ, RZ, R187 ;  /* 0x000000ffff307224 */ /* 0x000fe400078e00bb */
[----:B------:R-:W4:Y:S01]  /*10300*/  LDL.LU R186, [R1+0xc34] ;  /* 0x000c340001ba7983 */ /* 0x000f220000300800 */
[----:B------:R-:W-:-:S02]  /*10310*/  IMAD.MOV.U32 R8, RZ, RZ, R50 ;  /* 0x000000ffff087224 */ /* 0x000fc400078e0032 */
[----:B------:R-:W-:Y:S01]  /*10320*/  IMAD.MOV.U32 R49, RZ, RZ, R188 ;  /* 0x000000ffff317224 */ /* 0x000fe200078e00bc */
[----:B------:R-:W4:Y:S01]  /*10330*/  LDL.LU R187, [R1+0xc30] ;  /* 0x000c300001bb7983 */ /* 0x000f220000300800 */
[----:B------:R-:W-:Y:S01]  /*10340*/  IMAD.MOV.U32 R7, RZ, RZ, R51 ;  /* 0x000000ffff077224 */ /* 0x000fe200078e0033 */
[----:B------:R-:W-:Y:S01]  /*10350*/  MOV R4, R54 ;  /* 0x0000003600047202 */ /* 0x000fe20000000f00 */
[----:B------:R-:W-:Y:S01]  /*10360*/  IMAD.MOV.U32 R50, RZ, RZ, R189 ;  /* 0x000000ffff327224 */ /* 0x000fe200078e00bd */
[----:B------:R-:W4:Y:S01]  /*10370*/  LDL.LU R188, [R1+0xc2c] ;  /* 0x000c2c0001bc7983 */ /* 0x000f220000300800 */
[----:B------:R-:W-:Y:S01]  /*10380*/  IMAD.MOV.U32 R6, RZ, RZ, R52 ;  /* 0x000000ffff067224 */ /* 0x000fe200078e0034 */
[----:B------:R-:W-:Y:S01]  /*10390*/  MOV R52, R191 ;  /* 0x000000bf00347202 */ /* 0x000fe20000000f00 */
[----:B------:R-:W-:Y:S01]  /*103a0*/  IMAD.MOV.U32 R0, RZ, RZ, R55 ;  /* 0x000000ffff007224 */ /* 0x000fe200078e0037 */
[----:B------:R-:W4:Y:S01]  /*103b0*/  LDL.LU R189, [R1+0xc28] ;  /* 0x000c280001bd7983 */ /* 0x000f220000300800 */
[----:B------:R-:W-:-:S02]  /*103c0*/  IMAD.MOV.U32 R51, RZ, RZ, R190 ;  /* 0x000000ffff337224 */ /* 0x000fc400078e00be */
[----:B------:R-:W-:Y:S01]  /*103d0*/  IMAD.MOV.U32 R5, RZ, RZ, R53 ;  /* 0x000000ffff057224 */ /* 0x000fe200078e0035 */
[----:B------:R-:W4:Y:S01]  /*103e0*/  LDL.LU R190, [R1+0xc24] ;  /* 0x000c240001be7983 */ /* 0x000f220000300800 */
[----:B------:R-:W-:Y:S02]  /*103f0*/  IMAD.MOV.U32 R54, RZ, RZ, R193 ;  /* 0x000000ffff367224 */ /* 0x000fe400078e00c1 */
[----:B------:R-:W-:Y:S01]  /*10400*/  IMAD.MOV.U32 R55, RZ, RZ, R194 ;  /* 0x000000ffff377224 */ /* 0x000fe200078e00c2 */
[----:B------:R-:W4:Y:S01]  /*10410*/  LDL.LU R191, [R1+0xc20] ;  /* 0x000c200001bf7983 */ /* 0x000f220000300800 */
[----:B------:R-:W-:-:S03]  /*10420*/  IMAD.MOV.U32 R53, RZ, RZ, R192 ;  /* 0x000000ffff357224 */ /* 0x000fc600078e00c0 */
[----:B------:R-:W4:Y:S04]  /*10430*/  LDL.LU R192, [R1+0xc1c] ;  /* 0x000c1c0001c07983 */ /* 0x000f280000300800 */
[----:B------:R-:W4:Y:S04]  /*10440*/  LDL.LU R193, [R1+0xc18] ;  /* 0x000c180001c17983 */ /* 0x000f280000300800 */
[----:B------:R-:W4:Y:S04]  /*10450*/  LDL.LU R194, [R1+0xc14] ;  /* 0x000c140001c27983 */ /* 0x000f280000300800 */
[----:B------:R-:W-:Y:S04]  /*10460*/  STL.64 [R1+0xaf8], R54 ;  /* 0x000af83601007387 */ /* 0x000fe80000100a00 */
[----:B------:R-:W-:Y:S04]  /*10470*/  STL.64 [R1+0xaf0], R52 ;  /* 0x000af03401007387 */ /* 0x000fe80000100a00 */
[----:B------:R-:W-:Y:S04]  /*10480*/  STL.64 [R1+0xae8], R50 ;  /* 0x000ae83201007387 */ /* 0x000fe80000100a00 */
[----:B------:R-:W-:Y:S01]  /*10490*/  STL.64 [R1+0xae0], R48 ;  /* 0x000ae03001007387 */ /* 0x000fe20000100a00 */
[----:B------:R-:W-:-:S03]  /*104a0*/  IMAD.MOV.U32 R24, RZ, RZ, R195 ;  /* 0x000000ffff187224 */ /* 0x000fc600078e00c3 */
[----:B------:R-:W-:Y:S01]  /*104b0*/  STL.64 [R1+0xad8], R46 ;  /* 0x000ad82e01007387 */ /* 0x000fe20000100a00 */
[----:B------:R-:W-:-:S03]  /*104c0*/  MOV R25, R196 ;  /* 0x000000c400197202 */ /* 0x000fc60000000f00 */
[----:B------:R-:W-:Y:S01]  /*104d0*/  STL.64 [R1+0xad0], R44 ;  /* 0x000ad02c01007387 */ /* 0x000fe20000100a00 */
[----:B------:R-:W-:-:S03]  /*104e0*/  IMAD.MOV.U32 R26, RZ, RZ, R197 ;  /* 0x000000ffff1a7224 */ /* 0x000fc600078e00c5 */
[----:B------:R-:W-:Y:S01]  /*104f0*/  STL.64 [R1+0xac8], R42 ;  /* 0x000ac82a01007387 */ /* 0x000fe20000100a00 */
[----:B------:R-:W-:-:S03]  /*10500*/  IMAD.MOV.U32 R27, RZ, RZ, R198 ;  /* 0x000000ffff1b7224 */ /* 0x000fc600078e00c6 */
[----:B------:R0:W-:Y:S01]  /*10510*/  STL.64 [R1+0xac0], R40 ;  /* 0x000ac02801007387 */ /* 0x0001e20000100a00 */
        /* <DEDUP_REMOVED lines=88> */
[----:B---3--:R-:W-:-:S03]  /*10aa0*/  IMAD.MOV.U32 R216, RZ, RZ, R83 ;  /* 0x000000ffffd87224 */ /* 0x008fc600078e0053 */
[----:B------:R-:W3:Y:S01]  /*10ab0*/  LDL.LU R79, [R1+0xb60] ;  /* 0x000b6000014f7983 */ /* 0x000ee20000300800 */
[----:B--2---:R-:W-:-:S03]  /*10ac0*/  IMAD.MOV.U32 R217, RZ, RZ, R84 ;  /* 0x000000ffffd97224 */ /* 0x004fc600078e0054 */
[----:B------:R-:W3:Y:S01]  /*10ad0*/  LDL.LU R80, [R1+0xb5c] ;  /* 0x000b5c0001507983 */ /* 0x000ee20000300800 */
[----:B----4-:R-:W-:-:S03]  /*10ae0*/  IMAD.MOV.U32 R218, RZ, RZ, R85 ;  /* 0x000000ffffda7224 */ /* 0x010fc600078e0055 */
        /* <DEDUP_REMOVED lines=31> */
[----:B0-----:R-:W4:Y:S04]  /*10ce0*/  LDL.LU.64 R40, [R1+0x40] ;  /* 0x0000400001287983 */ /* 0x001f280000300a00 */
[----:B------:R-:W4:Y:S04]  /*10cf0*/  LDL.LU.64 R42, [R1+0x48] ;  /* 0x00004800012a7983 */ /* 0x000f280000300a00 */
[----:B------:R-:W4:Y:S04]  /*10d00*/  LDL.LU.64 R44, [R1+0x50] ;  /* 0x00005000012c7983 */ /* 0x000f280000300a00 */
[----:B------:R-:W4:Y:S01]  /*10d10*/  LDL.LU.64 R46, [R1+0x58] ;  /* 0x00005800012e7983 */ /* 0x000f220000300a00 */
[----:B------:R-:W-:-:S03]  /*10d20*/  IMAD.MOV.U32 R200, RZ, RZ, R147 ;  /* 0x000000ffffc87224 */ /* 0x000fc600078e0093 */
[----:B------:R-:W4:Y:S01]  /*10d30*/  LDL.LU.64 R48, [R1+0x60] ;  /* 0x0000600001307983 */ /* 0x000f220000300a00 */
[----:B------:R-:W-:-:S03]  /*10d40*/  IMAD.MOV.U32 R201, RZ, RZ, R148 ;  /* 0x000000ffffc97224 */ /* 0x000fc600078e0094 */
[----:B------:R-:W4:Y:S01]  /*10d50*/  LDL.LU.64 R50, [R1+0x68] ;  /* 0x0000680001327983 */ /* 0x000f220000300a00 */
[----:B------:R-:W-:-:S03]  /*10d60*/  MOV R202, R149 ;  /* 0x0000009500ca7202 */ /* 0x000fc60000000f00 */
[----:B------:R-:W4:Y:S01]  /*10d70*/  LDL.LU.64 R52, [R1+0x70] ;  /* 0x0000700001347983 */ /* 0x000f220000300a00 */
[----:B------:R-:W-:-:S03]  /*10d80*/  IMAD.MOV.U32 R203, RZ, RZ, R150 ;  /* 0x000000ffffcb7224 */ /* 0x000fc600078e0096 */
[----:B------:R-:W4:Y:S01]  /*10d90*/  LDL.LU.64 R54, [R1+0x78] ;  /* 0x0000780001367983 */ /* 0x000f220000300a00 */
[----:B------:R-:W-:-:S03]  /*10da0*/  IMAD.MOV.U32 R204, RZ, RZ, R151 ;  /* 0x000000ffffcc7224 */ /* 0x000fc600078e0097 */
        /* <DEDUP_REMOVED lines=14> */
[----:B--2---:R-:W-:-:S06]  /*10e90*/  WARPGROUP.ARRIVE ;  /* 0x00000000000079c5 */ /* 0x004fcc0000000000 */
[----:B------:R-:W-:Y:S03]  /*10ea0*/  HGMMA.64x32x16.F32 R136, gdesc[UR24], R136, gsb0 ;  /* 0x00600000188879f0 */ /* 0x000fe60008000888 */
[----:B------:R-:W-:Y:S02]  /*10eb0*/  WARPGROUP.DEPBAR.LE gsb0, 0x0 ;  /* 0x00008000000079c5 */ /* 0x000fe40000010000 */
[----:B---3--:R-:W-:-:S06]  /*10ec0*/  WARPGROUP.ARRIVE ;  /* 0x00000000000079c5 */ /* 0x008fcc0000000000 */
        /* <DEDUP_REMOVED lines=19> */
[----:B----4-:R-:W-:-:S06]  /*11000*/  WARPGROUP.ARRIVE ;  /* 0x00000000000079c5 */ /* 0x010fcc0000000000 */
        /* <DEDUP_REMOVED lines=14> */
[----:B------:R-:W-:-:S03]  /*110f0*/  WARPGROUP.DEPBAR.LE gsb0, 0x0 ;  /* 0x00008000000079c5 */ /* 0x000fc60000010000 */
[----:B------:R-:W-:-:S06]  /*11100*/  WARPGROUP.ARRIVE ;  /* 0x00000000000079c5 */ /* 0x000fcc0000000000 */
[----:B------:R-:W-:Y:S01]  /*11110*/  HGMMA.64x32x16.F32 R200, gdesc[UR12], R200, gsb0 ;  /* 0x006000000cc879f0 */ /* 0x000fe200080008c8 */
[----:B------:R-:W-:Y:S01]  /*11120*/  STL.64 [R1+0x40], R40 ;  /* 0x0000402801007387 */ /* 0x000fe20000100a00 */
[----:B------:R-:W-:Y:S02]  /*11130*/  IMAD.MOV.U32 R3, RZ, RZ, R54 ;  /* 0x000000ffff037224 */ /* 0x000fe400078e0036 */
[----:B------:R-:W-:Y:S01]  /*11140*/  IMAD.MOV.U32 R2, RZ, RZ, R55 ;  /* 0x000000ffff027224 */ /* 0x000fe200078e0037 */
[----:B------:R-:W-:Y:S01]  /*11150*/  STL.64 [R1+0x48], R42 ;  /* 0x0000482a01007387 */ /* 0x000fe20000100a00 */
[----:B------:R-:W-:Y:S01]  /*11160*/  IMAD.MOV.U32 R17, RZ, RZ, R52 ;  /* 0x000000ffff117224 */ /* 0x000fe200078e0034 */
[----:B------:R-:W-:Y:S01]  /*11170*/  MOV R21, R51 ;  /* 0x0000003300157202 */ /* 0x000fe20000000f00 */
[----:B------:R-:W-:Y:S01]  /*11180*/  IMAD.MOV.U32 R16, RZ, RZ, R53 ;  /* 0x000000ffff107224 */ /* 0x000fe200078e0035 */
[----:B------:R0:W-:Y:S01]  /*11190*/  STL [R1+0x50], R44 ;  /* 0x0000502c01007387 */ /* 0x0001e20000100800 */
[----:B------:R-:W-:-:S03]  /*111a0*/  IMAD.MOV.U32 R22, RZ, RZ, R50 ;  /* 0x000000ffff167224 */ /* 0x000fc600078e0032 */
[----:B------:R-:W2:Y:S01]  /*111b0*/  LDL.LU.64 R54, [R1+0xaf8] ;  /* 0x000af80001367983 */ /* 0x000ea20000300a00 */
[----:B------:R-:W-:Y:S01]  /*111c0*/  IMAD.MOV.U32 R232, RZ, RZ, R48 ;  /* 0x000000ffffe87224 */ /* 0x000fe200078e0030 */
[----:B------:R-:W-:Y:S01]  /*111d0*/  MOV R234, R46 ;  /* 0x0000002e00ea7202 */ /* 0x000fe20000000f00 */
[----:B------:R-:W-:Y:S01]  /*111e0*/  IMAD.MOV.U32 R23, RZ, RZ, R49 ;  /* 0x000000ffff177224 */ /* 0x000fe200078e0031 */
[----:B------:R-:W2:Y:S01]  /*111f0*/  LDL.LU.64 R52, [R1+0xaf0] ;  /* 0x000af00001347983 */ /* 0x000ea20000300a00 */
[----:B------:R-:W-:-:S03]  /*11200*/  IMAD.MOV.U32 R233, RZ, RZ, R47 ;  /* 0x000000ffffe97224 */ /* 0x000fc600078e002f */
[----:B------:R-:W2:Y:S01]  /*11210*/  LDL.LU.64 R50, [R1+0xae8] ;  /* 0x000ae80001327983 */ /* 0x000ea20000300a00 */
[----:B------:R-:W-:-:S03]  /*11220*/  IMAD.MOV.U32 R235, RZ, RZ, R45 ;  /* 0x000000ffffeb7224 */ /* 0x000fc600078e002d */
[----:B------:R-:W2:Y:S04]  /*11230*/  LDL.LU.64 R48, [R1+0xae0] ;  /* 0x000ae00001307983 */ /* 0x000ea80000300a00 */
[----:B------:R-:W2:Y:S04]  /*11240*/  LDL.LU.64 R46, [R1+0xad8] ;  /* 0x000ad800012e7983 */ /* 0x000ea80000300a00 */
[----:B0-----:R-:W2:Y:S04]  /*11250*/  LDL.LU.64 R44, [R1+0xad0] ;  /* 0x000ad000012c7983 */ /* 0x001ea80000300a00 */
[----:B------:R-:W2:Y:S04]  /*11260*/  LDL.LU.64 R42, [R1+0xac8] ;  /* 0x000ac800012a7983 */ /* 0x000ea80000300a00 */
[----:B------:R-:W2:Y:S01]  /*11270*/  LDL.LU.64 R40, [R1+0xac0] ;  /* 0x000ac00001287983 */ /* 0x000ea20000300a00 */
[----:B------:R-:W-:Y:S01]  /*11280*/  UMOV UR4, UR28 ;  /* 0x0000001c00047c82 */ /* 0x000fe20008000000 */
[----:B------:R-:W-:Y:S01]  /*11290*/  UMOV UR5, UR29 ;  /* 0x0000001d00057c82 */ /* 0x000fe20008000000 */
        /* <DEDUP_REMOVED lines=19> */
[----:B------:R-:W-:-:S02]  /*113d0*/  WARPGROUP.DEPBAR.LE gsb0, 0x0 ;  /* 0x00008000000079c5 */ /* 0x000fc40000010000 */
[----:B------:R-:W-:Y:S01]  /*113e0*/  WARPGROUP.ARRIVE ;  /* 0x00000000000079c5 */ /* 0x000fe20000000000 */
[----:B------:R-:W-:Y:S01]  /*113f0*/  UMOV UR8, UR28 ;  /* 0x0000001c00087c82 */ /* 0x000fe20008000000 */
[----:B------:R-:W-:-:S04]  /*11400*/  UMOV UR9, UR29 ;  /* 0x0000001d00097c82 */ /* 0x000fc80008000000 */
        /* <DEDUP_REMOVED lines=14> */
[----:B------:R-:W-:Y:S01]  /*114f0*/  STL.64 [R1+0x240], R216 ;  /* 0x000240d801007387 */ /* 0x000fe20000100a00 */
[----:B------:R-:W-:Y:S02]  /*11500*/  WARPGROUP.DEPBAR.LE gsb0, 0x0 ;  /* 0x00008000000079c5 */ /* 0x000fe40000010000 */
        /* <DEDUP_REMOVED lines=8> */
[----:B------:R0:W-:Y:S01]  /*11590*/  STL.64 [R1+0x278], R230 ;  /* 0x000278e601007387 */ /* 0x0001e20000100a00 */
[----:B------:R-:W-:Y:S01]  /*115a0*/  UMOV UR16, UR8 ;  /* 0x0000000800107c82 */ /* 0x000fe20008000000 */
[----:B------:R-:W-:-:S02]  /*115b0*/  UMOV UR17, UR9 ;  /* 0x0000000900117c82 */ /* 0x000fc40008000000 */
[----:B0-----:R-:W2:Y:S04]  /*115c0*/  LDL.LU.64 R230, [R1+0xa78] ;  /* 0x000a780001e67983 */ /* 0x001ea80000300a00 */
[----:B------:R-:W2:Y:S04]  /*115d0*/  LDL.LU.64 R228, [R1+0xa70] ;  /* 0x000a700001e47983 */ /* 0x000ea80000300a00 */
[----:B------:R-:W2:Y:S04]  /*115e0*/  LDL.LU.64 R226, [R1+0xa68] ;  /* 0x000a680001e27983 */ /* 0x000ea80000300a00 */
[----:B------:R-:W2:Y:S04]  /*115f0*/  LDL.LU.64 R224, [R1+0xa60] ;  /* 0x000a600001e07983 */ /* 0x000ea80000300a00 */
[----:B------:R-:W2:Y:S04]  /*11600*/  LDL.LU.64 R222, [R1+0xa58] ;  /* 0x000a580001de7983 */ /* 0x000ea80000300a00 */
[----:B------:R-:W2:Y:S01]  /*11610*/  LDL.LU.64 R220, [R1+0xa50] ;  /* 0x000a500001dc7983 */ /* 0x000ea20000300a00 */
[----:B------:R-:W-:-:S03]  /*11620*/  WARPGROUP.DEPBAR.LE gsb0, 0x0 ;  /* 0x00008000000079c5 */ /* 0x000fc60000010000 */
[----:B------:R-:W2:Y:S04]  /*11630*/  LDL.LU.64 R218, [R1+0xa48] ;  /* 0x000a480001da7983 */ /* 0x000ea80000300a00 */
[----:B------:R-:W2:Y:S04]  /*11640*/  LDL.LU.64 R216, [R1+0xa40] ;  /* 0x000a400001d87983 */ /* 0x000ea80000300a00 */
[----:B------:R-:W-:Y:S04]  /*11650*/  STL.64 [R1+0x340], R156 ;  /* 0x0003409c01007387 */ /* 0x000fe80000100a00 */
[----:B------:R-:W-:Y:S04]  /*11660*/  STL.64 [R1+0x348], R158 ;  /* 0x0003489e01007387 */ /* 0x000fe80000100a00 */
[----:B------:R-:W-:Y:S04]  /*11670*/  STL.64 [R1+0x350], R160 ;  /* 0x000350a001007387 */ /* 0x000fe80000100a00 */
[----:B------:R-:W-:Y:S01]  /*11680*/  STL.64 [R1+0x358], R162 ;  /* 0x000358a201007387 */ /* 0x000fe20000100a00 */
[----:B---3--:R-:W-:-:S03]  /*11690*/  WARPGROUP.ARRIVE ;  /* 0x00000000000079c5 */ /* 0x008fc60000000000 */
[----:B------:R-:W-:Y:S04]  /*116a0*/  STL.64 [R1+0x360], R164 ;  /* 0x000360a401007387 */ /* 0x000fe80000100a00 */
[----:B------:R-:W-:Y:S01]  /*116b0*/  STL.64 [R1+0x368], R166 ;  /* 0x000368a601007387 */ /* 0x000fe20000100a00 */
[----:B------:R-:W-:Y:S03]  /*116c0*/  HGMMA.64x32x16.F32 R200, gdesc[UR16], R200, gsb0 ;  /* 0x0060000010c879f0 */ /* 0x000fe600080008c8 */
[----:B------:R-:W-:Y:S04]  /*116d0*/  STL.64 [R1+0x370], R168 ;  /* 0x000370a801007387 */ /* 0x000fe80000100a00 */
[----:B------:R0:W-:Y:S04]  /*116e0*/  STL.64 [R1+0x378], R170 ;  /* 0x000378aa01007387 */ /* 0x0001e80000100a00 */
[----:B0-----:R-:W3:Y:S04]  /*116f0*/  LDL.LU.64 R170, [R1+0xa38] ;  /* 0x000a380001aa7983 */ /* 0x001ee80000300a00 */
[----:B------:R-:W3:Y:S04]  /*11700*/  LDL.LU.64 R168, [R1+0xa30] ;  /* 0x000a300001a87983 */ /* 0x000ee80000300a00 */
        /* <DEDUP_REMOVED lines=55> */
[----:B------:R0:W-:Y:S04]  /*11a80*/  STL.64 [R1], R200 ;  /* 0x000000c801007387 */ /* 0x0001e80000100a00 */
[----:B------:R1:W-:Y:S04]  /*11a90*/  STL.64 [R1+0x8], R202 ;  /* 0x000008ca01007387 */ /* 0x0003e80000100a00 */
[----:B------:R1:W-:Y:S04]  /*11aa0*/  STL.64 [R1+0x10], R204 ;  /* 0x000010cc01007387 */ /* 0x0003e80000100a00 */
[----:B------:R1:W-:Y:S01]  /*11ab0*/  STL.64 [R1+0x18], R206 ;  /* 0x000018ce01007387 */ /* 0x0003e20000100a00 */
[----:B0-----:R-:W-:-:S03]  /*11ac0*/  MOV R200, R172 ;  /* 0x000000ac00c87202 */ /* 0x001fc60000000f00 */
[----:B------:R0:W-:Y:S01]  /*11ad0*/  STL.64 [R1+0x20], R208 ;  /* 0x000020d001007387 */ /* 0x0001e20000100a00 */
[----:B------:R-:W-:-:S03]  /*11ae0*/  IMAD.MOV.U32 R201, RZ, RZ, R173 ;  /* 0x000000ffffc97224 */ /* 0x000fc600078e00ad */
[----:B------:R0:W-:Y:S01]  /*11af0*/  STL.64 [R1+0x28], R210 ;  /* 0x000028d201007387 */ /* 0x0001e20000100a00 */
[----:B-1----:R-:W-:-:S03]  /*11b00*/  IMAD.MOV.U32 R202, RZ, RZ, R174 ;  /* 0x000000ffffca7224 */ /* 0x002fc600078e00ae */
[----:B------:R1:W-:Y:S01]  /*11b10*/  STL.64 [R1+0x30], R212 ;  /* 0x000030d401007387 */ /* 0x0003e20000100a00 */
[----:B------:R-:W-:-:S03]  /*11b20*/  IMAD.MOV.U32 R203, RZ, RZ, R175 ;  /* 0x000000ffffcb7224 */ /* 0x000fc600078e00af */
[----:B------:R1:W-:Y:S01]  /*11b30*/  STL.64 [R1+0x38], R214 ;  /* 0x000038d601007387 */ /* 0x0003e20000100a00 */
        /* <DEDUP_REMOVED lines=8> */
[----:B0-----:R-:W-:-:S03]  /*11bc0*/  IMAD.MOV.U32 R208, RZ, RZ, R180 ;  /* 0x000000ffffd07224 */ /* 0x001fc600078e00b4 */
[----:B------:R-:W3:Y:S01]  /*11bd0*/  LDL.LU R176, [R1+0x92c] ;  /* 0x00092c0001b07983 */ /* 0x000ee20000300800 */
[----:B------:R-:W-:-:S03]  /*11be0*/  IMAD.MOV.U32 R209, RZ, RZ, R181 ;  /* 0x000000ffffd17224 */ /* 0x000fc600078e00b5 */
[----:B------:R-:W3:Y:S01]  /*11bf0*/  LDL.LU R177, [R1+0x928] ;  /* 0x0009280001b17983 */ /* 0x000ee20000300800 */
[----:B------:R-:W-:-:S03]  /*11c00*/  MOV R210, R182 ;  /* 0x000000b600d27202 */ /* 0x000fc60000000f00 */
[----:B------:R-:W3:Y:S01]  /*11c10*/  LDL.LU R178, [R1+0x924] ;  /* 0x0009240001b27983 */ /* 0x000ee20000300800 */
[----:B------:R-:W-:-:S03]  /*11c20*/  IMAD.MOV.U32 R211, RZ, RZ, R183 ;  /* 0x000000ffffd37224 */ /* 0x000fc600078e00b7 */
[----:B------:R-:W3:Y:S04]  /*11c30*/  LDL.LU R179, [R1+0x920] ;  /* 0x0009200001b37983 */ /* 0x000ee80000300800 */
[----:B------:R-:W3:Y:S04]  /*11c40*/  LDL.LU R180, [R1+0x91c] ;  /* 0x00091c0001b47983 */ /* 0x000ee80000300800 */
[----:B------:R-:W3:Y:S04]  /*11c50*/  LDL.LU R181, [R1+0x918] ;  /* 0x0009180001b57983 */ /* 0x000ee80000300800 */
[----:B------:R-:W3:Y:S04]  /*11c60*/  LDL.LU R182, [R1+0x914] ;  /* 0x0009140001b67983 */ /* 0x000ee80000300800 */
[----:B------:R-:W3:Y:S01]  /*11c70*/  LDL.LU R183, [R1+0x910] ;  /* 0x0009100001b77983 */ /* 0x000ee20000300800 */
[----:B-1----:R-:W-:-:S02]  /*11c80*/  IMAD.MOV.U32 R212, RZ, RZ, R116 ;  /* 0x000000ffffd47224 */ /* 0x002fc400078e0074 */
[----:B------:R-:W-:Y:S01]  /*11c90*/  IMAD.MOV.U32 R213, RZ, RZ, R117 ;  /* 0x000000ffffd57224 */ /* 0x000fe200078e0075 */
[----:B------:R-:W2:Y:S01]  /*11ca0*/  LDL.LU R116, [R1+0x90c] ;  /* 0x00090c0001747983 */ /* 0x000ea20000300800 */
[----:B------:R-:W-:Y:S01]  /*11cb0*/  IMAD.MOV.U32 R214, RZ, RZ, R118 ;  /* 0x000000ffffd67224 */ /* 0x000fe200078e0076 */
[----:B------:R-:W-:Y:S02]  /*11cc0*/  MOV R215, R119 ;  /* 0x0000007700d77202 */ /* 0x000fe40000000f00 */
        /* <DEDUP_REMOVED lines=23> */
[----:B0-----:R-:W2:Y:S04]  /*11e40*/  LDL.LU R168, [R1+0xc0] ;  /* 0x0000c00001a87983 */ /* 0x001ea80000300800 */
[----:B------:R-:W2:Y:S04]  /*11e50*/  LDL.LU R169, [R1+0xc4] ;  /* 0x0000c40001a97983 */ /* 0x000ea80000300800 */
[----:B------:R-:W2:Y:S04]  /*11e60*/  LDL.LU R170, [R1+0xc8] ;  /* 0x0000c80001aa7983 */ /* 0x000ea80000300800 */
[----:B------:R-:W2:Y:S04]  /*11e70*/  LDL.LU R171, [R1+0xcc] ;  /* 0x0000cc0001ab7983 */ /* 0x000ea80000300800 */
[----:B------:R-:W2:Y:S01]  /*11e80*/  LDL.LU R172, [R1+0xd0] ;  /* 0x0000d00001ac7983 */ /* 0x000ea20000300800 */
[----:B------:R-:W-:-:S02]  /*11e90*/  WARPGROUP.DEPBAR.LE gsb0, 0x0 ;  /* 0x00008000000079c5 */ /* 0x000fc40000010000 */
[----:B----4-:R-:W-:Y:S01]  /*11ea0*/  WARPGROUP.ARRIVE ;  /* 0x00000000000079c5 */ /* 0x010fe20000000000 */
[----:B------:R-:W2:Y:S04]  /*11eb0*/  LDL.LU R173, [R1+0xd4] ;  /* 0x0000d40001ad7983 */ /* 0x000ea80000300800 */
[----:B------:R-:W2:Y:S01]  /*11ec0*/  LDL.LU R174, [R1+0xd8] ;  /* 0x0000d80001ae7983 */ /* 0x000ea20000300800 */
[----:B------:R-:W-:Y:S03]  /*11ed0*/  HGMMA.64x32x16.F32 R40, gdesc[UR28], R40, gsb0 ;  /* 0x006000001c2879f0 */ /* 0x000fe60008000828 */
        /* <DEDUP_REMOVED lines=58> */
[----:B------:R3:W-:Y:S04]  /*12280*/  STL.64 [R1+0xd8], R174 ;  /* 0x0000d8ae01007387 */ /* 0x0007e80000100a00 */
[----:B------:R4:W-:Y:S04]  /*12290*/  STL.64 [R1+0xe0], R176 ;  /* 0x0000e0b001007387 */ /* 0x0009e80000100a00 */
[----:B------:R4:W-:Y:S04]  /*122a0*/  STL.64 [R1+0xe8], R178 ;  /* 0x0000e8b201007387 */ /* 0x0009e80000100a00 */
[----:B------:R4:W-:Y:S01]  /*122b0*/  STL.64 [R1+0xf0], R180 ;  /* 0x0000f0b401007387 */ /* 0x0009e20000100a00 */
[----:B------:R-:W-:-:S03]  /*122c0*/  WARPGROUP.DEPBAR.LE gsb0, 0x0 ;  /* 0x00008000000079c5 */ /* 0x000fc60000010000 */
[----:B------:R4:W-:Y:S04]  /*122d0*/  STL.64 [R1+0xf8], R182 ;  /* 0x0000f8b601007387 */ /* 0x0009e80000100a00 */
[----:B0-----:R-:W4:Y:S04]  /*122e0*/  LDL.LU R168, [R1+0x2c0] ;  /* 0x0002c00001a87983 */ /* 0x001f280000300800 */
[----:B------:R-:W4:Y:S04]  /*122f0*/  LDL.LU R169, [R1+0x2c4] ;  /* 0x0002c40001a97983 */ /* 0x000f280000300800 */
        /* <DEDUP_REMOVED lines=8> */
[----:B-1----:R-:W4:Y:S04]  /*12380*/  LDL.LU R170, [R1+0x2c8] ;  /* 0x0002c80001aa7983 */ /* 0x002f280000300800 */
[----:B------:R-:W4:Y:S04]  /*12390*/  LDL.LU R171, [R1+0x2cc] ;  /* 0x0002cc0001ab7983 */ /* 0x000f280000300800 */
[----:B--2---:R-:W2:Y:S04]  /*123a0*/  LDL.LU R172, [R1+0x2d0] ;  /* 0x0002d00001ac7983 */ /* 0x004ea80000300800 */
[----:B------:R-:W2:Y:S04]  /*123b0*/  LDL.LU R173, [R1+0x2d4] ;  /* 0x0002d40001ad7983 */ /* 0x000ea80000300800 */
[----:B---3--:R-:W2:Y:S04]  /*123c0*/  LDL.LU R174, [R1+0x2d8] ;  /* 0x0002d80001ae7983 */ /* 0x008ea80000300800 */
[----:B------:R-:W2:Y:S04]  /*123d0*/  LDL.LU R175, [R1+0x2dc] ;  /* 0x0002dc0001af7983 */ /* 0x000ea80000300800 */
[----:B----4-:R-:W2:Y:S04]  /*123e0*/  LDL.LU R176, [R1+0x2e0] ;  /* 0x0002e00001b07983 */ /* 0x010ea80000300800 */
[----:B------:R-:W2:Y:S04]  /*123f0*/  LDL.LU R177, [R1+0x2e4] ;  /* 0x0002e40001b17983 */ /* 0x000ea80000300800 */
[----:B------:R-:W2:Y:S04]  /*12400*/  LDL.LU R178, [R1+0x2e8] ;  /* 0x0002e80001b27983 */ /* 0x000ea80000300800 */
        /* <DEDUP_REMOVED lines=37> */
[----:B------:R-:W-:Y:S01]  /*12660*/  UMOV UR8, UR28 ;  /* 0x0000001c00087c82 */ /* 0x000fe20008000000 */
[----:B------:R-:W-:-:S02]  /*12670*/  UMOV UR9, UR29 ;  /* 0x0000001d00097c82 */ /* 0x000fc40008000000 */
[----:B------:R-:W3:Y:S04]  /*12680*/  LDL.LU.64 R104, [R1+0x180] ;  /* 0x0001800001687983 */ /* 0x000ee80000300a00 */
[----:B------:R-:W3:Y:S04]  /*12690*/  LDL.LU.64 R106, [R1+0x188] ;  /* 0x00018800016a7983 */ /* 0x000ee80000300a00 */
[----:B------:R-:W3:Y:S04]  /*126a0*/  LDL.LU.64 R108, [R1+0x190] ;  /* 0x00019000016c7983 */ /* 0x000ee80000300a00 */
[----:B------:R-:W3:Y:S04]  /*126b0*/  LDL.LU.64 R110, [R1+0x198] ;  /* 0x00019800016e7983 */ /* 0x000ee80000300a00 */
[----:B------:R-:W3:Y:S04]  /*126c0*/  LDL.LU.64 R112, [R1+0x1a0] ;  /* 0x0001a00001707983 */ /* 0x000ee80000300a00 */
[----:B------:R-:W3:Y:S04]  /*126d0*/  LDL.LU.64 R114, [R1+0x1a8] ;  /* 0x0001a80001727983 */ /* 0x000ee80000300a00 */
[----:B------:R-:W3:Y:S04]  /*126e0*/  LDL.LU.64 R116, [R1+0x1b0] ;  /* 0x0001b00001747983 */ /* 0x000ee80000300a00 */
[----:B------:R-:W3:Y:S01]  /*126f0*/  LDL.LU.64 R118, [R1+0x1b8] ;  /* 0x0001b80001767983 */ /* 0x000ee20000300a00 */
[----:B------:R-:W-:-:S02]  /*12700*/  UIADD3 UR16, UR44, 0x4, URZ ;  /* 0x000000042c107890 */ /* 0x000fc4000fffe03f */
[----:B------:R-:W-:Y:S01]  /*12710*/  UIADD3 UR12, UR45, 0x4, URZ ;  /* 0x000000042d0c7890 */ /* 0x000fe2000fffe03f */
[----:B------:R-:W-:Y:S01]  /*12720*/  UMOV UR5, 0x40000040 ;  /* 0x4000004000057882 */ /* 0x000fe20000000000 */
[----:B------:R-:W-:-:S03]  /*12730*/  UMOV UR7, 0x40000040 ;  /* 0x4000004000077882 */ /* 0x000fc60000000000 */
[----:B------:R-:W-:Y:S02]  /*12740*/  UMOV UR4, UR16 ;  /* 0x0000001000047c82 */ /* 0x000fe40008000000 */
[----:B------:R-:W-:Y:S01]  /*12750*/  UMOV UR6, UR12 ;  /* 0x0000000c00067c82 */ /* 0x000fe20008000000 */
[----:B--2---:R-:W-:-:S06]  /*12760*/  WARPGROUP.ARRIVE ;  /* 0x00000000000079c5 */ /* 0x004fcc0000000000 */
[----:B------:R-:W-:Y:S03]  /*12770*/  HGMMA.64x32x16.F32 R168, gdesc[UR8], R168, gsb0 ;  /* 0x0060000008a879f0 */ /* 0x000fe600080008a8 */
[----:B------:R-:W-:Y:S02]  /*12780*/  WARPGROUP.DEPBAR.LE gsb0, 0x0 ;  /* 0x00008000000079c5 */ /* 0x000fe40000010000 */
[----:B------:R-:W-:Y:S01]  /*12790*/  STL.64 [R1+0x2c0], R168 ;  /* 0x0002c0a801007387 */ /* 0x000fe20000100a00 */
[----:B----4-:R-:W-:-:S06]  /*127a0*/  WARPGROUP.ARRIVE ;  /* 0x00000000000079c5 */ /* 0x010fcc0000000000 */
[----:B------:R-:W-:Y:S01]  /*127b0*/  HGMMA.64x32x16.F32 R200, gdesc[UR4], R200, gsb0 ;  /* 0x0060000004c879f0 */ /* 0x000fe200080008c8 */
        /* <DEDUP_REMOVED lines=25> */
[----:B---3--:R-:W-:Y:S01]  /*12950*/  WARPGROUP.ARRIVE ;  /* 0x00000000000079c5 */ /* 0x008fe20000000000 */
[----:B------:R-:W-:Y:S01]  /*12960*/  UMOV UR8, UR4 ;  /* 0x0000000400087c82 */ /* 0x000fe20008000000 */
[----:B------:R-:W-:Y:S01]  /*12970*/  UMOV UR9, UR5 ;  /* 0x0000000500097c82 */ /* 0x000fe20008000000 */
[----:B------:R-:W-:-:S03]  /*12980*/  UMOV UR11, 0x40000040 ;  /* 0x40000040000b7882 */ /* 0x000fc60000000000 */
[----:B------:R-:W-:Y:S02]  /*12990*/  UMOV UR10, UR13 ;  /* 0x0000000d000a7c82 */ /* 0x000fe40008000000 */
        /* <DEDUP_REMOVED lines=54> */
[----:B------:R-:W-:-:S06]  /*12d00*/  WARPGROUP.ARRIVE ;  /* 0x00000000000079c5 */ /* 0x000fcc0000000000 */
[----:B------:R-:W-:Y:S01]  /*12d10*/  HGMMA.64x32x16.F32 R136, gdesc[UR24], R136, gsb0 ;  /* 0x00600000188879f0 */ /* 0x000fe20008000888 */
[----:B------:R3:W-:Y:S04]  /*12d20*/  STL.64 [R1+0x98], R174 ;  /* 0x000098ae01007387 */ /* 0x0007e80000100a00 */
[----:B------:R4:W-:Y:S04]  /*12d30*/  STL.64 [R1+0xa0], R176 ;  /* 0x0000a0b001007387 */ /* 0x0009e80000100a00 */
[----:B------:R-:W-:Y:S04]  /*12d40*/  STL.64 [R1+0xa8], R178 ;  /* 0x0000a8b201007387 */ /* 0x000fe80000100a00 */
[----:B------:R4:W-:Y:S04]  /*12d50*/  STL.64 [R1+0xb0], R180 ;  /* 0x0000b0b401007387 */ /* 0x0009e80000100a00 */
[----:B------:R4:W-:Y:S04]  /*12d60*/  STL.64 [R1+0xb8], R182 ;  /* 0x0000b8b601007387 */ /* 0x0009e80000100a00 */
[----:B0-----:R-:W4:Y:S04]  /*12d70*/  LDL.LU R168, [R1+0x40] ;  /* 0x0000400001a87983 */ /* 0x001f280000300800 */
[----:B------:R-:W4:Y:S04]  /*12d80*/  LDL.LU R169, [R1+0x44] ;  /* 0x0000440001a97983 */ /* 0x000f280000300800 */
[----:B-1----:R-:W4:Y:S04]  /*12d90*/  LDL.LU R170, [R1+0x48] ;  /* 0x0000480001aa7983 */ /* 0x002f280000300800 */
[----:B------:R-:W4:Y:S04]  /*12da0*/  LDL.LU R171, [R1+0x4c] ;  /* 0x00004c0001ab7983 */ /* 0x000f280000300800 */
[----:B--2---:R-:W2:Y:S01]  /*12db0*/  LDL.LU R172, [R1+0x50] ;  /* 0x0000500001ac7983 */ /* 0x004ea20000300800 */
[----:B------:R-:W-:Y:S01]  /*12dc0*/  UIADD3 UR30, UR45, 0x604, URZ ;  /* 0x000006042d1e7890 */ /* 0x000fe2000fffe03f */
[----:B------:R-:W-:Y:S01]  /*12dd0*/  UMOV UR28, UR4 ;  /* 0x00000004001c7c82 */ /* 0x000fe20008000000 */
[----:B------:R-:W-:Y:S01]  /*12de0*/  UMOV UR29, UR5 ;  /* 0x00000005001d7c82 */ /* 0x000fe20008000000 */
[----:B------:R-:W-:Y:S01]  /*12df0*/  UMOV UR31, 0x40000040 ;  /* 0x40000040001f7882 */ /* 0x000fe20000000000 */
        /* <DEDUP_REMOVED lines=37> */
[----:B------:R-:W2:Y:S04]  /*13050*/  LDL.LU.64 R114, [R1+0x168] ;  /* 0x0001680001727983 */ /* 0x000ea80000300a00 */
[----:B------:R-:W2:Y:S04]  /*13060*/  LDL.LU.64 R116, [R1+0x170] ;  /* 0x0001700001747983 */ /* 0x000ea80000300a00 */
[----:B------:R-:W2:Y:S01]  /*13070*/  LDL.LU.64 R118, [R1+0x178] ;  /* 0x0001780001767983 */ /* 0x000ea20000300a00 */
[----:B------:R-:W-:-:S02]  /*13080*/  WARPGROUP.DEPBAR.LE gsb0, 0x0 ;  /* 0x00008000000079c5 */ /* 0x000fc40000010000 */
[----:B------:R-:W-:-:S06]  /*13090*/  WARPGROUP.ARRIVE ;  /* 0x00000000000079c5 */ /* 0x000fcc0000000000 */
[----:B------:R-:W-:Y:S01]  /*130a0*/  HGMMA.64x32x16.F32 R184, gdesc[UR20], R184, gsb0 ;  /* 0x0060000014b879f0 */ /* 0x000fe200080008b8 */
[----:B------:R-:W-:Y:S01]  /*130b0*/  STL [R1+0x7f8], R140 ;  /* 0x0007f88c01007387 */ /* 0x000fe20000100800 */
[----:B------:R-:W-:-:S03]  /*130c0*/  IMAD.MOV.U32 R173, RZ, RZ, R235 ;  /* 0x000000ffffad7224 */ /* 0x000fc600078e00eb */
[----:B------:R-:W-:Y:S01]  /*130d0*/  STL [R1+0x7f4], R141 ;  /* 0x0007f48d01007387 */ /* 0x000fe20000100800 */
[----:B---3--:R-:W-:Y:S01]  /*130e0*/  IMAD.MOV.U32 R174, RZ, RZ, R234 ;  /* 0x000000ffffae7224 */ /* 0x008fe200078e00ea */
[----:B------:R-:W-:Y:S02]  /*130f0*/  MOV R175, R233 ;  /* 0x000000e900af7202 */ /* 0x000fe40000000f00 */
[----:B------:R-:W-:Y:S01]  /*13100*/  STL [R1+0x7f0], R142 ;  /* 0x0007f08e01007387 */ /* 0x000fe20000100800 */
[----:B----4-:R-:W-:Y:S01]  /*13110*/  IMAD.MOV.U32 R176, RZ, RZ, R232 ;  /* 0x000000ffffb07224 */ /* 0x010fe200078e00e8 */
[----:B------:R-:W-:Y:S01]  /*13120*/  MOV R180, R17 ;  /* 0x0000001100b47202 */ /* 0x000fe20000000f00 */
[----:B------:R-:W-:Y:S01]  /*13130*/  IMAD.MOV.U32 R177, RZ, RZ, R23 ;  /* 0x000000ffffb17224 */ /* 0x000fe200078e0017 */
[----:B------:R-:W-:Y:S01]  /*13140*/  STL [R1+0x7ec], R143 ;  /* 0x0007ec8f01007387 */ /* 0x000fe20000100800 */
[----:B------:R-:W-:Y:S02]  /*13150*/  IMAD.MOV.U32 R178, RZ, RZ, R22 ;  /* 0x000000ffffb27224 */ /* 0x000fe400078e0016 */
[----:B------:R-:W-:Y:S01]  /*13160*/  IMAD.MOV.U32 R179, RZ, RZ, R21 ;  /* 0x000000ffffb37224 */ /* 0x000fe200078e0015 */
[----:B------:R-:W-:Y:S01]  /*13170*/  STL [R1+0x7e8], R144 ;  /* 0x0007e89001007387 */ /* 0x000fe20000100800 */
[----:B------:R-:W-:-:S02]  /*13180*/  IMAD.MOV.U32 R181, RZ, RZ, R16 ;  /* 0x000000ffffb57224 */ /* 0x000fc400078e0010 */
[----:B------:R-:W-:Y:S01]  /*13190*/  IMAD.MOV.U32 R182, RZ, RZ, R3 ;  /* 0x000000ffffb67224 */ /* 0x000fe200078e0003 */
[----:B------:R-:W-:Y:S01]  /*131a0*/  STL [R1+0x7e4], R145 ;  /* 0x0007e49101007387 */ /* 0x000fe20000100800 */
[----:B------:R-:W-:-:S03]  /*131b0*/  IMAD.MOV.U32 R183, RZ, RZ, R2 ;  /* 0x000000ffffb77224 */ /* 0x000fc600078e0002 */
[----:B------:R-:W-:Y:S04]  /*131c0*/  STL [R1+0x7e0], R146 ;  /* 0x0007e09201007387 */ /* 0x000fe80000100800 */
[----:B------:R-:W-:Y:S04]  /*131d0*/  STL [R1+0x7dc], R147 ;  /* 0x0007dc9301007387 */ /* 0x000fe80000100800 */
[----:B------:R-:W-:Y:S04]  /*131e0*/  STL [R1+0x7d8], R148 ;  /* 0x0007d89401007387 */ /* 0x000fe80000100800 */
[----:B------:R-:W-:Y:S04]  /*131f0*/  STL [R1+0x7d4], R149 ;  /* 0x0007d49501007387 */ /* 0x000fe80000100800 */
[----:B------:R-:W-:Y:S01]  /*13200*/  STL [R1+0x7d0], R150 ;  /* 0x0007d09601007387 */ /* 0x000fe20000100800 */
[----:B------:R-:W-:-:S03]  /*13210*/  UMOV UR16, UR28 ;  /* 0x0000001c00107c82 */ /* 0x000fc60008000000 */
[----:B------:R-:W-:Y:S01]  /*13220*/  STL [R1+0x7cc], R151 ;  /* 0x0007cc9701007387 */ /* 0x000fe20000100800 */
[----:B------:R-:W-:-:S03]  /*13230*/  UMOV UR17, UR29 ;  /* 0x0000001d00117c82 */ /* 0x000fc60008000000 */
[----:B------:R-:W-:Y:S04]  /*13240*/  STL [R1+0x6b8], R72 ;  /* 0x0006b84801007387 */ /* 0x000fe80000100800 */
[----:B------:R-:W-:Y:S01]  /*13250*/  STL [R1+0x6b4], R73 ;  /* 0x0006b44901007387 */ /* 0x000fe20000100800 */
[----:B------:R-:W-:Y:S02]  /*13260*/  WARPGROUP.DEPBAR.LE gsb0, 0x0 ;  /* 0x00008000000079c5 */ /* 0x000fe40000010000 */
[----:B--2---:R-:W-:Y:S01]  /*13270*/  WARPGROUP.ARRIVE ;  /* 0x00000000000079c5 */ /* 0x004fe20000000000 */
        /* <DEDUP_REMOVED lines=72> */
[----:B0-----:R-:W4:Y:S04]  /*13700*/  LDL.LU.64 R168, [R1+0x240] ;  /* 0x0002400001a87983 */ /* 0x001f280000300a00 */
[----:B-1----:R-:W4:Y:S04]  /*13710*/  LDL.LU.64 R170, [R1+0x248] ;  /* 0x0002480001aa7983 */ /* 0x002f280000300a00 */
[----:B--2---:R-:W2:Y:S04]  /*13720*/  LDL.LU.64 R172, [R1+0x250] ;  /* 0x0002500001ac7983 */ /* 0x004ea80000300a00 */
[----:B---3--:R-:W2:Y:S04]  /*13730*/  LDL.LU.64 R174, [R1+0x258] ;  /* 0x0002580001ae7983 */ /* 0x008ea80000300a00 */
[----:B----4-:R-:W2:Y:S04]  /*13740*/  LDL.LU.64 R176, [R1+0x260] ;  /* 0x0002600001b07983 */ /* 0x010ea80000300a00 */
[----:B------:R-:W2:Y:S04]  /*13750*/  LDL.LU.64 R178, [R1+0x268] ;  /* 0x0002680001b27983 */ /* 0x000ea80000300a00 */
[----:B------:R-:W2:Y:S04]  /*13760*/  LDL.LU.64 R180, [R1+0x270] ;  /* 0x0002700001b47983 */ /* 0x000ea80000300a00 */
[----:B------:R-:W2:Y:S01]  /*13770*/  LDL.LU.64 R182, [R1+0x278] ;  /* 0x0002780001b67983 */ /* 0x000ea20000300a00 */
[----:B------:R-:W-:Y:S01]  /*13780*/  WARPGROUP.ARRIVE ;  /* 0x00000000000079c5 */ /* 0x000fe20000000000 */
[----:B------:R-:W-:Y:S01]  /*13790*/  UMOV UR12, UR28 ;  /* 0x0000001c000c7c82 */ /* 0x000fe20008000000 */
[----:B------:R-:W-:-:S04]  /*137a0*/  UMOV UR13, UR29 ;  /* 0x0000001d000d7c82 */ /* 0x000fc80008000000 */
[----:B------:R-:W-:Y:S01]  /*137b0*/  HGMMA.64x32x16.F32 R104, gdesc[UR12], R104, gsb0 ;  /* 0x006000000c6879f0 */ /* 0x000fe20008000868 */
[----:B------:R-:W-:Y:S01]  /*137c0*/  UMOV UR8, UR28 ;  /* 0x0000001c00087c82 */ /* 0x000fe20008000000 */
[----:B------:R-:W-:Y:S01]  /*137d0*/  UMOV UR9, UR29 ;  /* 0x0000001d00097c82 */ /* 0x000fe20008000000 */
        /* <DEDUP_REMOVED lines=19> */
[----:B------:R-:W-:-:S02]  /*13910*/  IMAD.MOV.U32 R85, RZ, RZ, R117 ;  /* 0x000000ffff557224 */ /* 0x000fc400078e0075 */
[----:B------:R-:W-:Y:S01]  /*13920*/  IMAD.MOV.U32 R86, RZ, RZ, R118 ;  /* 0x000000ffff567224 */ /* 0x000fe200078e0076 */
[----:B------:R-:W3:Y:S01]  /*13930*/  LDL.LU.64 R114, [R1+0x368] ;  /* 0x0003680001727983 */ /* 0x000ee20000300a00 */
[----:B------:R-:W-:-:S03]  /*13940*/  IMAD.MOV.U32 R87, RZ, RZ, R119 ;  /* 0x000000ffff577224 */ /* 0x000fc600078e0077 */
[----:B------:R-:W3:Y:S04]  /*13950*/  LDL.LU.64 R116, [R1+0x370] ;  /* 0x0003700001747983 */ /* 0x000ee80000300a00 */
[----:B------:R-:W3:Y:S04]  /*13960*/  LDL.LU.64 R118, [R1+0x378] ;  /* 0x0003780001767983 */ /* 0x000ee80000300a00 */
[----:B------:R-:W-:Y:S04]  /*13970*/  STL [R1+0x77c], R87 ;  /* 0x00077c5701007387 */ /* 0x000fe80000100800 */
[----:B------:R0:W-:Y:S04]  /*13980*/  STL [R1+0x778], R86 ;  /* 0x0007785601007387 */ /* 0x0001e80000100800 */
[----:B------:R-:W-:Y:S04]  /*13990*/  STL [R1+0x774], R85 ;  /* 0x0007745501007387 */ /* 0x000fe80000100800 */
[----:B------:R-:W-:Y:S04]  /*139a0*/  STL [R1+0x770], R84 ;  /* 0x0007705401007387 */ /* 0x000fe80000100800 */
[----:B------:R1:W-:Y:S04]  /*139b0*/  STL [R1+0x76c], R83 ;  /* 0x00076c5301007387 */ /* 0x0003e80000100800 */
[----:B------:R4:W-:Y:S04]  /*139c0*/  STL [R1+0x768], R82 ;  /* 0x0007685201007387 */ /* 0x0009e80000100800 */
[----:B------:R4:W-:Y:S04]  /*139d0*/  STL [R1+0x764], R81 ;  /* 0x0007645101007387 */ /* 0x0009e80000100800 */
[----:B------:R4:W-:Y:S04]  /*139e0*/  STL [R1+0x760], R80 ;  /* 0x0007605001007387 */ /* 0x0009e80000100800 */
[----:B------:R-:W-:Y:S04]  /*139f0*/  STL [R1+0x75c], R79 ;  /* 0x00075c4f01007387 */ /* 0x000fe80000100800 */
[----:B------:R4:W-:Y:S04]  /*13a00*/  STL [R1+0x758], R78 ;  /* 0x0007584e01007387 */ /* 0x0009e80000100800 */
[----:B------:R4:W-:Y:S04]  /*13a10*/  STL [R1+0x754], R77 ;  /* 0x0007544d01007387 */ /* 0x0009e80000100800 */
[----:B------:R-:W-:Y:S04]  /*13a20*/  STL [R1+0x750], R76 ;  /* 0x0007504c01007387 */ /* 0x000fe80000100800 */
[----:B------:R-:W-:Y:S04]  /*13a30*/  STL [R1+0x74c], R75 ;  /* 0x00074c4b01007387 */ /* 0x000fe80000100800 */
[----:B------:R-:W-:Y:S04]  /*13a40*/  STL [R1+0x748], R74 ;  /* 0x0007484a01007387 */ /* 0x000fe80000100800 */
[----:B------:R4:W-:Y:S04]  /*13a50*/  STL [R1+0x744], R73 ;  /* 0x0007444901007387 */ /* 0x0009e80000100800 */
[----:B------:R4:W-:Y:S01]  /*13a60*/  STL [R1+0x740], R72 ;  /* 0x0007404801007387 */ /* 0x0009e20000100800 */
[----:B--2---:R-:W-:-:S06]  /*13a70*/  WARPGROUP.ARRIVE ;  /* 0x00000000000079c5 */ /* 0x004fcc0000000000 */
[----:B------:R-:W-:Y:S03]  /*13a80*/  HGMMA.64x32x16.F32 R168, gdesc[UR8], R168, gsb0 ;  /* 0x0060000008a879f0 */ /* 0x000fe600080008a8 */
[----:B------:R-:W-:Y:S02]  /*13a90*/  WARPGROUP.DEPBAR.LE gsb0, 0x0 ;  /* 0x00008000000079c5 */ /* 0x000fe40000010000 */
[----:B------:R-:W-:Y:S01]  /*13aa0*/  MOV R123, R168 ;  /* 0x000000a8007b7202 */ /* 0x000fe20000000f00 */
        /* <DEDUP_REMOVED lines=22> */
[----:B------:R-:W2:Y:S04]  /*13c10*/  LDL.LU.64 R182, [R1+0x338] ;  /* 0x0003380001b67983 */ /* 0x000ea80000300a00 */
        /* <DEDUP_REMOVED lines=13> */
[----:B---3--:R-:W-:-:S03]  /*13cf0*/  WARPGROUP.ARRIVE ;  /* 0x00000000000079c5 */ /* 0x008fc60000000000 */
[----:B------:R-:W-:Y:S04]  /*13d00*/  STL [R1+0x788], R125 ;  /* 0x0007887d01007387 */ /* 0x000fe80000100800 */
[----:B------:R-:W-:Y:S04]  /*13d10*/  STL [R1+0x784], R124 ;  /* 0x0007847c01007387 */ /* 0x000fe80000100800 */
[----:B------:R-:W-:Y:S04]  /*13d20*/  STL [R1+0x780], R123 ;  /* 0x0007807b01007387 */ /* 0x000fe80000100800 */
[----:B------:R-:W3:Y:S01]  /*13d30*/  LDL.LU.64 R40, [R1+0x200] ;  /* 0x0002000001287983 */ /* 0x000ee20000300a00 */
[----:B------:R-:W-:-:S03]  /*13d40*/  UMOV UR4, UR28 ;  /* 0x0000001c00047c82 */ /* 0x000fc60008000000 */
[----:B------:R-:W3:Y:S01]  /*13d50*/  LDL.LU.64 R42, [R1+0x208] ;  /* 0x00020800012a7983 */ /* 0x000ee20000300a00 */
[----:B------:R-:W-:Y:S02]  /*13d60*/  UMOV UR5, UR29 ;  /* 0x0000001d00057c82 */ /* 0x000fe40008000000 */
[----:B------:R-:W-:Y:S01]  /*13d70*/  HGMMA.64x32x16.F32 R104, gdesc[UR4], R104, gsb0 ;  /* 0x00600000046879f0 */ /* 0x000fe20008000868 */
[----:B------:R-:W3:Y:S04]  /*13d80*/  LDL.LU.64 R44, [R1+0x210] ;  /* 0x00021000012c7983 */ /* 0x000ee80000300a00 */
[----:B------:R-:W3:Y:S04]  /*13d90*/  LDL.LU.64 R46, [R1+0x218] ;  /* 0x00021800012e7983 */ /* 0x000ee80000300a00 */
[----:B------:R-:W3:Y:S04]  /*13da0*/  LDL.LU.64 R48, [R1+0x220] ;  /* 0x0002200001307983 */ /* 0x000ee80000300a00 */
[----:B------:R-:W3:Y:S04]  /*13db0*/  LDL.LU.64 R50, [R1+0x228] ;  /* 0x0002280001327983 */ /* 0x000ee80000300a00 */
[----:B------:R-:W3:Y:S04]  /*13dc0*/  LDL.LU.64 R52, [R1+0x230] ;  /* 0x0002300001347983 */ /* 0x000ee80000300a00 */
[----:B------:R-:W3:Y:S01]  /*13dd0*/  LDL.LU.64 R54, [R1+0x238] ;  /* 0x0002380001367983 */ /* 0x000ee20000300a00 */
        /* <DEDUP_REMOVED lines=25> */
[----:B------:R-:W3:Y:S04]  /*13f70*/  LDL.LU.64 R114, [R1+0x128] ;  /* 0x0001280001727983 */ /* 0x000ee80000300a00 */
[----:B------:R-:W3:Y:S04]  /*13f80*/  LDL.LU.64 R116, [R1+0x130] ;  /* 0x0001300001747983 */ /* 0x000ee80000300a00 */
[----:B------:R-:W3:Y:S04]  /*13f90*/  LDL.LU.64 R118, [R1+0x138] ;  /* 0x0001380001767983 */ /* 0x000ee80000300a00 */
[----:B------:R-:W-:Y:S04]  /*13fa0*/  STL [R1+0x7c8], R187 ;  /* 0x0007c8bb01007387 */ /* 0x000fe80000100800 */
[----:B------:R-:W-:Y:S04]  /*13fb0*/  STL [R1+0x7c4], R186 ;  /* 0x0007c4ba01007387 */ /* 0x000fe80000100800 */
[----:B------:R-:W-:Y:S01]  /*13fc0*/  STL [R1+0x7c0], R185 ;  /* 0x0007c0b901007387 */ /* 0x000fe20000100800 */
[----:B--2---:R-:W-:-:S06]  /*13fd0*/  WARPGROUP.ARRIVE ;  /* 0x00000000000079c5 */ /* 0x004fcc0000000000 */
[----:B------:R-:W-:Y:S03]  /*13fe0*/  HGMMA.64x32x16.F32 R168, gdesc[UR4], R168, gsb0 ;  /* 0x0060000004a879f0 */ /* 0x000fe600080008a8 */
[----:B------:R-:W-:Y:S02]  /*13ff0*/  WARPGROUP.DEPBAR.LE gsb0, 0x0 ;  /* 0x00008000000079c5 */ /* 0x000fe40000010000 */
[----:B0-----:R-:W-:Y:S01]  /*14000*/  IMAD.MOV.U32 R86, RZ, RZ, R168 ;  /* 0x000000ffff567224 */ /* 0x001fe200078e00a8 */
[----:B-1----:R-:W-:Y:S01]  /*14010*/  MOV R83, R171 ;  /* 0x000000ab00537202 */ /* 0x002fe20000000f00 */
[----:B------:R-:W-:Y:S02]  /*14020*/  IMAD.MOV.U32 R85, RZ, RZ, R169 ;  /* 0x000000ffff557224 */ /* 0x000fe400078e00a9 */
[----:B------:R-:W-:Y:S01]  /*14030*/  IMAD.MOV.U32 R84, RZ, RZ, R170 ;  /* 0x000000ffff547224 */ /* 0x000fe200078e00aa */
[----:B------:R-:W2:Y:S01]  /*14040*/  LDL.LU.64 R168, [R1] ;  /* 0x0000000001a87983 */ /* 0x000ea20000300a00 */
[----:B----4-:R-:W-:-:S02]  /*14050*/  IMAD.MOV.U32 R82, RZ, RZ, R172 ;  /* 0x000000ffff527224 */ /* 0x010fc400078e00ac */
        /* <DEDUP_REMOVED lines=18> */
[----:B---3--:R-:W-:Y:S01]  /*14180*/  WARPGROUP.ARRIVE ;  /* 0x00000000000079c5 */ /* 0x008fe20000000000 */
        /* <DEDUP_REMOVED lines=11> */
[----:B------:R-:W-:Y:S01]  /*14240*/  IMAD.MOV.U32 R199, RZ, RZ, R54 ;  /* 0x000000ffffc77224 */ /* 0x000fe200078e0036 */
[----:B------:R-:W-:Y:S01]  /*14250*/  MOV R135, R52 ;  /* 0x0000003400877202 */ /* 0x000fe20000000f00 */
[----:B------:R-:W-:Y:S02]  /*14260*/  IMAD.MOV.U32 R198, RZ, RZ, R53 ;  /* 0x000000ffffc67224 */ /* 0x000fe400078e0035 */
[----:B------:R-:W-:Y:S02]  /*14270*/  IMAD.MOV.U32 R70, RZ, RZ, R50 ;  /* 0x000000ffff467224 */ /* 0x000fe400078e0032 */
[----:B------:R-:W-:Y:S01]  /*14280*/  IMAD.MOV.U32 R71, RZ, RZ, R51 ;  /* 0x000000ffff477224 */ /* 0x000fe200078e0033 */
[----:B0-----:R-:W3:Y:S01]  /*14290*/  LDL.LU.64 R54, [R1+0x8b8] ;  /* 0x0008b80001367983 */ /* 0x001ee20000300a00 */
[----:B------:R-:W-:Y:S01]  /*142a0*/  IMAD.MOV.U32 R68, RZ, RZ, R48 ;  /* 0x000000ffff447224 */ /* 0x000fe200078e0030 */
[----:B------:R-:W-:Y:S01]  /*142b0*/  MOV R67, R47 ;  /* 0x0000002f00437202 */ /* 0x000fe20000000f00 */
[----:B------:R-:W-:Y:S01]  /*142c0*/  IMAD.MOV.U32 R69, RZ, RZ, R49 ;  /* 0x000000ffff457224 */ /* 0x000fe200078e0031 */
[----:B------:R-:W3:Y:S01]  /*142d0*/  LDL.LU.64 R52, [R1+0x8b0] ;  /* 0x0008b00001347983 */ /* 0x000ee20000300a00 */
[----:B------:R-:W-:-:S03]  /*142e0*/  IMAD.MOV.U32 R66, RZ, RZ, R46 ;  /* 0x000000ffff427224 */ /* 0x000fc600078e002e */
[----:B------:R-:W3:Y:S01]  /*142f0*/  LDL.LU.64 R50, [R1+0x8a8] ;  /* 0x0008a80001327983 */ /* 0x000ee20000300a00 */
[----:B------:R-:W-:Y:S01]  /*14300*/  IMAD.MOV.U32 R64, RZ, RZ, R44 ;  /* 0x000000ffff407224 */ /* 0x000fe200078e002c */
[----:B------:R-:W-:Y:S01]  /*14310*/  MOV R62, R42 ;  /* 0x0000002a003e7202 */ /* 0x000fe20000000f00 */
[----:B------:R-:W-:Y:S01]  /*14320*/  IMAD.MOV.U32 R65, RZ, RZ, R45 ;  /* 0x000000ffff417224 */ /* 0x000fe200078e002d */
[----:B------:R-:W3:Y:S01]  /*14330*/  LDL.LU.64 R48, [R1+0x8a0] ;  /* 0x0008a00001307983 */ /* 0x000ee20000300a00 */
[----:B------:R-:W-:-:S03]  /*14340*/  IMAD.MOV.U32 R63, RZ, RZ, R43 ;  /* 0x000000ffff3f7224 */ /* 0x000fc600078e002b */
[----:B------:R-:W3:Y:S01]  /*14350*/  LDL.LU.64 R46, [R1+0x898] ;  /* 0x00089800012e7983 */ /* 0x000ee20000300a00 */
[----:B------:R-:W-:Y:S02]  /*14360*/  IMAD.MOV.U32 R60, RZ, RZ, R40 ;  /* 0x000000ffff3c7224 */ /* 0x000fe400078e0028 */
[----:B------:R-:W-:Y:S01]  /*14370*/  IMAD.MOV.U32 R61, RZ, RZ, R41 ;  /* 0x000000ffff3d7224 */ /* 0x000fe200078e0029 */
[----:B------:R-:W3:Y:S04]  /*14380*/  LDL.LU.64 R44, [R1+0x890] ;  /* 0x00089000012c7983 */ /* 0x000ee80000300a00 */
[----:B------:R-:W3:Y:S04]  /*14390*/  LDL.LU.64 R42, [R1+0x888] ;  /* 0x00088800012a7983 */ /* 0x000ee80000300a00 */
[----:B------:R-:W3:Y:S01]  /*143a0*/  LDL.LU.64 R40, [R1+0x880] ;  /* 0x0008800001287983 */ /* 0x000ee20000300a00 */
[----:B------:R-:W-:-:S02]  /*143b0*/  WARPGROUP.DEPBAR.LE gsb0, 0x0 ;  /* 0x00008000000079c5 */ /* 0x000fc40000010000 */
[----:B------:R-:W-:Y:S01]  /*143c0*/  IMAD.MOV.U32 R123, RZ, RZ, R118 ;  /* 0x000000ffff7b7224 */ /* 0x000fe200078e0076 */
[----:B------:R-:W-:Y:S01]  /*143d0*/  MOV R125, R116 ;  /* 0x00000074007d7202 */ /* 0x000fe20000000f00 */
[----:B------:R-:W-:Y:S02]  /*143e0*/  IMAD.MOV.U32 R87, RZ, RZ, R119 ;  /* 0x000000ffff577224 */ /* 0x000fe400078e0077 */
[----:B------:R-:W-:Y:S01]  /*143f0*/  IMAD.MOV.U32 R124, RZ, RZ, R117 ;  /* 0x000000ffff7c7224 */ /* 0x000fe200078e0075 */
[----:B------:R-:W4:Y:S01]  /*14400*/  LDL.LU.64 R118, [R1+0x878] ;  /* 0x0008780001767983 */ /* 0x000f220000300a00 */
[----:B------:R-:W-:Y:S02]  /*14410*/  IMAD.MOV.U32 R127, RZ, RZ, R114 ;  /* 0x000000ffff7f7224 */ /* 0x000fe400078e0072 */
[----:B------:R-:W-:Y:S01]  /*14420*/  IMAD.MOV.U32 R126, RZ, RZ, R115 ;  /* 0x000000ffff7e7224 */ /* 0x000fe200078e0073 */
[----:B------:R-:W4:Y:S01]  /*14430*/  LDL.LU.64 R116, [R1+0x870] ;  /* 0x0008700001747983 */ /* 0x000f220000300a00 */
[----:B------:R-:W-:Y:S01]  /*14440*/  IMAD.MOV.U32 R129, RZ, RZ, R112 ;  /* 0x000000ffff817224 */ /* 0x000fe200078e0070 */
[----:B------:R-:W-:Y:S01]  /*14450*/  MOV R130, R111 ;  /* 0x0000006f00827202 */ /* 0x000fe20000000f00 */
[----:B------:R-:W-:Y:S01]  /*14460*/  IMAD.MOV.U32 R128, RZ, RZ, R113 ;  /* 0x000000ffff807224 */ /* 0x000fe200078e0071 */
[----:B------:R-:W4:Y:S01]  /*14470*/  LDL.LU.64 R114, [R1+0x868] ;  /* 0x0008680001727983 */ /* 0x000f220000300a00 */
[----:B------:R-:W-:Y:S01]  /*14480*/  IMAD.MOV.U32 R131, RZ, RZ, R110 ;  /* 0x000000ffff837224 */ /* 0x000fe200078e006e */
[----:B------:R-:W-:Y:S01]  /*14490*/  MOV R56, R106 ;  /* 0x0000006a00387202 */ /* 0x000fe20000000f00 */
[----:B------:R-:W-:Y:S01]  /*144a0*/  IMAD.MOV.U32 R133, RZ, RZ, R108 ;  /* 0x000000ffff857224 */ /* 0x000fe200078e006c */
[----:B------:R-:W4:Y:S01]  /*144b0*/  LDL.LU.64 R112, [R1+0x860] ;  /* 0x0008600001707983 */ /* 0x000f220000300a00 */
[----:B------:R-:W-:-:S02]  /*144c0*/  IMAD.MOV.U32 R132, RZ, RZ, R109 ;  /* 0x000000ffff847224 */ /* 0x000fc400078e006d */
[----:B------:R-:W-:Y:S01]  /*144d0*/  IMAD.MOV.U32 R134, RZ, RZ, R107 ;  /* 0x000000ffff867224 */ /* 0x000fe200078e006b */
[----:B------:R-:W4:Y:S01]  /*144e0*/  LDL.LU.64 R110, [R1+0x858] ;  /* 0x00085800016e7983 */ /* 0x000f220000300a00 */
[----:B------:R-:W-:Y:S02]  /*144f0*/  IMAD.MOV.U32 R58, RZ, RZ, R104 ;  /* 0x000000ffff3a7224 */ /* 0x000fe400078e0068 */
[----:B------:R-:W-:Y:S01]  /*14500*/  IMAD.MOV.U32 R57, RZ, RZ, R105 ;  /* 0x000000ffff397224 */ /* 0x000fe200078e0069 */
[----:B------:R-:W4:Y:S04]  /*14510*/  LDL.LU.64 R108, [R1+0x850] ;  /* 0x00085000016c7983 */ /* 0x000f280000300a00 */
[----:B------:R-:W4:Y:S04]  /*14520*/  LDL.LU.64 R106, [R1+0x848] ;  /* 0x00084800016a7983 */ /* 0x000f280000300a00 */
[----:B------:R-:W4:Y:S01]  /*14530*/  LDL.LU.64 R104, [R1+0x840] ;  /* 0x0008400001687983 */ /* 0x000f220000300a00 */
[----:B--2---:R-:W-:-:S06]  /*14540*/  WARPGROUP.ARRIVE ;  /* 0x00000000000079c5 */ /* 0x004fcc0000000000 */
[----:B------:R-:W-:Y:S03]  /*14550*/  HGMMA.64x32x16.F32 R168, gdesc[UR16], R168, gsb0 ;  /* 0x0060000010a879f0 */ /* 0x000fe600080008a8 */
[----:B------:R-:W-:Y:S02]  /*14560*/  WARPGROUP.DEPBAR.LE gsb0, 0x0 ;  /* 0x00008000000079c5 */ /* 0x000fe40000010000 */
[----:B------:R-:W-:Y:S02]  /*14570*/  IMAD.MOV.U32 R185, RZ, RZ, R182 ;  /* 0x000000ffffb97224 */ /* 0x000fe400078e00b6 */
[----:B------:R-:W-:Y:S01]  /*14580*/  IMAD.MOV.U32 R59, RZ, RZ, R183 ;  /* 0x000000ffff3b7224 */ /* 0x000fe200078e00b7 */
[----:B------:R-:W-:Y:S01]  /*14590*/  MOV R151, R179 ;  /* 0x000000b300977202 */ /* 0x000fe20000000f00 */
        /* <DEDUP_REMOVED lines=21> */
[----:B------:R-:W-:Y:S01]  /*146f0*/  UMOV UR20, UR4 ;  /* 0x0000000400147c82 */ /* 0x000fe20008000000 */
[----:B------:R-:W-:Y:S01]  /*14700*/  UMOV UR21, UR5 ;  /* 0x0000000500157c82 */ /* 0x000fe20008000000 */
[----:B------:R-:W-:Y:S01]  /*14710*/  UMOV UR24, UR4 ;  /* 0x0000000400187c82 */ /* 0x000fe20008000000 */
[----:B------:R-:W-:Y:S01]  /*14720*/  UMOV UR25, UR5 ;  /* 0x0000000500197c82 */ /* 0x000fe20008000000 */
[----:B------:R-:W-:Y:S01]  /*14730*/  UMOV UR28, UR4 ;  /* 0x00000004001c7c82 */ /* 0x000fe20008000000 */
[----:B------:R-:W-:Y:S01]  /*14740*/  UMOV UR29, UR5 ;  /* 0x00000005001d7c82 */ /* 0x000fe20008000000 */
[----:B------:R-:W-:Y:S01]  /*14750*/  UIADD3 UR8, UR44, 0xc04, URZ ;  /* 0x00000c042c087890 */ /* 0x000fe2000fffe03f */
[----:B--2---:R-:W-:-:S06]  /*14760*/  WARPGROUP.ARRIVE ;  /* 0x00000000000079c5 */ /* 0x004fcc0000000000 */
        /* <DEDUP_REMOVED lines=15> */
[----:B---3--:R-:W-:-:S06]  /*14860*/  WARPGROUP.ARRIVE ;  /* 0x00000000000079c5 */ /* 0x008fcc0000000000 */
[----:B------:R-:W-:Y:S01]  /*14870*/  HGMMA.64x32x16.F32 R40, gdesc[UR28], R40, gsb0 ;  /* 0x006000001c2879f0 */ /* 0x000fe20008000828 */
[----:B------:R-:W-:Y:S04]  /*14880*/  STL [R1+0x4d4], R178 ;  /* 0x0004d4b201007387 */ /* 0x000fe80000100800 */
[----:B------:R3:W-:Y:S04]  /*14890*/  STL [R1+0x4d0], R179 ;  /* 0x0004d0b301007387 */ /* 0x0007e80000100800 */
[----:B------:R-:W-:Y:S04]  /*148a0*/  STL [R1+0x4cc], R180 ;  /* 0x0004ccb401007387 */ /* 0x000fe80000100800 */
[----:B------:R3:W-:Y:S04]  /*148b0*/  STL [R1+0x4c8], R181 ;  /* 0x0004c8b501007387 */ /* 0x0007e80000100800 */
[----:B------:R-:W-:Y:S04]  /*148c0*/  STL [R1+0x4c4], R182 ;  /* 0x0004c4b601007387 */ /* 0x000fe80000100800 */
[----:B------:R3:W-:Y:S04]  /*148d0*/  STL [R1+0x4c0], R183 ;  /* 0x0004c0b701007387 */ /* 0x0007e80000100800 */
[----:B0-----:R-:W3:Y:S04]  /*148e0*/  LDL.LU.64 R168, [R1+0xc0] ;  /* 0x0000c00001a87983 */ /* 0x001ee80000300a00 */
[----:B-1----:R-:W3:Y:S04]  /*148f0*/  LDL.LU.64 R170, [R1+0xc8] ;  /* 0x0000c80001aa7983 */ /* 0x002ee80000300a00 */
[----:B--2---:R-:W2:Y:S04]  /*14900*/  LDL.LU.64 R172, [R1+0xd0] ;  /* 0x0000d00001ac7983 */ /* 0x004ea80000300a00 */
[----:B----4-:R-:W2:Y:S04]  /*14910*/  LDL.LU.64 R174, [R1+0xd8] ;  /* 0x0000d80001ae7983 */ /* 0x010ea80000300a00 */
[----:B------:R-:W2:Y:S04]  /*14920*/  LDL.LU.64 R176, [R1+0xe0] ;  /* 0x0000e00001b07983 */ /* 0x000ea80000300a00 */
[----:B---3--:R-:W2:Y:S04]  /*14930*/  LDL.LU.64 R178, [R1+0xe8] ;  /* 0x0000e80001b27983 */ /* 0x008ea80000300a00 */
[----:B------:R-:W2:Y:S04]  /*14940*/  LDL.LU.64 R180, [R1+0xf0] ;  /* 0x0000f00001b47983 */ /* 0x000ea80000300a00 */
[----:B------:R-:W2:Y:S01]  /*14950*/  LDL.LU.64 R182, [R1+0xf8] ;  /* 0x0000f80001b67983 */ /* 0x000ea20000300a00 */
[----:B------:R-:W-:Y:S01]  /*14960*/  UMOV UR28, UR8 ;  /* 0x00000008001c7c82 */ /* 0x000fe20008000000 */
[----:B------:R-:W-:Y:S01]  /*14970*/  UMOV UR29, 0x40000040 ;  /* 0x40000040001d7882 */ /* 0x000fe20000000000 */
        /* <DEDUP_REMOVED lines=77> */
[----:B------:R0:W-:Y:S04]  /*14e50*/  STL.64 [R1+0xc0], R168 ;  /* 0x0000c0a801007387 */ /* 0x0001e80000100a00 */
[----:B------:R1:W-:Y:S04]  /*14e60*/  STL.64 [R1+0xc8], R170 ;  /* 0x0000c8aa01007387 */ /* 0x0003e80000100a00 */
[----:B------:R2:W-:Y:S01]  /*14e70*/  STL [R1+0xd0], R172 ;  /* 0x0000d0ac01007387 */ /* 0x0005e20000100800 */
[----:B0-----:R-:W-:-:S02]  /*14e80*/  IMAD.MOV.U32 R168, RZ, RZ, R104 ;  /* 0x000000ffffa87224 */ /* 0x001fc400078e0068 */
[----:B------:R-:W-:Y:S01]  /*14e90*/  IMAD.MOV.U32 R169, RZ, RZ, R105 ;  /* 0x000000ffffa97224 */ /* 0x000fe200078e0069 */
[----:B------:R-:W3:Y:S01]  /*14ea0*/  LDL.LU R104, [R1+0x80] ;  /* 0x0000800001687983 */ /* 0x000ee20000300800 */
[----:B-1----:R-:W-:Y:S01]  /*14eb0*/  IMAD.MOV.U32 R170, RZ, RZ, R106 ;  /* 0x000000ffffaa7224 */ /* 0x002fe200078e006a */
[----:B------:R-:W-:Y:S01]  /*14ec0*/  MOV R17, R173 ;  /* 0x000000ad00117202 */ /* 0x000fe20000000f00 */
[----:B------:R-:W-:Y:S01]  /*14ed0*/  IMAD.MOV.U32 R171, RZ, RZ, R107 ;  /* 0x000000ffffab7224 */ /* 0x000fe200078e006b */
[----:B------:R-:W3:Y:S01]  /*14ee0*/  LDL.LU R105, [R1+0x84] ;  /* 0x0000840001697983 */ /* 0x000ee20000300800 */
[----:B--2---:R-:W-:Y:S01]  /*14ef0*/  MOV R172, R108 ;  /* 0x0000006c00ac7202 */ /* 0x004fe20000000f00 */
[----:B------:R-:W-:Y:S02]  /*14f00*/  IMAD.MOV.U32 R16, RZ, RZ, R174 ;  /* 0x000000ffff107224 */ /* 0x000fe400078e00ae */
[----:B------:R-:W3:Y:S01]  /*14f10*/  LDL.LU R106, [R1+0x88] ;  /* 0x00008800016a7983 */ /* 0x000ee20000300800 */
[----:B------:R-:W-:-:S03]  /*14f20*/  IMAD.MOV.U32 R173, RZ, RZ, R109 ;  /* 0x000000ffffad7224 */ /* 0x000fc600078e006d */
[----:B------:R-:W3:Y:S01]  /*14f30*/  LDL.LU R107, [R1+0x8c] ;  /* 0x00008c00016b7983 */ /* 0x000ee20000300800 */
[----:B------:R-:W-:Y:S02]  /*14f40*/  IMAD.MOV.U32 R3, RZ, RZ, R175 ;  /* 0x000000ffff037224 */ /* 0x000fe400078e00af */
[----:B------:R-:W-:Y:S01]  /*14f50*/  IMAD.MOV.U32 R174, RZ, RZ, R110 ;  /* 0x000000ffffae7224 */ /* 0x000fe200078e006e */
[----:B------:R-:W3:Y:S01]  /*14f60*/  LDL.LU R108, [R1+0x90] ;  /* 0x00009000016c7983 */ /* 0x000ee20000300800 */
[----:B------:R-:W-:Y:S02]  /*14f70*/  IMAD.MOV.U32 R2, RZ, RZ, R176 ;  /* 0x000000ffff027224 */ /* 0x000fe400078e00b0 */
[----:B------:R-:W-:Y:S01]  /*14f80*/  IMAD.MOV.U32 R175, RZ, RZ, R111 ;  /* 0x000000ffffaf7224 */ /* 0x000fe200078e006f */
[----:B------:R-:W3:Y:S01]  /*14f90*/  LDL.LU R109, [R1+0x94] ;  /* 0x00009400016d7983 */ /* 0x000ee20000300800 */
[----:B------:R-:W-:Y:S01]  /*14fa0*/  IMAD.MOV.U32 R235, RZ, RZ, R177 ;  /* 0x000000ffffeb7224 */ /* 0x000fe200078e00b1 */
[----:B------:R-:W-:Y:S01]  /*14fb0*/  MOV R234, R178 ;  /* 0x000000b200ea7202 */ /* 0x000fe20000000f00 */
[----:B------:R-:W-:Y:S01]  /*14fc0*/  IMAD.MOV.U32 R176, RZ, RZ, R112 ;  /* 0x000000ffffb07224 */ /* 0x000fe200078e0070 */
[----:B------:R-:W3:Y:S01]  /*14fd0*/  LDL.LU R110, [R1+0x98] ;  /* 0x00009800016e7983 */ /* 0x000ee20000300800 */
[----:B------:R-:W-:Y:S01]  /*14fe0*/  MOV R177, R113 ;  /* 0x0000007100b17202 */ /* 0x000fe20000000f00 */
[----:B------:R-:W-:-:S02]  /*14ff0*/  IMAD.MOV.U32 R233, RZ, RZ, R179 ;  /* 0x000000ffffe97224 */ /* 0x000fc400078e00b3 */
        /* <DEDUP_REMOVED lines=15> */
[----:B------:R-:W3:Y:S04]  /*150f0*/  LDL.LU R116, [R1+0xb0] ;  /* 0x0000b00001747983 */ /* 0x000ee80000300800 */
[----:B------:R-:W3:Y:S04]  /*15100*/  LDL.LU R117, [R1+0xb4] ;  /* 0x0000b40001757983 */ /* 0x000ee80000300800 */
[----:B------:R-:W3:Y:S04]  /*15110*/  LDL.LU R118, [R1+0xb8] ;  /* 0x0000b80001767983 */ /* 0x000ee80000300800 */
[----:B------:R-:W3:Y:S04]  /*15120*/  LDL.LU R119, [R1+0xbc] ;  /* 0x0000bc0001777983 */ /* 0x000ee80000300800 */
        /* <DEDUP_REMOVED lines=16> */
[----:B------:R-:W4:Y:S04]  /*15230*/  LDL.LU.64 R152, [R1+0x2c0] ;  /* 0x0002c00001987983 */ /* 0x000f280000300a00 */
[----:B------:R-:W4:Y:S04]  /*15240*/  LDL.LU.64 R154, [R1+0x2c8] ;  /* 0x0002c800019a7983 */ /* 0x000f280000300a00 */
[----:B------:R-:W4:Y:S04]  /*15250*/  LDL.LU.64 R156, [R1+0x2d0] ;  /* 0x0002d000019c7983 */ /* 0x000f280000300a00 */
[----:B------:R-:W4:Y:S04]  /*15260*/  LDL.LU.64 R158, [R1+0x2d8] ;  /* 0x0002d800019e7983 */ /* 0x000f280000300a00 */
[----:B------:R-:W4:Y:S04]  /*15270*/  LDL.LU.64 R160, [R1+0x2e0] ;  /* 0x0002e00001a07983 */ /* 0x000f280000300a00 */
[----:B------:R-:W4:Y:S04]  /*15280*/  LDL.LU.64 R162, [R1+0x2e8] ;  /* 0x0002e80001a27983 */ /* 0x000f280000300a00 */
[----:B------:R-:W4:Y:S04]  /*15290*/  LDL.LU.64 R164, [R1+0x2f0] ;  /* 0x0002f00001a47983 */ /* 0x000f280000300a00 */
[----:B------:R-:W4:Y:S04]  /*152a0*/  LDL.LU.64 R166, [R1+0x2f8] ;  /* 0x0002f80001a67983 */ /* 0x000f280000300a00 */
        /* <DEDUP_REMOVED lines=16> */
[----:B------:R-:W-:Y:S01]  /*153b0*/  UMOV UR4, UR28 ;  /* 0x0000001c00047c82 */ /* 0x000fe20008000000 */
[----:B------:R-:W-:Y:S01]  /*153c0*/  UMOV UR5, UR29 ;  /* 0x0000001d00057c82 */ /* 0x000fe20008000000 */
[----:B------:R-:W-:-:S02]  /*153d0*/  UIADD3 UR16, UR44, 0x6, URZ ;  /* 0x000000062c107890 */ /* 0x000fc4000fffe03f */
[----:B------:R-:W-:Y:S02]  /*153e0*/  UIADD3 UR12, UR45, 0x6, URZ ;  /* 0x000000062d0c7890 */ /* 0x000fe4000fffe03f */
[----:B------:R-:W-:Y:S01]  /*153f0*/  UIADD3 UR10, UR45, 0x106, URZ ;  /* 0x000001062d0a7890 */ /* 0x000fe2000fffe03f */
[----:B------:R-:W-:Y:S01]  /*15400*/  UMOV UR11, 0x40000040 ;  /* 0x40000040000b7882 */ /* 0x000fe20000000000 */
        /* <DEDUP_REMOVED lines=16> */
[----:B------:R-:W-:Y:S01]  /*15510*/  UIADD3 UR14, UR45, 0x206, URZ ;  /* 0x000002062d0e7890 */ /* 0x000fe2000fffe03f */
[----:B----4-:R-:W-:-:S06]  /*15520*/  WARPGROUP.ARRIVE ;  /* 0x00000000000079c5 */ /* 0x010fcc0000000000 */
[----:B------:R-:W-:Y:S01]  /*15530*/  HGMMA.64x32x16.F32 R152, gdesc[UR4], R152, gsb0 ;  /* 0x00600000049879f0 */ /* 0x000fe20008000898 */
[----:B------:R-:W-:Y:S01]  /*15540*/  UMOV UR4, UR16 ;  /* 0x0000001000047c82 */ /* 0x000fe20008000000 */
[----:B------:R-:W-:Y:S01]  /*15550*/  UMOV UR5, 0x40000040 ;  /* 0x4000004000057882 */ /* 0x000fe20000000000 */
[----:B------:R-:W-:Y:S01]  /*15560*/  UMOV UR6, UR12 ;  /* 0x0000000c00067c82 */ /* 0x000fe20008000000 */
[----:B------:R-:W-:Y:S01]  /*15570*/  UMOV UR7, 0x40000040 ;  /* 0x4000004000077882 */ /* 0x000fe20000000000 */
[----:B------:R-:W-:Y:S02]  /*15580*/  WARPGROUP.DEPBAR.LE gsb0, 0x0 ;  /* 0x00008000000079c5 */ /* 0x000fe40000010000 */
[----:B---3--:R-:W-:-:S06]  /*15590*/  WARPGROUP.ARRIVE ;  /* 0x00000000000079c5 */ /* 0x008fcc0000000000 */
        /* <DEDUP_REMOVED lines=681> */
[----:B------:R-:W-:Y:S01]  /*18030*/  BPT.TRAP 0x1 ;  /* 0x000000040000795c */ /* 0x000fe20000300000 */
.L_x_23:
[----:B------:R-:W-:Y:S02]  /*18040*/  UISETP.GT.U32.AND UP0, UPT, UR38, 0x1, UPT ;  /* 0x000000012600788c */ /* 0x000fe4000bf04070 */
[----:B------:R-:W-:-:S04]  /*18050*/  ULEA UR4, UR32, UR40, 0x3 ;  /* 0x0000002820047291 */ /* 0x000fc8000f8e183f */
[----:B------:R-:W-:Y:S01]  /*18060*/  UIADD3 UR4, UR4, 0x10, URZ ;  /* 0x0000001004047890 */ /* 0x000fe2000fffe03f */
[----:B------:R-:W-:-:S03]  /*18070*/  PLOP3.LUT P1, PT, PT, PT, UP0, 0x80, 0x0 ;  /* 0x000000000000781c */ /* 0x000fc60003f2f008 */
[----:B------:R-:W-:-:S09]  /*18080*/  UPRMT UR4, URZ, 0x654, UR4 ;  /* 0x000006543f047896 */ /* 0x000fd20008000004 */
[----:B------:R-:W-:Y:S01]  /*18090*/  SYNCS.ARRIVE.TRANS64.RED.A1T0 RZ, [UR4], RZ ;  /* 0x000000ffffff79a7 */ /* 0x000fe20008100404 */
[----:B------:R-:W-:Y:S05]  /*180a0*/  @P1 BRA `(.L_x_24) ;  /* 0x0000000000041947 */ /* 0x000fea0003800000 */
[----:B------:R-:W-:Y:S01]  /*180b0*/  BPT.TRAP 0x1 ;  /* 0x000000040000795c */ /* 0x000fe20000300000 */
.L_x_24:
[----:B------:R-:W-:Y:S02]  /*180c0*/  UISETP.GT.AND UP2, UPT, UR33, 0x1, UPT ;  /* 0x000000012100788c */ /* 0x000fe4000bf44270 */
[----:B------:R-:W-:Y:S02]  /*180d0*/  UIADD3 UR34, UR34, 0x1, URZ ;  /* 0x0000000122227890 */ /* 0x000fe4000fffe03f */
[----:B------:R-:W-:Y:S02]  /*180e0*/  UIADD3 UR32, UR32, 0x1, URZ ;  /* 0x0000000120207890 */ /* 0x000fe4000fffe03f */
[----:B------:R-:W-:Y:S01]  /*180f0*/  PLOP3.LUT P1, PT, PT, PT, UP2, 0x80, 0x0 ;  /* 0x000000000000781c */ /* 0x000fe20003f2f028 */
[----:B------:R-:W-:Y:S02]  /*18100*/  UISETP.NE.AND UP0, UPT, UR34, 0x2, UPT ;  /* 0x000000022200788c */ /* 0x000fe4000bf05270 */
[----:B------:R-:W-:Y:S02]  /*18110*/  UIADD3 UR4, UR33, -0x1, URZ ;  /* 0xffffffff21047890 */ /* 0x000fe4000fffe03f */
[----:B------:R-:W-:-:S02]  /*18120*/  UISETP.NE.AND UP1, UPT, UR32, 0x2, UPT ;  /* 0x000000022000788c */ /* 0x000fc4000bf25270 */
[----:B------:R-:W-:Y:S02]  /*18130*/  USEL UR5, URZ, 0x1, UP0 ;  /* 0x000000013f057887 */ /* 0x000fe40008000000 */
[----:B------:R-:W-:Y:S02]  /*18140*/  USEL UR34, UR34, URZ, UP0 ;  /* 0x0000003f22227287 */ /* 0x000fe40008000000 */
[----:B------:R-:W-:Y:S02]  /*18150*/  USEL UR32, UR32, URZ, UP1 ;  /* 0x0000003f20207287 */ /* 0x000fe40008800000 */
[----:B------:R-:W-:Y:S01]  /*18160*/  ULOP3.LUT UR35, UR35, UR5, URZ, 0x3c, !UPT ;  /* 0x0000000523237292 */ /* 0x000fe2000f8e3c3f */
[----:B------:R-:W-:Y:S01]  /*18170*/  UMOV UR33, UR4 ;  /* 0x0000000400217c82 */ /* 0x000fe20008000000 */
[----:B------:R-:W-:Y:S10]  /*18180*/  @P1 BRA `(.L_x_25) ;  /* 0xffffff4400f41947 */ /* 0x000ff4000383ffff */
.L_x_18:
[----:B------:R-:W1:Y:S02]  /*18190*/  LDC R0, c[0x0][0x28c] ;  /* 0x0000a300ff007b82 */ /* 0x000e640000000800 */
[----:B-1----:R-:W-:-:S13]  /*181a0*/  ISETP.GE.AND P1, PT, R0, 0x1, PT ;  /* 0x000000010000780c */ /* 0x002fda0003f26270 */
[----:B------:R-:W-:Y:S05]  /*181b0*/  @!P1 BRA `(.L_x_26) ;  /* 0x0000000000349947 */ /* 0x000fea0003800000 */
[----:B------:R-:W-:Y:S05]  /*181c0*/  @!P0 BRA `(.L_x_27) ;  /* 0x0000000000048947 */ /* 0x000fea0003800000 */
[----:B------:R-:W-:Y:S01]  /*181d0*/  BPT.TRAP 0x1 ;  /* 0x000000040000795c */ /* 0x000fe20000300000 */
.L_x_27:
[----:B-----5:R-:W-:Y:S01]  /*181e0*/  R2UR UR4, R3 ;  /* 0x00000000030472ca */ /* 0x020fe200000e0000 */
[----:B------:R-:W-:-:S06]  /*181f0*/  UISETP.GT.U32.AND UP0, UPT, UR38, 0x1, UPT ;  /* 0x000000012600788c */ /* 0x000fcc000bf04070 */
[----:B------:R-:W-:-:S06]  /*18200*/  PLOP3.LUT P0, PT, PT, PT, UP0, 0x80, 0x0 ;  /* 0x000000000000781c */ /* 0x000fcc0003f0f008 */
[----:B------:R-:W-:-:S04]  /*18210*/  UIADD3 UR4, UR4, UR37, URZ ;  /* 0x0000002504047290 */ /* 0x000fc8000fffe03f */
[----:B------:R-:W-:-:S04]  /*18220*/  USHF.L.U32 UR4, UR4, 0x3, URZ ;  /* 0x0000000304047899 */ /* 0x000fc8000800063f */
[----:B------:R-:W-:-:S04]  /*18230*/  ULOP3.LUT UR4, UR4, 0x8, URZ, 0xc0, !UPT ;  /* 0x0000000804047892 */ /* 0x000fc8000f8ec03f */
[----:B------:R-:W-:-:S04]  /*18240*/  UIADD3 UR4, UR40, 0x10, UR4 ;  /* 0x0000001028047890 */ /* 0x000fc8000fffe004 */
[----:B------:R-:W-:-:S09]  /*18250*/  UPRMT UR4, URZ, 0x654, UR4 ;  /* 0x000006543f047896 */ /* 0x000fd20008000004 */
[----:B------:R-:W-:Y:S01]  /*18260*/  SYNCS.ARRIVE.TRANS64.RED.A1T0 RZ, [UR4], RZ ;  /* 0x000000ffffff79a7 */ /* 0x000fe20008100404 */
[----:B------:R-:W-:Y:S05]  /*18270*/  @P0 BRA `(.L_x_26) ;  /* 0x0000000000040947 */ /* 0x000fea0003800000 */
[----:B------:R-:W-:Y:S01]  /*18280*/  BPT.TRAP 0x1 ;  /* 0x000000040000795c */ /* 0x000fe20000300000 */
.L_x_26:
[----:B------:R-:W1:Y:S01]  /*18290*/  S2R R0, SR_TID.X ;  /* 0x0000000000007919 */ /* 0x000e620000002100 */
[----:B------:R-:W-:Y:S02]  /*182a0*/  UIMAD UR43, UR43, 0xe0, URZ ;  /* 0x000000e02b2b78a4 */ /* 0x000fe4000f8e023f */
[----:B------:R-:W-:Y:S01]  /*182b0*/  UIMAD.WIDE UR6, UR48, 0x200, URZ ;  /* 0x00000200300678a5 */ /* 0x000fe2000f8e023f */
[----:B------:R-:W2:Y:S01]  /*182c0*/  S2R R6, SR_TID.X ;  /* 0x0000000000067919 */ /* 0x000ea20000002100 */
[----:B------:R-:W-:Y:S02]  /*182d0*/  USHF.R.S32.HI UR10, URZ, 0x1f, UR42 ;  /* 0x0000001f3f0a7899 */ /* 0x000fe4000801142a */
[----:B------:R-:W-:Y:S01]  /*182e0*/  MOV R10, UR43 ;  /* 0x0000002b000a7c02 */ /* 0x000fe20008000f00 */
[----:B------:R-:W-:Y:S01]  /*182f0*/  ULDC.64 UR8, c[0x0][0x5d0] ;  /* 0x0001740000087ab9 */ /* 0x000fe20000000a00 */
[----:B------:R-:W-:Y:S02]  /*18300*/  UIADD3 UR37, UR41, UR37, URZ ;  /* 0x0000002529257290 */ /* 0x000fe4000fffe03f */
[----:B------:R-:W-:-:S02]  /*18310*/  UIMAD UR4, UR10, UR8, URZ ;  /* 0x000000080a0472a4 */ /* 0x000fc4000f8e023f */
[----:B------:R-:W-:Y:S02]  /*18320*/  USHF.L.U32 UR48, UR48, 0x9, URZ ;  /* 0x0000000930307899 */ /* 0x000fe4000800063f */
[----:B------:R-:W-:Y:S01]  /*18330*/  UIMAD UR4, UR42, UR9, UR4 ;  /* 0x000000092a0472a4 */ /* 0x000fe2000f8e0204 */
[----:B------:R-:W-:Y:S01]  /*18340*/  ULDC UR5, c[0x0][0x284] ;  /* 0x0000a10000057ab9 */ /* 0x000fe20000000800 */
[----:B------:R-:W-:-:S04]  /*18350*/  UISETP.GT.U32.AND UP0, UPT, UR37, 0x1, UPT ;  /* 0x000000012500788c */ /* 0x000fc8000bf04070 */
[----:B------:R-:W-:Y:S01]  /*18360*/  UISETP.LT.U32.AND UP0, UPT, UR41, 0x2, UP0 ;  /* 0x000000022900788c */ /* 0x000fe20008701070 */
[----:B-1----:R-:W-:-:S04]  /*18370*/  SHF.R.U32.HI R0, RZ, 0x7, R0 ;  /* 0x00000007ff007819 */ /* 0x002fc80000011600 */
[----:B------:R-:W-:Y:S01]  /*18380*/  LOP3.LUT R4, R0, 0x1, RZ, 0xc0, !PT ;  /* 0x0000000100047812 */ /* 0x000fe200078ec0ff */
[C---:B--2---:R-:W-:Y:S01]  /*18390*/  IMAD.SHL.U32 R11, R6.reuse, 0x2, RZ ;  /* 0x00000002060b7824 */ /* 0x044fe200078e00ff */
[----:B-----5:R-:W-:Y:S02]  /*183a0*/  SHF.R.U32.HI R3, RZ, 0x2, R6 ;  /* 0x00000002ff037819 */ /* 0x020fe40000011606 */
[----:B------:R-:W-:Y:S01]  /*183b0*/  LOP3.LUT R5, R6, 0x60, RZ, 0xc0, !PT ;  /* 0x0000006006057812 */ /* 0x000fe200078ec0ff */
[----:B------:R-:W-:Y:S01]  /*183c0*/  IMAD.SHL.U32 R0, R4, 0x40, RZ ;  /* 0x0000004004007824 */ /* 0x000fe200078e00ff */
[----:B------:R-:W-:Y:S02]  /*183d0*/  LOP3.LUT R3, R3, 0x7, RZ, 0xc0, !PT ;  /* 0x0000000703037812 */ /* 0x000fe400078ec0ff */
[----:B------:R-:W-:Y:S02]  /*183e0*/  SHF.R.U32.HI R5, RZ, 0x1, R5 ;  /* 0x00000001ff057819 */ /* 0x000fe40000011605 */
[----:B------:R-:W-:-:S02]  /*183f0*/  LOP3.LUT R0, R0, 0x40, R3, 0xe2, !PT ;  /* 0x0000004000007812 */ /* 0x000fc400078ee203 */
[----:B------:R-:W-:Y:S02]  /*18400*/  IADD3 R3, RZ, -R5, -R3 ;  /* 0x80000005ff037210 */ /* 0x000fe40007ffe803 */
[----:B------:R-:W-:Y:S02]  /*18410*/  LOP3.LUT R10, R10, 0x6, R11, 0xf8, !PT ;  /* 0x000000060a0a7812 */ /* 0x000fe400078ef80b */
[----:B------:R-:W-:Y:S01]  /*18420*/  LOP3.LUT R21, R0, UR6, R5, 0xfe, !PT ;  /* 0x0000000600157c12 */ /* 0x000fe2000f8efe05 */
[----:B------:R-:W-:Y:S01]  /*18430*/  IMAD R0, R4, -0x40, R3 ;  /* 0xffffffc004007824 */ /* 0x000fe200078e0203 */
[--C-:B------:R-:W-:Y:S01]  /*18440*/  SHF.R.S32.HI R11, RZ, 0x1f, R10.reuse ;  /* 0x0000001fff0b7819 */ /* 0x100fe2000001140a */
[----:B------:R-:W-:Y:S01]  /*18450*/  IMAD.U32 R4, RZ, RZ, UR8 ;  /* 0x00000008ff047e24 */ /* 0x000fe2000f8e00ff */
[----:B------:R-:W-:Y:S01]  /*18460*/  ULDC UR8, c[0x0][0x288] ;  /* 0x0000a20000087ab9 */ /* 0x000fe20000000800 */
[----:B------:R1:W-:Y:S01]  /*18470*/  STL [R1+0x3e0], R21 ;  /* 0x0003e01501007387 */ /* 0x0003e20000100800 */
[----:B------:R-:W-:Y:S01]  /*18480*/  UISETP.GE.AND UP1, UPT, UR43, UR8, UPT ;  /* 0x000000082b00728c */ /* 0x000fe2000bf26270 */
[----:B------:R-:W-:-:S03]  /*18490*/  IMAD.WIDE.U32 R4, R4, UR42, R10 ;  /* 0x0000002a04047c25 */ /* 0x000fc6000f8e000a */
[----:B------:R-:W-:Y:S01]  /*184a0*/  UISETP.GE.OR UP1, UPT, UR48, UR5, UP1 ;  /* 0x000000053000728c */ /* 0x000fe20008f26670 */
[----:B------:R-:W-:Y:S01]  /*184b0*/  VIADD R5, R5, UR4 ;  /* 0x0000000405057c36 */ /* 0x000fe20008000000 */
[----:B------:R-:W-:Y:S01]  /*184c0*/  USHF.R.U32.HI UR4, URZ, 0x1, UR37 ;  /* 0x000000013f047899 */ /* 0x000fe20008011625 */
[----:B------:R-:W-:Y:S01]  /*184d0*/  IMAD.U32 R3, RZ, RZ, UR5 ;  /* 0x00000005ff037e24 */ /* 0x000fe2000f8e00ff */
[----:B------:R-:W-:Y:S02]  /*184e0*/  USEL UR5, URZ, 0x1, !UP0 ;  /* 0x000000013f057887 */ /* 0x000fe4000c000000 */
[----:B------:R-:W-:Y:S01]  /*184f0*/  ULOP3.LUT UR4, UR4, 0x1, URZ, 0xc0, !UPT ;  /* 0x0000000104047892 */ /* 0x000fe2000f8ec03f */
[----:B------:R-:W-:Y:S01]  /*18500*/  PLOP3.LUT P0, PT, PT, PT, UP1, 0x80, 0x0 ;  /* 0x000000000000781c */ /* 0x000fe20003f0f018 */
[----:B------:R-:W-:Y:S01]  /*18510*/  ULOP3.LUT UR37, UR37, 0x1, URZ, 0xc0, !UPT ;  /* 0x0000000125257892 */ /* 0x000fe2000f8ec03f */
[----:B------:R-:W-:Y:S01]  /*18520*/  IADD3 R0, R3, -UR48, R0 ;  /* 0x8000003003007c10 */ /* 0x000fe2000fffe000 */
[----:B------:R-:W-:Y:S01]  /*18530*/  UISETP.NE.U32.AND UP2, UPT, UR4, 0x1, UPT ;  /* 0x000000010400788c */ /* 0x000fe2000bf45070 */
[----:B------:R-:W-:Y:S01]  /*18540*/  LOP3.LUT R3, R6, 0x3, RZ, 0xc0, !PT ;  /* 0x0000000306037812 */ /* 0x000fe200078ec0ff */
[----:B------:R-:W-:Y:S01]  /*18550*/  IMAD.MOV.U32 R6, RZ, RZ, -0x2 ;  /* 0xfffffffeff067424 */ /* 0x000fe200078e00ff */
[----:B------:R-:W-:Y:S01]  /*18560*/  UMOV UR48, 0xffffffff ;  /* 0xffffffff00307882 */ /* 0x000fe20000000000 */
[----:B------:R-:W-:-:S02]  /*18570*/  UISETP.GT.U32.AND UP2, UPT, UR41, 0x1, !UP2 ;  /* 0x000000012900788c */ /* 0x000fc4000d744070 */
[----:B------:R-:W-:Y:S02]  /*18580*/  IMAD R3, R3, R6, UR8 ;  /* 0x0000000803037e24 */ /* 0x000fe4000f8e0206 */
[----:B------:R-:W-:-:S03]  /*18590*/  USEL UR4, URZ, 0x1, !UP2 ;  /* 0x000000013f047887 */ /* 0x000fc6000d000000 */
[----:B------:R-:W-:Y:S01]  /*185a0*/  IADD3 R3, R3, -UR43, RZ ;  /* 0x8000002b03037c10 */ /* 0x000fe2000fffe0ff */
[----:B------:R-:W-:Y:S01]  /*185b0*/  ULOP3.LUT UR36, UR4, UR36, UR5, 0x96, !UPT ;  /* 0x0000002404247292 */ /* 0x000fe2000f8e9605 */
[----:B-1----:R-:W-:Y:S11]  /*185c0*/  @P0 BRA `(.L_x_28) ;  /* 0x000002e400d40947 */ /* 0x002ff60003800000 */
[----:B------:R-:W-:Y:S01]  /*185d0*/  FSETP.NEU.AND P1, PT, R16, RZ, PT ;  /* 0x000000ff1000720b */ /* 0x000fe20003f2d000 */
[----:B------:R-:W-:Y:S01]  /*185e0*/  ULDC.64 UR8, c[0x0][0x5c8] ;  /* 0x0001720000087ab9 */ /* 0x000fe20000000a00 */
[----:B------:R-:W-:Y:S01]  /*185f0*/  ISETP.GT.AND P5, PT, R3, RZ, PT ;  /* 0x000000ff0300720c */ /* 0x000fe20003fa4270 */
[----:B------:R-:W-:Y:S01]  /*18600*/  UIMAD UR4, UR7, UR8, URZ ;  /* 0x00000008070472a4 */ /* 0x000fe2000f8e023f */
[----:B------:R-:W-:Y:S01]  /*18610*/  IMAD.U32 R19, RZ, RZ, UR9 ;  /* 0x00000009ff137e24 */ /* 0x000fe2000f8e00ff */
[----:B------:R-:W-:Y:S01]  /*18620*/  BSSY B0, `(.L_x_28) ;  /* 0x0002e6f000007945 */ /* 0x000fe20003800000 */
[----:B------:R-:W-:Y:S01]  /*18630*/  IMAD.WIDE.U32 R4, R21, UR8, R4 ;  /* 0x0000000815047c25 */ /* 0x000fe2000f8e0004 */
[----:B------:R-:W-:-:S03]  /*18640*/  ISETP.GT.AND P0, PT, R0, RZ, P5 ;  /* 0x000000ff0000720c */ /* 0x000fc60002f04270 */
[----:B------:R-:W-:-:S04]  /*18650*/  IMAD R19, R21, R19, UR4 ;  /* 0x0000000415137e24 */ /* 0x000fc8000f8e0213 */
[----:B------:R-:W-:Y:S01]  /*18660*/  IMAD.IADD R19, R5, 0x1, R19 ;  /* 0x0000000105137824 */ /* 0x000fe200078e0213 */
[----:B------:R-:W-:Y:S06]  /*18670*/  @!P1 BRA `(.L_x_29) ;  /* 0x0000025400a49947 */ /* 0x000fec0003800000 */
[----:B------:R-:W1:Y:S01]  /*18680*/  LDC.64 R6, c[0x0][0x5b8] ;  /* 0x00016e00ff067b82 */ /* 0x000e620000000a00 */
[----:B------:R-:W2:Y:S01]  /*18690*/  LDL.LU R20, [R1+0x380] ;  /* 0x0003800001147983 */ /* 0x000ea20000300800 */
[----:B------:R-:W-:-:S06]  /*186a0*/  ULDC.64 UR4, c[0x0][0x5c0] ;  /* 0x0001700000047ab9 */ /* 0x000fcc0000000a00 */
[----:B------:R-:W3:Y:S01]  /*186b0*/  LDC.64 R8, c[0x0][0x5b0] ;  /* 0x00016c00ff087b82 */ /* 0x000ee20000000a00 */
[----:B-1----:R-:W-:Y:S01]  /*186c0*/  IMAD.MOV.U32 R12, RZ, RZ, R7 ;  /* 0x000000ffff0c7224 */ /* 0x002fe200078e0007 */
[----:B------:R1:W-:Y:S01]  /*186d0*/  STL [R1+0x3d0], R6 ;  /* 0x0003d00601007387 */ /* 0x0003e20000100800 */
[----:B------:R-:W-:-:S04]  /*186e0*/  IMAD.MOV.U32 R23, RZ, RZ, R6 ;  /* 0x000000ffff177224 */ /* 0x000fc800078e0006 */
[C---:B------:R-:W-:Y:S02]  /*186f0*/  IMAD R5, R23.reuse, UR10, RZ ;  /* 0x0000000a17057c24 */ /* 0x040fe4000f8e02ff */
[----:B------:R-:W-:Y:S01]  /*18700*/  IMAD.WIDE.U32 R232, R23, UR42, R10 ;  /* 0x0000002a17e87c25 */ /* 0x000fe2000f8e000a */
[----:B-1----:R-:W1:Y:S03]  /*18710*/  LDC.64 R6, c[0x0][0x5a8] ;  /* 0x00016a00ff067b82 */ /* 0x002e660000000a00 */
[----:B------:R-:W-:Y:S02]  /*18720*/  IMAD R22, R12, UR42, R5 ;  /* 0x0000002a0c167c24 */ /* 0x000fe4000f8e0205 */
[----:B---3--:R-:W-:Y:S02]  /*18730*/  IMAD R18, R8, UR7, RZ ;  /* 0x0000000708127c24 */ /* 0x008fe4000f8e02ff */
[----:B------:R-:W-:Y:S01]  /*18740*/  IMAD.MOV.U32 R234, RZ, RZ, R232 ;  /* 0x000000ffffea7224 */ /* 0x000fe200078e00e8 */
[----:B------:R-:W-:Y:S01]  /*18750*/  IADD3 R235, R233, R22, RZ ;  /* 0x00000016e9eb7210 */ /* 0x000fe20007ffe0ff */
[C---:B------:R-:W-:Y:S01]  /*18760*/  IMAD R18, R21.reuse, R9, R18 ;  /* 0x0000000915127224 */ /* 0x040fe200078e0212 */
[----:B------:R-:W-:Y:S01]  /*18770*/  STL [R1+0x3d4], R22 ;  /* 0x0003d41601007387 */ /* 0x000fe20000100800 */
[----:B------:R-:W-:-:S03]  /*18780*/  IMAD.WIDE.U32 R12, R21, R8, R234 ;  /* 0x00000008150c7225 */ /* 0x000fc600078e00ea */
[----:B------:R-:W-:Y:S01]  /*18790*/  STL.64 [R1+0x3d8], R232 ;  /* 0x0003d8e801007387 */ /* 0x000fe20000100a00 */
[----:B------:R-:W-:-:S03]  /*187a0*/  IMAD.IADD R5, R13, 0x1, R18 ;  /* 0x000000010d057824 */ /* 0x000fc600078e0212 */
[----:B------:R-:W-:Y:S01]  /*187b0*/  STL.64 [R1+0x3c8], R234 ;  /* 0x0003c8ea01007387 */ /* 0x000fe20000100a00 */
[----:B-1----:R-:W-:-:S04]  /*187c0*/  LEA R14, P1, R12, R6, 0x1 ;  /* 0x000000060c0e7211 */ /* 0x002fc800078208ff */
[----:B------:R-:W-:-:S05]  /*187d0*/  LEA.HI.X R15, R12, R7, R5, 0x1, P1 ;  /* 0x000000070c0f7211 */ /* 0x000fca00008f0c05 */
[----:B------:R1:W3:Y:S01]  /*187e0*/  @P0 LDG.E.LTC128B.U16 R12, desc[UR52][R14.64] ;  /* 0x000000340e0c0981 */ /* 0x0002e2000c1e1520 */
[----:B------:R-:W-:Y:S01]  /*187f0*/  ISETP.GT.AND P2, PT, R3, 0x1, PT ;  /* 0x000000010300780c */ /* 0x000fe20003f44270 */
[----:B------:R-:W-:Y:S01]  /*18800*/  BSSY B1, `(.L_x_30) ;  /* 0x0000014000017945 */ /* 0x000fe20003800000 */
[----:B------:R-:W-:Y:S02]  /*18810*/  LOP3.LUT R17, R17, 0xfffffffb, RZ, 0xc0, !PT ;  /* 0xfffffffb11117812 */ /* 0x000fe400078ec0ff */
[----:B-1----:R-:W-:-:S04]  /*18820*/  LEA R14, P1, R4, UR4, 0x1 ;  /* 0x00000004040e7c11 */ /* 0x002fc8000f8208ff */
[----:B------:R-:W-:-:S05]  /*18830*/  LEA.HI.X R15, R4, UR5, R19, 0x1, P1 ;  /* 0x00000005040f7c11 */ /* 0x000fca00088f0c13 */
[----:B------:R-:W-:Y:S01]  /*18840*/  @P2 LOP3.LUT R17, R17, 0x4, RZ, 0xfc, !PT ;  /* 0x0000000411112812 */ /* 0x000fe200078efcff */
[----:B------:R-:W-:Y:S01]  /*18850*/  STL.64 [R1+0x3c0], R14 ;  /* 0x0003c00e01007387 */ /* 0x000fe20000100a00 */
[----:B---3--:R-:W-:-:S05]  /*18860*/  HADD2.F32 R5, -RZ, R12.H0_H0 ;  /* 0x2000000cff057230 */ /* 0x008fca0000004100 */
[----:B------:R-:W-:-:S04]  /*18870*/  FMUL R5, R5, R16 ;  /* 0x0000001005057220 */ /* 0x000fc80000400000 */
[----:B--2---:R-:W-:-:S05]  /*18880*/  FFMA R5, R20, R2, R5 ;  /* 0x0000000214057223 */ /* 0x004fca0000000005 */
[----:B------:R-:W-:-:S05]  /*18890*/  F2FP.F16.F32.PACK_AB R4, RZ, R5 ;  /* 0x00000005ff04723e */ /* 0x000fca00000000ff */
[----:B------:R1:W-:Y:S02]  /*188a0*/  @P0 STG.E.U16 desc[UR52][R14.64], R4 ;  /* 0x000000040e000986 */ /* 0x0003e4000c101534 */
[----:B-1----:R-:W-:-:S04]  /*188b0*/  IMAD.WIDE.U32 R4, R21, R8, R10 ;  /* 0x0000000815047225 */ /* 0x002fc800078e000a */
[----:B------:R-:W-:Y:S02]  /*188c0*/  IMAD.IADD R5, R18, 0x1, R5 ;  /* 0x0000000112057824 */ /* 0x000fe400078e0205 */
[----:B------:R-:W-:-:S04]  /*188d0*/  IMAD.WIDE.U32 R4, R23, UR42, R4 ;  /* 0x0000002a17047c25 */ /* 0x000fc8000f8e0004 */
[----:B------:R-:W-:Y:S01]  /*188e0*/  IMAD.IADD R5, R22, 0x1, R5 ;  /* 0x0000000116057824 */ /* 0x000fe200078e0205 */
[----:B------:R-:W-:-:S04]  /*188f0*/  LEA R236, P0, R4, R6, 0x1 ;  /* 0x0000000604ec7211 */ /* 0x000fc800078008ff */
[----:B------:R-:W-:Y:S02]  /*18900*/  LEA.HI.X R237, R4, R7, R5, 0x1, P0 ;  /* 0x0000000704ed7211 */ /* 0x000fe400000f0c05 */
[----:B------:R-:W-:-:S13]  /*18910*/  ISETP.GT.AND P0, PT, R0, RZ, P2 ;  /* 0x000000ff0000720c */ /* 0x000fda0001704270 */
[----:B------:R-:W-:Y:S05]  /*18920*/  @!P0 BRA `(.L_x_31) ;  /* 0x0000000000048947 */ /* 0x000fea0003800000 */
[----:B------:R1:W5:Y:S02]  /*18930*/  LDG.E.LTC128B.U16 R12, desc[UR52][R236.64+0x2] ;  /* 0x00000234ec0c7981 */ /* 0x000364000c1e1520 */
.L_x_31:
[----:B------:R-:W-:Y:S05]  /*18940*/  BSYNC B1 ;  /* 0x0000000000017941 */ /* 0x000fea0003800000 */
.L_x_30:
[----:B------:R-:W2:Y:S01]  /*18950*/  LDL.LU R5, [R1+0x384] ;  /* 0x0003840001057983 */ /* 0x000ea20000300800 */
[----:B-----5:R-:W-:-:S03]  /*18960*/  HADD2.F32 R4, -RZ, R12.H0_H0 ;  /* 0x2000000cff047230 */ /* 0x020fc60000004100 */
[----:B------:R-:W3:Y:S02]  /*18970*/  LDL R20, [R1+0x388] ;  /* 0x0003880001147983 */ /* 0x000ee40000100800 */
[----:B------:R-:W-:-:S04]  /*18980*/  FMUL R4, R4, R16 ;  /* 0x0000001004047220 */ /* 0x000fc80000400000 */
[----:B--2---:R-:W-:Y:S01]  /*18990*/  FFMA R4, R5, R2, R4 ;  /* 0x0000000205047223 */ /* 0x004fe20000000004 */
[----:B------:R-:W-:Y:S01]  /*189a0*/  @P0 IMAD.MOV.U32 R5, RZ, RZ, R15 ;  /* 0x000000ffff050224 */ /* 0x000fe200078e000f */
[----:B------:R-:W-:-:S03]  /*189b0*/  SHF.L.U64.HI R15, R8, 0x3, R9 ;  /* 0x00000003080f7819 */ /* 0x000fc60000010209 */
[----:B------:R-:W-:-:S04]  /*189c0*/  F2FP.F16.F32.PACK_AB R4, RZ, R4 ;  /* 0x00000004ff04723e */ /* 0x000fc800000000ff */
[----:B------:R-:W-:Y:S02]  /*189d0*/  PRMT R13, R4, 0x7610, R13 ;  /* 0x00007610040d7816 */ /* 0x000fe4000000000d */
[----:B------:R-:W-:Y:S01]  /*189e0*/  @P0 MOV R4, R14 ;  /* 0x0000000e00040202 */ /* 0x000fe20000000f00 */
[----:B------:R-:W-:-:S04]  /*189f0*/  IMAD.SHL.U32 R14, R8, 0x8, RZ ;  /* 0x00000008080e7824 */ /* 0x000fc800078e00ff */
[----:B------:R2:W-:Y:S01]  /*18a00*/  @P0 STG.E.U16 desc[UR52][R4.64+0x2], R13 ;  /* 0x0000020d04000986 */ /* 0x0005e2000c101534 */
[----:B------:R-:W-:-:S03]  /*18a10*/  ISETP.GT.AND P0, PT, R0, 0x8, P5 ;  /* 0x000000080000780c */ /* 0x000fc60002f04270 */
[----:B------:R4:W-:Y:S01]  /*18a20*/  STL.64 [R1+0x380], R14 ;  /* 0x0003800e01007387 */ /* 0x0009e20000100a00 */
[----:B--2---:R-:W-:-:S04]  /*18a30*/  IMAD.WIDE.U32 R4, R21, R8, R14 ;  /* 0x0000000815047225 */ /* 0x004fc800078e000e */
[----:B------:R-:W-:Y:S01]  /*18a40*/  IMAD.IADD R18, R18, 0x1, R5 ;  /* 0x0000000112127824 */ /* 0x000fe200078e0205 */
[----:B------:R-:W-:-:S05]  /*18a50*/  IADD3 R5, P1, R232, R4, RZ ;  /* 0x00000004e8057210 */ /* 0x000fca0007f3e0ff */
[----:B------:R-:W-:Y:S01]  /*18a60*/  IMAD.X R13, R18, 0x1, R235, P1 ;  /* 0x00000001120d7824 */ /* 0x000fe200008e06eb */
[----:B----4-:R-:W-:-:S04]  /*18a70*/  LEA R14, P1, R5, R6, 0x1 ;  /* 0x00000006050e7211 */ /* 0x010fc800078208ff */
[----:B------:R-:W-:-:S05]  /*18a80*/  LEA.HI.X R15, R5, R7, R13, 0x1, P1 ;  /* 0x00000007050f7211 */ /* 0x000fca00008f0c0d */
[----:B------:R2:W4:Y:S01]  /*18a90*/  @P0 LDG.E.LTC128B.U16 R12, desc[UR52][R14.64] ;  /* 0x000000340e0c0981 */ /* 0x000522000c1e1520 */
[----:B------:R-:W-:-:S04]  /*18aa0*/  IADD3 R4, P1, R10, R4, RZ ;  /* 0x000000040a047210 */ /* 0x000fc80007f3e0ff */
[----:B------:R-:W-:Y:S02]  /*18ab0*/  IADD3.X R5, R11, R18, RZ, P1, !PT ;  /* 0x000000120b057210 */ /* 0x000fe40000ffe4ff */
[----:B------:R-:W3:Y:S01]  /*18ac0*/  LDL.64 R18, [R1+0x3c0] ;  /* 0x0003c00001127983 */ /* 0x000ee20000100a00 */
[----:B------:R-:W-:Y:S01]  /*18ad0*/  IMAD.U32 R13, RZ, RZ, UR9 ;  /* 0x00000009ff0d7e24 */ /* 0x000fe2000f8e00ff */
[----:B------:R-:W-:Y:S01]  /*18ae0*/  ISETP.GT.AND P2, PT, R0, 0x8, P2 ;  /* 0x000000080000780c */ /* 0x000fe20001744270 */
[----:B------:R-:W-:Y:S01]  /*18af0*/  IMAD.WIDE.U32 R4, R23, UR42, R4 ;  /* 0x0000002a17047c25 */ /* 0x000fe2000f8e0004 */
[----:B------:R-:W-:Y:S03]  /*18b00*/  BSSY B1, `(.L_x_32) ;  /* 0x0000013000017945 */ /* 0x000fe60003800000 */
[----:B------:R-:W-:Y:S01]  /*18b10*/  IMAD.IADD R5, R22, 0x1, R5 ;  /* 0x0000000116057824 */ /* 0x000fe200078e0205 */
[----:B------:R-:W-:Y:S01]  /*18b20*/  LEA R232, P1, R4, R6, 0x1 ;  /* 0x0000000604e87211 */ /* 0x000fe200078208ff */
[----:B--2---:R-:W-:-:S03]  /*18b30*/  IMAD.U32 R14, RZ, RZ, UR8 ;  /* 0x00000008ff0e7e24 */ /* 0x004fc6000f8e00ff */
[----:B------:R-:W-:Y:S02]  /*18b40*/  LEA.HI.X R233, R4, R7, R5, 0x1, P1 ;  /* 0x0000000704e97211 */ /* 0x000fe400008f0c05 */
[----:B------:R-:W-:-:S05]  /*18b50*/  SHF.L.U64.HI R15, R14, 0x4, R13 ;  /* 0x000000040e0f7819 */ /* 0x000fca000001020d */
[----:B------:R2:W-:Y:S01]  /*18b60*/  STL [R1+0x3e4], R15 ;  /* 0x0003e40f01007387 */ /* 0x0005e20000100800 */
[----:B----4-:R-:W-:-:S05]  /*18b70*/  HADD2.F32 R4, -RZ, R12.H0_H0 ;  /* 0x2000000cff047230 */ /* 0x010fca0000004100 */
[----:B------:R-:W-:-:S04]  /*18b80*/  FMUL R4, R4, R16 ;  /* 0x0000001004047220 */ /* 0x000fc80000400000 */
[----:B---3--:R-:W-:Y:S01]  /*18b90*/  FFMA R5, R20, R2, R4 ;  /* 0x0000000214057223 */ /* 0x008fe20000000004 */
[----:B------:R-:W-:-:S04]  /*18ba0*/  IMAD.U32 R4, RZ, RZ, UR8 ;  /* 0x00000008ff047e24 */ /* 0x000fc8000f8e00ff */
[----:B------:R-:W-:Y:S02]  /*18bb0*/  F2FP.F16.F32.PACK_AB R5, RZ, R5 ;  /* 0x00000005ff05723e */ /* 0x000fe400000000ff */
[----:B------:R-:W-:Y:S02]  /*18bc0*/  SHF.L.U32 R20, R4, 0x4, RZ ;  /* 0x0000000404147819 */ /* 0x000fe400000006ff */
[----:B------:R-:W-:Y:S02]  /*18bd0*/  PRMT R13, R5, 0x7610, R13 ;  /* 0x00007610050d7816 */ /* 0x000fe4000000000d */
[----:B------:R-:W-:-:S05]  /*18be0*/  IADD3 R4, P1, R20, R18, RZ ;  /* 0x0000001214047210 */ /* 0x000fca0007f3e0ff */
[----:B------:R-:W-:-:S05]  /*18bf0*/  IMAD.X R5, R15, 0x1, R19, P1 ;  /* 0x000000010f057824 */ /* 0x000fca00008e0613 */
[----:B------:R2:W-:Y:S01]  /*18c00*/  @P0 STG.E.U16 desc[UR52][R4.64], R13 ;  /* 0x0000000d04000986 */ /* 0x0005e2000c101534 */
[----:B------:R-:W-:Y:S05]  /*18c10*/  @!P2 BRA `(.L_x_33) ;  /* 0x000000000004a947 */ /* 0x000fea0003800000 */
[----:B------:R3:W5:Y:S02]  /*18c20*/  LDG.E.LTC128B.U16 R12, desc[UR52][R232.64+0x2] ;  /* 0x00000234e80c7981 */ /* 0x000764000c1e1520 */
.L_x_33:
[----:B------:R-:W-:Y:S05]  /*18c30*/  BSYNC B1 ;  /* 0x0000000000017941 */ /* 0x000fea0003800000 */
.L_x_32:
[----:B------:R-:W4:Y:S01]  /*18c40*/  LDL.LU R14, [R1+0x38c] ;  /* 0x00038c00010e7983 */ /* 0x000f220000300800 */
[----:B--2--5:R-:W-:Y:S01]  /*18c50*/  HADD2.F32 R13, -RZ, R12.H0_H0 ;  /* 0x2000000cff0d7230 */ /* 0x024fe20000004100 */
[----:B------:R-:W-:Y:S01]  /*18c60*/  ISETP.GT.AND P3, PT, R3, 0x8, PT ;  /* 0x000000080300780c */ /* 0x000fe20003f64270 */
[----:B------:R-:W-:Y:S01]  /*18c70*/  BSSY B1, `(.L_x_34) ;  /* 0x000000a000017945 */ /* 0x000fe20003800000 */
[----:B------:R-:W-:Y:S02]  /*18c80*/  LOP3.LUT R17, R17, 0xfffffffd, RZ, 0xc0, !PT ;  /* 0xfffffffd11117812 */ /* 0x000fe400078ec0ff */
[----:B------:R-:W-:Y:S01]  /*18c90*/  FMUL R13, R13, R16 ;  /* 0x000000100d0d7220 */ /* 0x000fe20000400000 */
[----:B------:R-:W-:-:S08]  /*18ca0*/  ISETP.GT.AND P0, PT, R0, RZ, P3 ;  /* 0x000000ff0000720c */ /* 0x000fd00001f04270 */
[----:B------:R-:W-:Y:S01]  /*18cb0*/  @P3 LOP3.LUT R17, R17, 0x2, RZ, 0xfc, !PT ;  /* 0x0000000211113812 */ /* 0x000fe200078efcff */
[----:B----4-:R-:W-:-:S05]  /*18cc0*/  FFMA R13, R14, R2, R13 ;  /* 0x000000020e0d7223 */ /* 0x010fca000000000d */
[----:B------:R-:W-:-:S05]  /*18cd0*/  F2FP.F16.F32.PACK_AB R13, RZ, R13 ;  /* 0x0000000dff0d723e */ /* 0x000fca00000000ff */
[----:B------:R2:W-:Y:S01]  /*18ce0*/  @P2 STG.E.U16 desc[UR52][R4.64+0x2], R13 ;  /* 0x0000020d04002986 */ /* 0x0005e2000c101534 */
[----:B------:R-:W-:Y:S05]  /*18cf0*/  @!P0 BRA `(.L_x_35) ;  /* 0x0000000000048947 */ /* 0x000fea0003800000 */
[----:B------:R4:W5:Y:S02]  /*18d00*/  LDG.E.LTC128B.U16 R12, desc[UR52][R236.64+0x10] ;  /* 0x00001034ec0c7981 */ /* 0x000964000c1e1520 */
.L_x_35:
[----:B------:R-:W-:Y:S05]  /*18d10*/  BSYNC B1 ;  /* 0x0000000000017941 */ /* 0x000fea0003800000 */
.L_x_34:
[----:B------:R-:W3:Y:S01]  /*18d20*/  LDL.LU R14, [R1+0x390] ;  /* 0x00039000010e7983 */ /* 0x000ee20000300800 */
[----:B--2--5:R-:W-:Y:S01]  /*18d30*/  HADD2.F32 R13, -RZ, R12.H0_H0 ;  /* 0x2000000cff0d7230 */ /* 0x024fe20000004100 */
[----:B------:R-:W-:Y:S01]  /*18d40*/  ISETP.GT.AND P6, PT, R3, 0x9, PT ;  /* 0x000000090300780c */ /* 0x000fe20003fc4270 */
[----:B------:R-:W-:Y:S01]  /*18d50*/  @P0 IMAD.MOV.U32 R15, RZ, RZ, R19 ;  /* 0x000000ffff0f0224 */ /* 0x000fe200078e0013 */
[----:B------:R-:W-:Y:S01]  /*18d60*/  LOP3.LUT R17, R17, 0xfffffffe, RZ, 0xc0, !PT ;  /* 0xfffffffe11117812 */ /* 0x000fe200078ec0ff */
[----:B------:R-:W-:Y:S01]  /*18d70*/  BSSY B1, `(.L_x_36) ;  /* 0x000000a000017945 */ /* 0x000fe20003800000 */
[----:B------:R-:W-:Y:S01]  /*18d80*/  FMUL R13, R13, R16 ;  /* 0x000000100d0d7220 */ /* 0x000fe20000400000 */
[----:B------:R-:W-:-:S08]  /*18d90*/  ISETP.GT.AND P1, PT, R0, RZ, P6 ;  /* 0x000000ff0000720c */ /* 0x000fd00003724270 */
[----:B------:R-:W-:Y:S01]  /*18da0*/  @P6 LOP3.LUT R17, R17, 0x1, RZ, 0xfc, !PT ;  /* 0x0000000111116812 */ /* 0x000fe200078efcff */
[----:B---3--:R-:W-:Y:S01]  /*18db0*/  FFMA R13, R14, R2, R13 ;  /* 0x000000020e0d7223 */ /* 0x008fe2000000000d */
[----:B------:R-:W-:-:S04]  /*18dc0*/  @P0 IMAD.MOV.U32 R14, RZ, RZ, R18 ;  /* 0x000000ffff0e0224 */ /* 0x000fc800078e0012 */
[----:B------:R-:W-:-:S05]  /*18dd0*/  F2FP.F16.F32.PACK_AB R13, RZ, R13 ;  /* 0x0000000dff0d723e */ /* 0x000fca00000000ff */
[----:B------:R2:W-:Y:S01]  /*18de0*/  @P0 STG.E.U16 desc[UR52][R14.64+0x10], R13 ;  /* 0x0000100d0e000986 */ /* 0x0005e2000c101534 */
[----:B------:R-:W-:Y:S05]  /*18df0*/  @!P1 BRA `(.L_x_37) ;  /* 0x0000000000049947 */ /* 0x000fea0003800000 */
[----:B------:R3:W5:Y:S02]  /*18e00*/  LDG.E.LTC128B.U16 R12, desc[UR52][R236.64+0x12] ;  /* 0x00001234ec0c7981 */ /* 0x000764000c1e1520 */
.L_x_37:
[----:B------:R-:W-:Y:S05]  /*18e10*/  BSYNC B1 ;  /* 0x0000000000017941 */ /* 0x000fea0003800000 */
.L_x_36:
[----:B--2---:R-:W2:Y:S01]  /*18e20*/  LDL.LU R14, [R1+0x394] ;  /* 0x00039400010e7983 */ /* 0x004ea20000300800 */
[----:B-----5:R-:W-:Y:S01]  /*18e30*/  HADD2.F32 R13, -RZ, R12.H0_H0 ;  /* 0x2000000cff0d7230 */ /* 0x020fe20000004100 */
[----:B------:R-:W-:Y:S01]  /*18e40*/  @P1 MOV R15, R19 ;  /* 0x00000013000f1202 */ /* 0x000fe20000000f00 */
[----:B------:R-:W-:Y:S01]  /*18e50*/  BSSY B1, `(.L_x_38) ;  /* 0x0000009000017945 */ /* 0x000fe20003800000 */
[----:B------:R-:W-:Y:S02]  /*18e60*/  ISETP.GT.AND P2, PT, R0, 0x8, P3 ;  /* 0x000000080000780c */ /* 0x000fe40001f44270 */
[----:B------:R-:W-:-:S04]  /*18e70*/  FMUL R13, R13, R16 ;  /* 0x000000100d0d7220 */ /* 0x000fc80000400000 */
[----:B--2---:R-:W-:Y:S01]  /*18e80*/  FFMA R13, R14, R2, R13 ;  /* 0x000000020e0d7223 */ /* 0x004fe2000000000d */
[----:B------:R-:W-:-:S04]  /*18e90*/  @P1 IMAD.MOV.U32 R14, RZ, RZ, R18 ;  /* 0x000000ffff0e1224 */ /* 0x000fc800078e0012 */
[----:B------:R-:W-:-:S05]  /*18ea0*/  F2FP.F16.F32.PACK_AB R13, RZ, R13 ;  /* 0x0000000dff0d723e */ /* 0x000fca00000000ff */
[----:B------:R2:W-:Y:S01]  /*18eb0*/  @P1 STG.E.U16 desc[UR52][R14.64+0x12], R13 ;  /* 0x0000120d0e001986 */ /* 0x0005e2000c101534 */
[----:B------:R-:W-:Y:S05]  /*18ec0*/  @!P2 BRA `(.L_x_39) ;  /* 0x000000000004a947 */ /* 0x000fea0003800000 */
[----:B------:R0:W5:Y:S02]  /*18ed0*/  LDG.E.LTC128B.U16 R12, desc[UR52][R232.64+0x10] ;  /* 0x00001034e80c7981 */ /* 0x000164000c1e1520 */
.L_x_39:
[----:B------:R-:W-:Y:S05]  /*18ee0*/  BSYNC B1 ;  /* 0x0000000000017941 */ /* 0x000fea0003800000 */
.L_x_38:
[----:B--2---:R-:W2:Y:S01]  /*18ef0*/  LDL.LU R14, [R1+0x398] ;  /* 0x00039800010e7983 */ /* 0x004ea20000300800 */
[----:B-----5:R-:W-:Y:S01]  /*18f00*/  HADD2.F32 R13, -RZ, R12.H0_H0 ;  /* 0x2000000cff0d7230 */ /* 0x020fe20000004100 */
[----:B------:R-:W-:Y:S01]  /*18f10*/  ISETP.GT.AND P0, PT, R0, 0x8, P6 ;  /* 0x000000080000780c */ /* 0x000fe20003704270 */
[----:B------:R-:W-:Y:S03]  /*18f20*/  BSSY B1, `(.L_x_40) ;  /* 0x0000007000017945 */ /* 0x000fe60003800000 */
[----:B------:R-:W-:-:S04]  /*18f30*/  FMUL R13, R13, R16 ;  /* 0x000000100d0d7220 */ /* 0x000fc80000400000 */
[----:B--2---:R-:W-:-:S05]  /*18f40*/  FFMA R13, R14, R2, R13 ;  /* 0x000000020e0d7223 */ /* 0x004fca000000000d */
[----:B------:R-:W-:-:S05]  /*18f50*/  F2FP.F16.F32.PACK_AB R13, RZ, R13 ;  /* 0x0000000dff0d723e */ /* 0x000fca00000000ff */
[----:B------:R2:W-:Y:S01]  /*18f60*/  @P2 STG.E.U16 desc[UR52][R4.64+0x10], R13 ;  /* 0x0000100d04002986 */ /* 0x0005e2000c101534 */
[----:B------:R-:W-:Y:S05]  /*18f70*/  @!P0 BRA `(.L_x_41) ;  /* 0x0000000000048947 */ /* 0x000fea0003800000 */
[----:B------:R0:W5:Y:S02]  /*18f80*/  LDG.E.LTC128B.U16 R12, desc[UR52][R232.64+0x12] ;  /* 0x00001234e80c7981 */ /* 0x000164000c1e1520 */
.L_x_41:
[----:B------:R-:W-:Y:S05]  /*18f90*/  BSYNC B1 ;  /* 0x0000000000017941 */ /* 0x000fea0003800000 */
.L_x_40:
[----:B------:R-:W3:Y:S01]  /*18fa0*/  LDL.LU R14, [R1+0x39c] ;  /* 0x00039c00010e7983 */ /* 0x000ee20000300800 */
[----:B--2--5:R-:W-:Y:S01]  /*18fb0*/  HADD2.F32 R13, -RZ, R12.H0_H0 ;  /* 0x2000000cff0d7230 */ /* 0x024fe20000004100 */
[----:B------:R-:W-:Y:S01]  /*18fc0*/  ISETP.GT.AND P3, PT, R3, 0x10, PT ;  /* 0x000000100300780c */ /* 0x000fe20003f64270 */
[----:B------:R-:W-:Y:S03]  /*18fd0*/  BSSY B1, `(.L_x_42) ;  /* 0x0000008000017945 */ /* 0x000fe60003800000 */
[----:B------:R-:W-:Y:S01]  /*18fe0*/  FMUL R13, R13, R16 ;  /* 0x000000100d0d7220 */ /* 0x000fe20000400000 */
[----:B------:R-:W-:-:S03]  /*18ff0*/  ISETP.GT.AND P1, PT, R0, RZ, P3 ;  /* 0x000000ff0000720c */ /* 0x000fc60001f24270 */
[----:B---3--:R-:W-:-:S05]  /*19000*/  FFMA R13, R14, R2, R13 ;  /* 0x000000020e0d7223 */ /* 0x008fca000000000d */
[----:B------:R-:W-:-:S05]  /*19010*/  F2FP.F16.F32.PACK_AB R13, RZ, R13 ;  /* 0x0000000dff0d723e */ /* 0x000fca00000000ff */
[----:B------:R2:W-:Y:S01]  /*19020*/  @P0 STG.E.U16 desc[UR52][R4.64+0x12], R13 ;  /* 0x0000120d04000986 */ /* 0x0005e2000c101534 */
[----:B------:R-:W-:Y:S05]  /*19030*/  @!P1 BRA `(.L_x_43) ;  /* 0x0000000000049947 */ /* 0x000fea0003800000 */
[----:B------:R3:W5:Y:S02]  /*19040*/  LDG.E.LTC128B.U16 R12, desc[UR52][R236.64+0x20] ;  /* 0x00002034ec0c7981 */ /* 0x000764000c1e1520 */
.L_x_43:
[----:B------:R-:W-:Y:S05]  /*19050*/  BSYNC B1 ;  /* 0x0000000000017941 */ /* 0x000fea0003800000 */
.L_x_42:
[----:B------:R-:W4:Y:S01]  /*19060*/  LDL.LU R14, [R1+0x3a0] ;  /* 0x0003a000010e7983 */ /* 0x000f220000300800 */
[----:B--2--5:R-:W-:Y:S01]  /*19070*/  HADD2.F32 R13, -RZ, R12.H0_H0 ;  /* 0x2000000cff0d7230 */ /* 0x024fe20000004100 */
[----:B------:R-:W-:Y:S01]  /*19080*/  ISETP.GT.AND P2, PT, R3, 0x11, PT ;  /* 0x000000110300780c */ /* 0x000fe20003f44270 */
[----:B------:R-:W-:Y:S01]  /*19090*/  @P1 IMAD.MOV.U32 R15, RZ, RZ, R19 ;  /* 0x000000ffff0f1224 */ /* 0x000fe200078e0013 */
[----:B------:R-:W-:Y:S02]  /*190a0*/  BSSY B1, `(.L_x_44) ;  /* 0x0000009000017945 */ /* 0x000fe40003800000 */
[----:B------:R-:W-:Y:S01]  /*190b0*/  FMUL R13, R13, R16 ;  /* 0x000000100d0d7220 */ /* 0x000fe20000400000 */
[----:B------:R-:W-:-:S03]  /*190c0*/  ISETP.GT.AND P0, PT, R0, RZ, P2 ;  /* 0x000000ff0000720c */ /* 0x000fc60001704270 */
[----:B----4-:R-:W-:Y:S01]  /*190d0*/  FFMA R13, R14, R2, R13 ;  /* 0x000000020e0d7223 */ /* 0x010fe2000000000d */
[----:B------:R-:W-:-:S04]  /*190e0*/  @P1 IMAD.MOV.U32 R14, RZ, RZ, R18 ;  /* 0x000000ffff0e1224 */ /* 0x000fc800078e0012 */
[----:B------:R-:W-:-:S05]  /*190f0*/  F2FP.F16.F32.PACK_AB R13, RZ, R13 ;  /* 0x0000000dff0d723e */ /* 0x000fca00000000ff */
[----:B------:R2:W-:Y:S01]  /*19100*/  @P1 STG.E.U16 desc[UR52][R14.64+0x20], R13 ;  /* 0x0000200d0e001986 */ /* 0x0005e2000c101534 */
[----:B------:R-:W-:Y:S05]  /*19110*/  @!P0 BRA `(.L_x_45) ;  /* 0x0000000000048947 */ /* 0x000fea0003800000 */
[----:B------:R4:W5:Y:S02]  /*19120*/  LDG.E.LTC128B.U16 R12, desc[UR52][R236.64+0x22] ;  /* 0x00002234ec0c7981 */ /* 0x000964000c1e1520 */
.L_x_45:
[----:B------:R-:W-:Y:S05]  /*19130*/  BSYNC B1 ;  /* 0x0000000000017941 */ /* 0x000fea0003800000 */
.L_x_44:
[----:B--2---:R-:W2:Y:S01]  /*19140*/  LDL.LU R14, [R1+0x3a4] ;  /* 0x0003a400010e7983 */ /* 0x004ea20000300800 */
[----:B-----5:R-:W-:Y:S01]  /*19150*/  HADD2.F32 R13, -RZ, R12.H0_H0 ;  /* 0x2000000cff0d7230 */ /* 0x020fe20000004100 */
[----:B------:R-:W-:Y:S01]  /*19160*/  BSSY B1, `(.L_x_46) ;  /* 0x000000a000017945 */ /* 0x000fe20003800000 */
[----:B------:R-:W-:-:S03]  /*19170*/  @P0 IMAD.MOV.U32 R15, RZ, RZ, R19 ;  /* 0x000000ffff0f0224 */ /* 0x000fc600078e0013 */
[----:B------:R-:W-:-:S04]  /*19180*/  FMUL R13, R13, R16 ;  /* 0x000000100d0d7220 */ /* 0x000fc80000400000 */
[----:B--2---:R-:W-:Y:S01]  /*19190*/  FFMA R13, R14, R2, R13 ;  /* 0x000000020e0d7223 */ /* 0x004fe2000000000d */
[----:B------:R-:W-:-:S04]  /*191a0*/  @P0 IMAD.MOV.U32 R14, RZ, RZ, R18 ;  /* 0x000000ffff0e0224 */ /* 0x000fc800078e0012 */
[----:B------:R-:W-:-:S05]  /*191b0*/  F2FP.F16.F32.PACK_AB R13, RZ, R13 ;  /* 0x0000000dff0d723e */ /* 0x000fca00000000ff */
[----:B------:R2:W-:Y:S01]  /*191c0*/  @P0 STG.E.U16 desc[UR52][R14.64+0x22], R13 ;  /* 0x0000220d0e000986 */ /* 0x0005e2000c101534 */
[----:B------:R-:W-:-:S13]  /*191d0*/  ISETP.GT.AND P0, PT, R0, 0x8, P3 ;  /* 0x000000080000780c */ /* 0x000fda0001f04270 */
[----:B--2---:R-:W-:Y:S05]  /*191e0*/  @!P0 BRA `(.L_x_47) ;  /* 0x0000000000048947 */ /* 0x004fea0003800000 */
[----:B------:R2:W5:Y:S02]  /*191f0*/  LDG.E.LTC128B.U16 R12, desc[UR52][R232.64+0x20] ;  /* 0x00002034e80c7981 */ /* 0x000564000c1e1520 */
.L_x_47:
[----:B------:R-:W-:Y:S05]  /*19200*/  BSYNC B1 ;  /* 0x0000000000017941 */ /* 0x000fea0003800000 */
.L_x_46:
[----:B------:R-:W3:Y:S01]  /*19210*/  LDL.LU R14, [R1+0x3a8] ;  /* 0x0003a800010e7983 */ /* 0x000ee20000300800 */
[----:B-----5:R-:W-:Y:S01]  /*19220*/  HADD2.F32 R13, -RZ, R12.H0_H0 ;  /* 0x2000000cff0d7230 */ /* 0x020fe20000004100 */
[----:B------:R-:W-:Y:S04]  /*19230*/  BSSY B1, `(.L_x_48) ;  /* 0x0000008000017945 */ /* 0x000fe80003800000 */
[----:B------:R-:W-:-:S04]  /*19240*/  FMUL R13, R13, R16 ;  /* 0x000000100d0d7220 */ /* 0x000fc80000400000 */
[----:B---3--:R-:W-:-:S05]  /*19250*/  FFMA R13, R14, R2, R13 ;  /* 0x000000020e0d7223 */ /* 0x008fca000000000d */
[----:B------:R-:W-:-:S05]  /*19260*/  F2FP.F16.F32.PACK_AB R13, RZ, R13 ;  /* 0x0000000dff0d723e */ /* 0x000fca00000000ff */
[----:B------:R3:W-:Y:S01]  /*19270*/  @P0 STG.E.U16 desc[UR52][R4.64+0x20], R13 ;  /* 0x0000200d04000986 */ /* 0x0007e2000c101534 */
[----:B------:R-:W-:-:S13]  /*19280*/  ISETP.GT.AND P0, PT, R0, 0x8, P2 ;  /* 0x000000080000780c */ /* 0x000fda0001704270 */
[----:B---3--:R-:W-:Y:S05]  /*19290*/  @!P0 BRA `(.L_x_49) ;  /* 0x0000000000048947 */ /* 0x008fea0003800000 */
[----:B------:R3:W5:Y:S02]  /*192a0*/  LDG.E.LTC128B.U16 R12, desc[UR52][R232.64+0x22] ;  /* 0x00002234e80c7981 */ /* 0x000764000c1e1520 */
.L_x_49:
[----:B------:R-:W-:Y:S05]  /*192b0*/  BSYNC B1 ;  /* 0x0000000000017941 */ /* 0x000fea0003800000 */
.L_x_48:
[----:B------:R-:W2:Y:S01]  /*192c0*/  LDL.LU R14, [R1+0x3ac] ;  /* 0x0003ac00010e7983 */ /* 0x000ea20000300800 */
[----:B-----5:R-:W-:Y:S01]  /*192d0*/  HADD2.F32 R13, -RZ, R12.H0_H0 ;  /* 0x2000000cff0d7230 */ /* 0x020fe20000004100 */
[----:B------:R-:W-:Y:S01]  /*192e0*/  ISETP.GT.AND P1, PT, R3, 0x18, PT ;  /* 0x000000180300780c */ /* 0x000fe20003f24270 */
[----:B------:R-:W-:Y:S03]  /*192f0*/  BSSY B1, `(.L_x_50) ;  /* 0x0000008000017945 */ /* 0x000fe60003800000 */
[----:B------:R-:W-:-:S04]  /*19300*/  FMUL R13, R13, R16 ;  /* 0x000000100d0d7220 */ /* 0x000fc80000400000 */
[----:B--2---:R-:W-:-:S05]  /*19310*/  FFMA R13, R14, R2, R13 ;  /* 0x000000020e0d7223 */ /* 0x004fca000000000d */
[----:B------:R-:W-:-:S05]  /*19320*/  F2FP.F16.F32.PACK_AB R13, RZ, R13 ;  /* 0x0000000dff0d723e */ /* 0x000fca00000000ff */
[----:B------:R2:W-:Y:S01]  /*19330*/  @P0 STG.E.U16 desc[UR52][R4.64+0x22], R13 ;  /* 0x0000220d04000986 */ /* 0x0005e2000c101534 */
[----:B------:R-:W-:-:S13]  /*19340*/  ISETP.GT.AND P0, PT, R0, RZ, P1 ;  /* 0x000000ff0000720c */ /* 0x000fda0000f04270 */
[----:B--2---:R-:W-:Y:S05]  /*19350*/  @!P0 BRA `(.L_x_51) ;  /* 0x0000000000048947 */ /* 0x004fea0003800000 */
[----:B------:R2:W5:Y:S02]  /*19360*/  LDG.E.LTC128B.U16 R12, desc[UR52][R236.64+0x30] ;  /* 0x00003034ec0c7981 */ /* 0x000564000c1e1520 */
.L_x_51:
[----:B------:R-:W-:Y:S05]  /*19370*/  BSYNC B1 ;  /* 0x0000000000017941 */ /* 0x000fea0003800000 */
.L_x_50:
[----:B------:R-:W3:Y:S01]  /*19380*/  LDL.LU R14, [R1+0x3b0] ;  /* 0x0003b000010e7983 */ /* 0x000ee20000300800 */
[----:B-----5:R-:W-:Y:S01]  /*19390*/  HADD2.F32 R13, -RZ, R12.H0_H0 ;  /* 0x2000000cff0d7230 */ /* 0x020fe20000004100 */
[----:B------:R-:W-:Y:S01]  /*193a0*/  BSSY B1, `(.L_x_52) ;  /* 0x000000b000017945 */ /* 0x000fe20003800000 */
[----:B------:R-:W-:-:S03]  /*193b0*/  @P0 IMAD.MOV.U32 R15, RZ, RZ, R19 ;  /* 0x000000ffff0f0224 */ /* 0x000fc600078e0013 */
[----:B------:R-:W-:-:S04]  /*193c0*/  FMUL R13, R13, R16 ;  /* 0x000000100d0d7220 */ /* 0x000fc80000400000 */
[----:B---3--:R-:W-:Y:S01]  /*193d0*/  FFMA R13, R14, R2, R13 ;  /* 0x000000020e0d7223 */ /* 0x008fe2000000000d */
[----:B------:R-:W-:-:S04]  /*193e0*/  @P0 MOV R14, R18 ;  /* 0x00000012000e0202 */ /* 0x000fc80000000f00 */
[----:B------:R-:W-:-:S05]  /*193f0*/  F2FP.F16.F32.PACK_AB R13, RZ, R13 ;  /* 0x0000000dff0d723e */ /* 0x000fca00000000ff */
[----:B------:R3:W-:Y:S01]  /*19400*/  @P0 STG.E.U16 desc[UR52][R14.64+0x30], R13 ;  /* 0x0000300d0e000986 */ /* 0x0007e2000c101534 */
[----:B------:R-:W-:-:S04]  /*19410*/  ISETP.GT.AND P0, PT, R3, 0x19, PT ;  /* 0x000000190300780c */ /* 0x000fc80003f04270 */
[----:B------:R-:W-:-:S13]  /*19420*/  ISETP.GT.AND P4, PT, R0, RZ, P0 ;  /* 0x000000ff0000720c */ /* 0x000fda0000784270 */
[----:B---3--:R-:W-:Y:S05]  /*19430*/  @!P4 BRA `(.L_x_53) ;  /* 0x000000000004c947 */ /* 0x008fea0003800000 */
[----:B------:R3:W5:Y:S02]  /*19440*/  LDG.E.LTC128B.U16 R12, desc[UR52][R236.64+0x32] ;  /* 0x00003234ec0c7981 */ /* 0x000764000c1e1520 */
.L_x_53:
[----:B------:R-:W-:Y:S05]  /*19450*/  BSYNC B1 ;  /* 0x0000000000017941 */ /* 0x000fea0003800000 */
.L_x_52:
[----:B------:R-:W2:Y:S01]  /*19460*/  LDL.LU R14, [R1+0x3b4] ;  /* 0x0003b400010e7983 */ /* 0x000ea20000300800 */
        /* <DEDUP_REMOVED lines=11> */
.L_x_55:
[----:B------:R-:W-:Y:S05]  /*19520*/  BSYNC B1 ;  /* 0x0000000000017941 */ /* 0x000fea0003800000 */
.L_x_54:
[----:B------:R-:W3:Y:S01]  /*19530*/  LDL.LU R14, [R1+0x3b8] ;  /* 0x0003b800010e7983 */ /* 0x000ee20000300800 */
[----:B-----5:R-:W-:Y:S01]  /*19540*/  HADD2.F32 R13, -RZ, R12.H0_H0 ;  /* 0x2000000cff0d7230 */ /* 0x020fe20000004100 */
[----:B------:R-:W-:Y:S01]  /*19550*/  BSSY B1, `(.L_x_56) ;  /* 0x0000009000017945 */ /* 0x000fe20003800000 */
[----:B------:R-:W-:-:S03]  /*19560*/  PRMT R20, R12, 0x7610, R20 ;  /* 0x000076100c147816 */ /* 0x000fc60000000014 */
[----:B------:R-:W-:-:S04]  /*19570*/  FMUL R13, R13, R16 ;  /* 0x000000100d0d7220 */ /* 0x000fc80000400000 */
[----:B---3--:R-:W-:-:S05]  /*19580*/  FFMA R13, R14, R2, R13 ;  /* 0x000000020e0d7223 */ /* 0x008fca000000000d */
[----:B------:R-:W-:-:S05]  /*19590*/  F2FP.F16.F32.PACK_AB R13, RZ, R13 ;  /* 0x0000000dff0d723e */ /* 0x000fca00000000ff */
[----:B------:R3:W-:Y:S01]  /*195a0*/  @P4 STG.E.U16 desc[UR52][R4.64+0x30], R13 ;  /* 0x0000300d04004986 */ /* 0x0007e2000c101534 */
[----:B------:R-:W-:-:S13]  /*195b0*/  ISETP.GT.AND P4, PT, R0, 0x8, P0 ;  /* 0x000000080000780c */ /* 0x000fda0000784270 */
[----:B---3--:R-:W-:Y:S05]  /*195c0*/  @!P4 BRA `(.L_x_57) ;  /* 0x000000000004c947 */ /* 0x008fea0003800000 */
[----:B------:R3:W5:Y:S02]  /*195d0*/  LDG.E.LTC128B.U16 R20, desc[UR52][R232.64+0x32] ;  /* 0x00003234e8147981 */ /* 0x000764000c1e1520 */
.L_x_57:
[----:B------:R-:W-:Y:S05]  /*195e0*/  BSYNC B1 ;  /* 0x0000000000017941 */ /* 0x000fea0003800000 */
.L_x_56:
[----:B------:R-:W2:Y:S04]  /*195f0*/  LDL.LU R13, [R1+0x3bc] ;  /* 0x0003bc00010d7983 */ /* 0x000ea80000300800 */
[----:B------:R0:W-:Y:S04]  /*19600*/  STL.64 [R1+0x3f8], R26 ;  /* 0x0003f81a01007387 */ /* 0x0001e80000100a00 */
[----:B0-----:R-:W4:Y:S01]  /*19610*/  LDL.64 R26, [R1+0x3c0] ;  /* 0x0003c000011a7983 */ /* 0x001f220000100a00 */
[----:B-----5:R-:W-:Y:S01]  /*19620*/  HADD2.F32 R12, -RZ, R20.H0_H0 ;  /* 0x20000014ff0c7230 */ /* 0x020fe20000004100 */
[----:B------:R-:W-:-:S02]  /*19630*/  USHF.L.U64.HI UR4, UR8, 0x8, UR9 ;  /* 0x0000000808047899 */ /* 0x000fc40008010209 */
[----:B------:R-:W3:Y:S02]  /*19640*/  LDL.LU R19, [R1+0x340] ;  /* 0x0003400001137983 */ /* 0x000ee40000300800 */
[----:B------:R-:W-:Y:S02]  /*19650*/  FMUL R12, R12, R16 ;  /* 0x000000100c0c7220 */ /* 0x000fe40000400000 */
[----:B------:R0:W-:Y:S04]  /*19660*/  STL.64 [R1+0x3f0], R24 ;  /* 0x0003f01801007387 */ /* 0x0001e80000100a00 */
[----:B0-----:R-:W3:Y:S01]  /*19670*/  LDL.64 R24, [R1+0x380] ;  /* 0x0003800001187983 */ /* 0x001ee20000100a00 */
[----:B--2---:R-:W-:-:S05]  /*19680*/  FFMA R12, R13, R2, R12 ;  /* 0x000000020d0c7223 */ /* 0x004fca000000000c */
[----:B------:R-:W-:-:S05]  /*19690*/  F2FP.F16.F32.PACK_AB R12, RZ, R12 ;  /* 0x0000000cff0c723e */ /* 0x000fca00000000ff */
[----:B------:R0:W-:Y:S01]  /*196a0*/  @P4 STG.E.U16 desc[UR52][R4.64+0x32], R12 ;  /* 0x0000320c04004986 */ /* 0x0001e2000c101534 */
[----:B------:R-:W-:-:S05]  /*196b0*/  IADD3 R18, P4, R21, 0x80, RZ ;  /* 0x0000008015127810 */ /* 0x000fca0007f9e0ff */
[----:B0-----:R-:W-:-:S04]  /*196c0*/  IMAD.X R12, RZ, RZ, UR7, P4 ;  /* 0x00000007ff0c7e24 */ /* 0x001fc8000a0e06ff */
[----:B------:R-:W-:-:S04]  /*196d0*/  IMAD R12, R12, R8, RZ ;  /* 0x000000080c0c7224 */ /* 0x000fc800078e02ff */
[C---:B------:R-:W-:Y:S02]  /*196e0*/  IMAD R21, R18.reuse, R9, R12 ;  /* 0x0000000912157224 */ /* 0x040fe400078e020c */
[----:B------:R-:W-:-:S05]  /*196f0*/  IMAD.WIDE.U32 R12, R18, R8, R234 ;  /* 0x00000008120c7225 */ /* 0x000fca00078e00ea */
[----:B------:R-:W-:Y:S02]  /*19700*/  IADD3 R13, R13, R21, RZ ;  /* 0x000000150d0d7210 */ /* 0x000fe40007ffe0ff */
[----:B------:R-:W-:-:S04]  /*19710*/  LEA R14, P4, R12, R6, 0x1 ;  /* 0x000000060c0e7211 */ /* 0x000fc800078808ff */
[----:B------:R-:W-:Y:S01]  /*19720*/  LEA.HI.X R15, R12, R7, R13, 0x1, P4 ;  /* 0x000000070c0f7211 */ /* 0x000fe200020f0c0d */
[----:B------:R-:W-:-:S05]  /*19730*/  IMAD.U32 R12, RZ, RZ, UR8 ;  /* 0x00000008ff0c7e24 */ /* 0x000fca000f8e00ff */
[----:B----4-:R-:W-:-:S04]  /*19740*/  LEA R12, P4, R12, R26, 0x8 ;  /* 0x0000001a0c0c7211 */ /* 0x010fc800078840ff */
[----:B------:R-:W-:Y:S02]  /*19750*/  IADD3.X R13, R27, UR4, RZ, P4, !PT ;  /* 0x000000041b0d7c10 */ /* 0x000fe4000a7fe4ff */
[----:B------:R-:W-:Y:S01]  /*19760*/  ISETP.GT.AND P4, PT, R0, 0x80, P5 ;  /* 0x000000800000780c */ /* 0x000fe20002f84270 */
[----:B------:R0:W5:-:S12]  /*19770*/  LDL.LU.64 R26, [R1+0x3f8] ;  /* 0x0003f800011a7983 */ /* 0x0001580000300a00 */
[----:B------:R-:W2:Y:S02]  /*19780*/  @P4 LDG.E.LTC128B.U16 R20, desc[UR52][R14.64] ;  /* 0x000000340e144981 */ /* 0x000ea4000c1e1520 */
[----:B--2---:R-:W-:-:S05]  /*19790*/  HADD2.F32 R14, -RZ, R20.H0_H0 ;  /* 0x20000014ff0e7230 */ /* 0x004fca0000004100 */
[----:B------:R-:W-:-:S04]  /*197a0*/  FMUL R14, R14, R16 ;  /* 0x000000100e0e7220 */ /* 0x000fc80000400000 */
[----:B---3--:R-:W-:-:S05]  /*197b0*/  FFMA R14, R19, R2, R14 ;  /* 0x00000002130e7223 */ /* 0x008fca000000000e */
[----:B------:R-:W-:-:S05]  /*197c0*/  F2FP.F16.F32.PACK_AB R14, RZ, R14 ;  /* 0x0000000eff0e723e */ /* 0x000fca00000000ff */
[----:B------:R2:W-:Y:S02]  /*197d0*/  @P4 STG.E.U16 desc[UR52][R12.64], R14 ;  /* 0x0000000e0c004986 */ /* 0x0005e4000c101534 */
[----:B--2---:R-:W-:-:S04]  /*197e0*/  IMAD.WIDE.U32 R14, R18, R8, R10 ;  /* 0x00000008120e7225 */ /* 0x004fc800078e000a */
[----:B------:R-:W-:Y:S02]  /*197f0*/  IMAD.IADD R15, R21, 0x1, R15 ;  /* 0x00000001150f7824 */ /* 0x000fe400078e020f */
[----:B------:R-:W-:-:S04]  /*19800*/  IMAD.WIDE.U32 R14, R23, UR42, R14 ;  /* 0x0000002a170e7c25 */ /* 0x000fc8000f8e000e */
[----:B------:R-:W-:Y:S01]  /*19810*/  IMAD.IADD R15, R22, 0x1, R15 ;  /* 0x00000001160f7824 */ /* 0x000fe200078e020f */
[----:B------:R-:W-:-:S04]  /*19820*/  LEA R22, P4, R14, R6, 0x1 ;  /* 0x000000060e167211 */ /* 0x000fc800078808ff */
[----:B------:R-:W-:Y:S02]  /*19830*/  LEA.HI.X R23, R14, R7, R15, 0x1, P4 ;  /* 0x000000070e177211 */ /* 0x000fe400020f0c0f */
[----:B------:R-:W2:Y:S01]  /*19840*/  LDL.64 R14, [R1+0x3d8] ;  /* 0x0003d800010e7983 */ /* 0x000ea20000100a00 */
[----:B------:R-:W-:-:S03]  /*19850*/  IMAD.WIDE.U32 R18, R18, R8, R24 ;  /* 0x0000000812127225 */ /* 0x000fc600078e0018 */
[----:B------:R0:W5:Y:S01]  /*19860*/  LDL.LU.64 R24, [R1+0x3f0] ;  /* 0x0003f00001187983 */ /* 0x0001620000300a00 */
[----:B------:R-:W-:Y:S01]  /*19870*/  IMAD.IADD R21, R21, 0x1, R19 ;  /* 0x0000000115157824 */ /* 0x000fe200078e0213 */
[----:B------:R-:W-:Y:S01]  /*19880*/  BSSY B1, `(.L_x_58) ;  /* 0x0000009000017945 */ /* 0x000fe20003800000 */
[----:B--2---:R-:W-:-:S04]  /*19890*/  IADD3 R14, P4, R14, R18, RZ ;  /* 0x000000120e0e7210 */ /* 0x004fc80007f9e0ff */
[----:B------:R-:W-:Y:S02]  /*198a0*/  IADD3.X R15, R21, R235, RZ, P4, !PT ;  /* 0x000000eb150f7210 */ /* 0x000fe400027fe4ff */
[----:B------:R-:W-:-:S04]  /*198b0*/  LEA R234, P4, R14, R6, 0x1 ;  /* 0x000000060eea7211 */ /* 0x000fc800078808ff */
[----:B------:R-:W-:Y:S02]  /*198c0*/  LEA.HI.X R235, R14, R7, R15, 0x1, P4 ;  /* 0x000000070eeb7211 */ /* 0x000fe400020f0c0f */
[----:B------:R-:W-:-:S04]  /*198d0*/  LOP3.LUT P4, RZ, R17, 0x4, RZ, 0xc0, !PT ;  /* 0x0000000411ff7812 */ /* 0x000fc8000788c0ff */
[----:B------:R-:W-:-:S13]  /*198e0*/  ISETP.GT.AND P4, PT, R0, 0x80, P4 ;  /* 0x000000800000780c */ /* 0x000fda0002784270 */
[----:B0-----:R-:W-:Y:S05]  /*198f0*/  @!P4 BRA `(.L_x_59) ;  /* 0x000000000004c947 */ /* 0x001fea0003800000 */
[----:B------:R0:W5:Y:S02]  /*19900*/  LDG.E.LTC128B.U16 R20, desc[UR52][R22.64+0x2] ;  /* 0x0000023416147981 */ /* 0x000164000c1e1520 */
.L_x_59:
[----:B------:R-:W-:Y:S05]  /*19910*/  BSYNC B1 ;  /* 0x0000000000017941 */ /* 0x000fea0003800000 */
.L_x_58:
[----:B------:R-:W2:Y:S01]  /*19920*/  LDL.LU R15, [R1+0x344] ;  /* 0x00034400010f7983 */ /* 0x000ea20000300800 */
[----:B-----5:R-:W-:-:S03]  /*19930*/  HADD2.F32 R14, -RZ, R20.H0_H0 ;  /* 0x20000014ff0e7230 */ /* 0x020fc60000004100 */
[----:B------:R3:W-:Y:S02]  /*19940*/  STL.64 [R1+0x3f0], R4 ;  /* 0x0003f00401007387 */ /* 0x0007e40000100a00 */
[----:B------:R-:W-:Y:S01]  /*19950*/  FMUL R14, R14, R16 ;  /* 0x000000100e0e7220 */ /* 0x000fe20000400000 */
[----:B---3--:R-:W-:Y:S02]  /*19960*/  IMAD.MOV.U32 R4, RZ, RZ, R12 ;  /* 0x000000ffff047224 */ /* 0x008fe400078e000c */
[----:B------:R-:W-:-:S05]  /*19970*/  IMAD.MOV.U32 R5, RZ, RZ, R13 ;  /* 0x000000ffff057224 */ /* 0x000fca00078e000d */
[----:B------:R-:W-:Y:S01]  /*19980*/  STL.64 [R1+0x340], R4 ;  /* 0x0003400401007387 */ /* 0x000fe20000100a00 */
[----:B--2---:R-:W-:Y:S01]  /*19990*/  FFMA R14, R15, R2, R14 ;  /* 0x000000020f0e7223 */ /* 0x004fe2000000000e */
[----:B------:R-:W-:-:S04]  /*199a0*/  IMAD.U32 R15, RZ, RZ, UR8 ;  /* 0x00000008ff0f7e24 */ /* 0x000fc8000f8e00ff */
[----:B------:R-:W-:Y:S01]  /*199b0*/  F2FP.F16.F32.PACK_AB R14, RZ, R14 ;  /* 0x0000000eff0e723e */ /* 0x000fe200000000ff */
[----:B------:R-:W-:-:S04]  /*199c0*/  IMAD.SHL.U32 R15, R15, 0x10, RZ ;  /* 0x000000100f0f7824 */ /* 0x000fc800078e00ff */
[----:B------:R2:W-:Y:S04]  /*199d0*/  @P4 STG.E.U16 desc[UR52][R4.64+0x2], R14 ;  /* 0x0000020e04004986 */ /* 0x0005e8000c101534 */
[----:B--2---:R2:W5:Y:S01]  /*199e0*/  LDL.LU.64 R4, [R1+0x3f0] ;  /* 0x0003f00001047983 */ /* 0x0045620000300a00 */
[----:B------:R-:W-:-:S03]  /*199f0*/  IADD3 R14, P4, R12, R15, RZ ;  /* 0x0000000f0c0e7210 */ /* 0x000fc60007f9e0ff */
[----:B------:R-:W3:Y:S01]  /*19a00*/  LDL R15, [R1+0x3e4] ;  /* 0x0003e400010f7983 */ /* 0x000ee20000100800 */
[----:B------:R-:W-:Y:S03]  /*19a10*/  BSSY B1, `(.L_x_60) ;  /* 0x0000007000017945 */ /* 0x000fe60003800000 */
[----:B------:R2:W-:Y:S01]  /*19a20*/  STL.S16 [R1+0x38c], R20 ;  /* 0x00038c1401007387 */ /* 0x0005e20000100600 */
[----:B---3--:R-:W-:Y:S02]  /*19a30*/  IADD3.X R15, R13, R15, RZ, P4, !PT ;  /* 0x0000000f0d0f7210 */ /* 0x008fe400027fe4ff */
[----:B------:R-:W-:-:S13]  /*19a40*/  ISETP.GT.AND P4, PT, R0, 0x88, P5 ;  /* 0x000000880000780c */ /* 0x000fda0002f84270 */
[----:B--2---:R-:W-:Y:S05]  /*19a50*/  @!P4 BRA `(.L_x_61) ;  /* 0x000000000008c947 */ /* 0x004fea0003800000 */
[----:B------:R-:W2:Y:S04]  /*19a60*/  LDG.E.LTC128B.U16 R20, desc[UR52][R234.64] ;  /* 0x00000034ea147981 */ /* 0x000ea8000c1e1520 */
[----:B--2---:R2:W-:Y:S02]  /*19a70*/  STL [R1+0x38c], R20 ;  /* 0x00038c1401007387 */ /* 0x0045e40000100800 */
.L_x_61:
[----:B------:R-:W-:Y:S05]  /*19a80*/  BSYNC B1 ;  /* 0x0000000000017941 */ /* 0x000fea0003800000 */
.L_x_60:
[----:B------:R3:W-:Y:S04]  /*19a90*/  STL [R1+0x3f0], R3 ;  /* 0x0003f00301007387 */ /* 0x0007e80000100800 */
[----:B---3--:R-:W3:Y:S04]  /*19aa0*/  LDL.LU R3, [R1+0x348] ;  /* 0x0003480001037983 */ /* 0x008ee80000300800 */
[----:B--2---:R-:W2:Y:S04]  /*19ab0*/  LDL R20, [R1+0x3d4] ;  /* 0x0003d40001147983 */ /* 0x004ea80000100800 */
[----:B------:R-:W4:Y:S02]  /*19ac0*/  LDL.LU R235, [R1+0x38c] ;  /* 0x00038c0001eb7983 */ /* 0x000f240000300800 */
[----:B----4-:R-:W-:-:S05]  /*19ad0*/  HADD2.F32 R19, -RZ, R235.H0_H0 ;  /* 0x200000ebff137230 */ /* 0x010fca0000004100 */
[----:B------:R-:W-:-:S04]  /*19ae0*/  FMUL R19, R19, R16 ;  /* 0x0000001013137220 */ /* 0x000fc80000400000 */
[----:B---3--:R-:W-:Y:S02]  /*19af0*/  FFMA R19, R3, R2, R19 ;  /* 0x0000000203137223 */ /* 0x008fe40000000013 */
[----:B------:R3:W5:Y:S03]  /*19b00*/  LDL.LU R3, [R1+0x3f0] ;  /* 0x0003f00001037983 */ /* 0x0007660000300800 */
[----:B------:R-:W-:-:S05]  /*19b10*/  F2FP.F16.F32.PACK_AB R19, RZ, R19 ;  /* 0x00000013ff13723e */ /* 0x000fca00000000ff */
[----:B------:R4:W-:Y:S01]  /*19b20*/  @P4 STG.E.U16 desc[UR52][R14.64], R19 ;  /* 0x000000130e004986 */ /* 0x0009e2000c101534 */
[----:B------:R-:W-:-:S05]  /*19b30*/  IADD3 R18, P4, R10, R18, RZ ;  /* 0x000000120a127210 */ /* 0x000fca0007f9e0ff */
[----:B----4-:R-:W-:Y:S02]  /*19b40*/  IMAD.X R19, R11, 0x1, R21, P4 ;  /* 0x000000010b137824 */ /* 0x010fe400020e0615 */
[----:B------:R-:W4:Y:S02]  /*19b50*/  LDL R21, [R1+0x3d0] ;  /* 0x0003d00001157983 */ /* 0x000f240000100800 */
[----:B----4-:R-:W-:-:S04]  /*19b60*/  IMAD.WIDE.U32 R18, R21, UR42, R18 ;  /* 0x0000002a15127c25 */ /* 0x010fc8000f8e0012 */
[----:B--2---:R-:W-:Y:S01]  /*19b70*/  IMAD.IADD R19, R20, 0x1, R19 ;  /* 0x0000000114137824 */ /* 0x004fe200078e0213 */
[----:B------:R-:W-:-:S04]  /*19b80*/  LEA R20, P4, R18, R6, 0x1 ;  /* 0x0000000612147211 */ /* 0x000fc800078808ff */
[----:B------:R-:W-:Y:S01]  /*19b90*/  LEA.HI.X R21, R18, R7, R19, 0x1, P4 ;  /* 0x0000000712157211 */ /* 0x000fe200020f0c13 */
[----:B------:R-:W-:-:S04]  /*19ba0*/  IMAD.U32 R19, RZ, RZ, UR8 ;  /* 0x00000008ff137e24 */ /* 0x000fc8000f8e00ff */
[----:B------:R-:W-:-:S05]  /*19bb0*/  IMAD.SHL.U32 R19, R19, 0x10, RZ ;  /* 0x0000001013137824 */ /* 0x000fca00078e00ff */
[----:B------:R-:W-:Y:S02]  /*19bc0*/  IADD3 R18, P4, R19, R12, RZ ;  /* 0x0000000c13127210 */ /* 0x000fe40007f9e0ff */
[----:B------:R-:W2:Y:S01]  /*19bd0*/  LDL R19, [R1+0x3e4] ;  /* 0x0003e40001137983 */ /* 0x000ea20000100800 */
[----:B------:R-:W-:Y:S01]  /*19be0*/  BSSY B1, `(.L_x_62) ;  /* 0x0000007000017945 */ /* 0x000fe20003800000 */
[----:B------:R-:W-:Y:S02]  /*19bf0*/  PRMT R234, R235, 0x7610, R234 ;  /* 0x00007610ebea7816 */ /* 0x000fe400000000ea */
[----:B--2---:R-:W-:Y:S02]  /*19c00*/  IADD3.X R19, R19, R13, RZ, P4, !PT ;  /* 0x0000000d13137210 */ /* 0x004fe400027fe4ff */
[----:B------:R-:W-:-:S04]  /*19c10*/  LOP3.LUT P4, RZ, R17, 0x4, RZ, 0xc0, !PT ;  /* 0x0000000411ff7812 */ /* 0x000fc8000788c0ff */
[----:B------:R-:W-:-:S13]  /*19c20*/  ISETP.GT.AND P4, PT, R0, 0x88, P4 ;  /* 0x000000880000780c */ /* 0x000fda0002784270 */
[----:B---3--:R-:W-:Y:S05]  /*19c30*/  @!P4 BRA `(.L_x_63) ;  /* 0x000000000004c947 */ /* 0x008fea0003800000 */
[----:B------:R2:W5:Y:S02]  /*19c40*/  LDG.E.LTC128B.U16 R234, desc[UR52][R20.64+0x2] ;  /* 0x0000023414ea7981 */ /* 0x000564000c1e1520 */
.L_x_63:
[----:B------:R-:W-:Y:S05]  /*19c50*/  BSYNC B1 ;  /* 0x0000000000017941 */ /* 0x000fea0003800000 */
.L_x_62:
[----:B-----5:R3:W-:Y:S04]  /*19c60*/  STL [R1+0x3f0], R3 ;  /* 0x0003f00301007387 */ /* 0x0207e80000100800 */
[----:B---3--:R-:W3:Y:S01]  /*19c70*/  LDL.LU R3, [R1+0x34c] ;  /* 0x00034c0001037983 */ /* 0x008ee20000300800 */
[----:B------:R-:W-:-:S05]  /*19c80*/  HADD2.F32 R235, -RZ, R234.H0_H0 ;  /* 0x200000eaffeb7230 */ /* 0x000fca0000004100 */
[----:B------:R-:W-:-:S04]  /*19c90*/  FMUL R235, R235, R16 ;  /* 0x00000010ebeb7220 */ /* 0x000fc80000400000 */
[----:B---3--:R-:W-:Y:S02]  /*19ca0*/  FFMA R235, R3, R2, R235 ;  /* 0x0000000203eb7223 */ /* 0x008fe400000000eb */
[----:B------:R3:W5:Y:S01]  /*19cb0*/  LDL.LU R3, [R1+0x3f0] ;  /* 0x0003f00001037983 */ /* 0x0007620000300800 */
[----:B------:R-:W-:Y:S02]  /*19cc0*/  BSSY B1, `(.L_x_64) ;  /* 0x0000007000017945 */ /* 0x000fe40003800000 */
[----:B------:R-:W-:-:S05]  /*19cd0*/  F2FP.F16.F32.PACK_AB R235, RZ, R235 ;  /* 0x000000ebffeb723e */ /* 0x000fca00000000ff */
[----:B------:R3:W-:Y:S01]  /*19ce0*/  @P4 STG.E.U16 desc[UR52][R18.64+0x2], R235 ;  /* 0x000002eb12004986 */ /* 0x0007e2000c101534 */
[----:B------:R-:W-:-:S04]  /*19cf0*/  LOP3.LUT P4, RZ, R17, 0x2, RZ, 0xc0, !PT ;  /* 0x0000000211ff7812 */ /* 0x000fc8000788c0ff */
[----:B------:R-:W-:-:S13]  /*19d00*/  ISETP.GT.AND P4, PT, R0, 0x80, P4 ;  /* 0x000000800000780c */ /* 0x000fda0002784270 */
[----:B---3--:R-:W-:Y:S05]  /*19d10*/  @!P4 BRA `(.L_x_65) ;  /* 0x000000000004c947 */ /* 0x008fea0003800000 */
[----:B------:R3:W5:Y:S02]  /*19d20*/  LDG.E.LTC128B.U16 R234, desc[UR52][R22.64+0x10] ;  /* 0x0000103416ea7981 */ /* 0x000764000c1e1520 */
.L_x_65:
[----:B------:R-:W-:Y:S05]  /*19d30*/  BSYNC B1 ;  /* 0x0000000000017941 */ /* 0x000fea0003800000 */
.L_x_64:
[----:B-----5:R4:W-:Y:S04]  /*19d40*/  STL [R1+0x3f0], R3 ;  /* 0x0003f00301007387 */ /* 0x0209e80000100800 */
[----:B----4-:R-:W4:Y:S01]  /*19d50*/  LDL.LU R3, [R1+0x350] ;  /* 0x0003500001037983 */ /* 0x010f220000300800 */
[----:B------:R-:W-:-:S05]  /*19d60*/  HADD2.F32 R235, -RZ, R234.H0_H0 ;  /* 0x200000eaffeb7230 */ /* 0x000fca0000004100 */
[----:B------:R-:W-:-:S04]  /*19d70*/  FMUL R235, R235, R16 ;  /* 0x00000010ebeb7220 */ /* 0x000fc80000400000 */
[----:B----4-:R-:W-:Y:S02]  /*19d80*/  FFMA R235, R3, R2, R235 ;  /* 0x0000000203eb7223 */ /* 0x010fe400000000eb */
[----:B------:R4:W5:Y:S01]  /*19d90*/  LDL.LU R3, [R1+0x3f0] ;  /* 0x0003f00001037983 */ /* 0x0009620000300800 */
[----:B------:R-:W-:Y:S02]  /*19da0*/  BSSY B1, `(.L_x_66) ;  /* 0x0000006000017945 */ /* 0x000fe40003800000 */
[----:B------:R-:W-:-:S05]  /*19db0*/  F2FP.F16.F32.PACK_AB R235, RZ, R235 ;  /* 0x000000ebffeb723e */ /* 0x000fca00000000ff */
[----:B------:R4:W-:Y:S01]  /*19dc0*/  @P4 STG.E.U16 desc[UR52][R12.64+0x10], R235 ;  /* 0x000010eb0c004986 */ /* 0x0009e2000c101534 */
[----:B------:R-:W-:-:S13]  /*19dd0*/  ISETP.GT.AND P4, PT, R0, 0x80, P6 ;  /* 0x000000800000780c */ /* 0x000fda0003784270 */
[----:B----4-:R-:W-:Y:S05]  /*19de0*/  @!P4 BRA `(.L_x_67) ;  /* 0x000000000004c947 */ /* 0x010fea0003800000 */
[----:B------:R4:W5:Y:S02]  /*19df0*/  LDG.E.LTC128B.U16 R234, desc[UR52][R22.64+0x12] ;  /* 0x0000123416ea7981 */ /* 0x000964000c1e1520 */
.L_x_67:
[----:B------:R-:W-:Y:S05]  /*19e00*/  BSYNC B1 ;  /* 0x0000000000017941 */ /* 0x000fea0003800000 */
.L_x_66:
[----:B-----5:R0:W-:Y:S04]  /*19e10*/  STL [R1+0x3f8], R3 ;  /* 0x0003f80301007387 */ /* 0x0201e80000100800 */
[----:B0-----:R-:W2:Y:S04]  /*19e20*/  LDL.LU R3, [R1+0x354] ;  /* 0x0003540001037983 */ /* 0x001ea80000300800 */
[----:B------:R0:W-:Y:S04]  /*19e30*/  STL.64 [R1+0x3f0], R4 ;  /* 0x0003f00401007387 */ /* 0x0001e80000100a00 */
[----:B0-----:R-:W3:Y:S01]  /*19e40*/  LDL.64 R4, [R1+0x340] ;  /* 0x0003400001047983 */ /* 0x001ee20000100a00 */
[----:B------:R-:W-:-:S05]  /*19e50*/  HADD2.F32 R235, -RZ, R234.H0_H0 ;  /* 0x200000eaffeb7230 */ /* 0x000fca0000004100 */
[----:B------:R-:W-:-:S04]  /*19e60*/  FMUL R235, R235, R16 ;  /* 0x00000010ebeb7220 */ /* 0x000fc80000400000 */
[----:B--2---:R-:W-:Y:S02]  /*19e70*/  FFMA R235, R3, R2, R235 ;  /* 0x0000000203eb7223 */ /* 0x004fe400000000eb */
[----:B------:R0:W5:Y:S03]  /*19e80*/  LDL.LU R3, [R1+0x3f8] ;  /* 0x0003f80001037983 */ /* 0x0001660000300800 */
[----:B------:R-:W-:-:S05]  /*19e90*/  F2FP.F16.F32.PACK_AB R235, RZ, R235 ;  /* 0x000000ebffeb723e */ /* 0x000fca00000000ff */
[----:B---3--:R2:W-:Y:S04]  /*19ea0*/  @P4 STG.E.U16 desc[UR52][R4.64+0x12], R235 ;  /* 0x000012eb04004986 */ /* 0x0085e8000c101534 */
[----:B--2---:R0:W5:Y:S01]  /*19eb0*/  LDL.LU.64 R4, [R1+0x3f0] ;  /* 0x0003f00001047983 */ /* 0x0041620000300a00 */
[----:B------:R-:W-:Y:S01]  /*19ec0*/  LOP3.LUT P4, RZ, R17, 0x2, RZ, 0xc0, !PT ;  /* 0x0000000211ff7812 */ /* 0x000fe2000788c0ff */
[----:B------:R-:W-:Y:S03]  /*19ed0*/  BSSY B1, `(.L_x_68) ;  /* 0x0000004000017945 */ /* 0x000fe60003800000 */
[----:B------:R-:W-:-:S13]  /*19ee0*/  ISETP.GT.AND P4, PT, R0, 0x88, P4 ;  /* 0x000000880000780c */ /* 0x000fda0002784270 */
[----:B0-----:R-:W-:Y:S05]  /*19ef0*/  @!P4 BRA `(.L_x_69) ;  /* 0x000000000004c947 */ /* 0x001fea0003800000 */
[----:B------:R0:W5:Y:S02]  /*19f00*/  LDG.E.LTC128B.U16 R234, desc[UR52][R20.64+0x10] ;  /* 0x0000103414ea7981 */ /* 0x000164000c1e1520 */
.L_x_69:
[----:B------:R-:W-:Y:S05]  /*19f10*/  BSYNC B1 ;  /* 0x0000000000017941 */ /* 0x000fea0003800000 */
.L_x_68:
[----:B-----5:R2:W-:Y:S04]  /*19f20*/  STL [R1+0x3f0], R3 ;  /* 0x0003f00301007387 */ /* 0x0205e80000100800 */
[----:B--2---:R-:W2:Y:S01]  /*19f30*/  LDL.LU R3, [R1+0x358] ;  /* 0x0003580001037983 */ /* 0x004ea20000300800 */
[----:B------:R-:W-:-:S05]  /*19f40*/  HADD2.F32 R235, -RZ, R234.H0_H0 ;  /* 0x200000eaffeb7230 */ /* 0x000fca0000004100 */
[----:B------:R-:W-:-:S04]  /*19f50*/  FMUL R235, R235, R16 ;  /* 0x00000010ebeb7220 */ /* 0x000fc80000400000 */
[----:B--2---:R-:W-:Y:S02]  /*19f60*/  FFMA R235, R3, R2, R235 ;  /* 0x0000000203eb7223 */ /* 0x004fe400000000eb */
[----:B------:R2:W5:Y:S01]  /*19f70*/  LDL.LU R3, [R1+0x3f0] ;  /* 0x0003f00001037983 */ /* 0x0005620000300800 */
[----:B------:R-:W-:Y:S02]  /*19f80*/  BSSY B1, `(.L_x_70) ;  /* 0x0000006000017945 */ /* 0x000fe40003800000 */
[----:B------:R-:W-:-:S05]  /*19f90*/  F2FP.F16.F32.PACK_AB R235, RZ, R235 ;  /* 0x000000ebffeb723e */ /* 0x000fca00000000ff */
[----:B------:R2:W-:Y:S01]  /*19fa0*/  @P4 STG.E.U16 desc[UR52][R14.64+0x10], R235 ;  /* 0x000010eb0e004986 */ /* 0x0005e2000c101534 */
[----:B------:R-:W-:-:S13]  /*19fb0*/  ISETP.GT.AND P4, PT, R0, 0x88, P6 ;  /* 0x000000880000780c */ /* 0x000fda0003784270 */
[----:B--2---:R-:W-:Y:S05]  /*19fc0*/  @!P4 BRA `(.L_x_71) ;  /* 0x000000000004c947 */ /* 0x004fea0003800000 */
[----:B------:R2:W5:Y:S02]  /*19fd0*/  LDG.E.LTC128B.U16 R234, desc[UR52][R20.64+0x12] ;  /* 0x0000123414ea7981 */ /* 0x000564000c1e1520 */
.L_x_71:
[----:B------:R-:W-:Y:S05]  /*19fe0*/  BSYNC B1 ;  /* 0x0000000000017941 */ /* 0x000fea0003800000 */
.L_x_70:
[----:B------:R3:W-:Y:S04]  /*19ff0*/  STL.64 [R1+0x3f0], R4 ;  /* 0x0003f00401007387 */ /* 0x0007e80000100a00 */
[----:B---3--:R-:W3:Y:S01]  /*1a000*/  LDL.LU R5, [R1+0x35c] ;  /* 0x00035c0001057983 */ /* 0x008ee20000300800 */
[----:B-----5:R-:W-:Y:S02]  /*1a010*/  HADD2.F32 R235, -RZ, R234.H0_H0 ;  /* 0x200000eaffeb7230 */ /* 0x020fe40000004100 */
[----:B------:R-:W-:-:S03]  /*1a020*/  IMAD.MOV.U32 R4, RZ, RZ, R18 ;  /* 0x000000ffff047224 */ /* 0x000fc600078e0012 */
[----:B------:R-:W-:-:S04]  /*1a030*/  FMUL R235, R235, R16 ;  /* 0x00000010ebeb7220 */ /* 0x000fc80000400000 */
[----:B---3--:R-:W-:Y:S01]  /*1a040*/  FFMA R235, R5, R2, R235 ;  /* 0x0000000205eb7223 */ /* 0x008fe200000000eb */
[----:B------:R-:W-:-:S04]  /*1a050*/  IMAD.MOV.U32 R5, RZ, RZ, R19 ;  /* 0x000000ffff057224 */ /* 0x000fc800078e0013 */
[----:B------:R-:W-:Y:S01]  /*1a060*/  F2FP.F16.F32.PACK_AB R235, RZ, R235 ;  /* 0x000000ebffeb723e */ /* 0x000fe200000000ff */
[----:B------:R-:W-:Y:S04]  /*1a070*/  STL.64 [R1+0x348], R4 ;  /* 0x0003480401007387 */ /* 0x000fe80000100a00 */
[----:B------:R3:W-:Y:S04]  /*1a080*/  @P4 STG.E.U16 desc[UR52][R4.64+0x12], R235 ;  /* 0x000012eb04004986 */ /* 0x0007e8000c101534 */
[----:B---3--:R3:W5:Y:S01]  /*1a090*/  LDL.LU.64 R4, [R1+0x3f0] ;  /* 0x0003f00001047983 */ /* 0x0087620000300a00 */
[----:B------:R-:W-:Y:S01]  /*1a0a0*/  ISETP.GT.AND P4, PT, R0, 0x80, P3 ;  /* 0x000000800000780c */ /* 0x000fe20001f84270 */
[----:B------:R-:W-:Y:S01]  /*1a0b0*/  BSSY B1, `(.L_x_72) ;  /* 0x0000004000017945 */ /* 0x000fe20003800000 */
[----:B------:R-:W-:-:S11]  /*1a0c0*/  PRMT R18, R234, 0x7610, R18 ;  /* 0x00007610ea127816 */ /* 0x000fd60000000012 */
[----:B---3--:R-:W-:Y:S05]  /*1a0d0*/  @!P4 BRA `(.L_x_73) ;  /* 0x000000000004c947 */ /* 0x008fea0003800000 */
[----:B------:R3:W5:Y:S02]  /*1a0e0*/  LDG.E.LTC128B.U16 R18, desc[UR52][R22.64+0x20] ;  /* 0x0000203416127981 */ /* 0x000764000c1e1520 */
.L_x_73:
[----:B------:R-:W-:Y:S05]  /*1a0f0*/  BSYNC B1 ;  /* 0x0000000000017941 */ /* 0x000fea0003800000 */
.L_x_72:
[----:B------:R-:W2:Y:S01]  /*1a100*/  LDL.LU R234, [R1+0x360] ;  /* 0x0003600001ea7983 */ /* 0x000ea20000300800 */
[----:B-----5:R-:W-:Y:S01]  /*1a110*/  HADD2.F32 R19, -RZ, R18.H0_H0 ;  /* 0x20000012ff137230 */ /* 0x020fe20000004100 */
[----:B------:R-:W-:Y:S04]  /*1a120*/  BSSY B1, `(.L_x_74) ;  /* 0x0000008000017945 */ /* 0x000fe80003800000 */
[----:B------:R-:W-:-:S04]  /*1a130*/  FMUL R19, R19, R16 ;  /* 0x0000001013137220 */ /* 0x000fc80000400000 */
[----:B--2---:R-:W-:-:S05]  /*1a140*/  FFMA R19, R234, R2, R19 ;  /* 0x00000002ea137223 */ /* 0x004fca0000000013 */
[----:B------:R-:W-:-:S05]  /*1a150*/  F2FP.F16.F32.PACK_AB R19, RZ, R19 ;  /* 0x00000013ff13723e */ /* 0x000fca00000000ff */
[----:B------:R2:W-:Y:S01]  /*1a160*/  @P4 STG.E.U16 desc[UR52][R12.64+0x20], R19 ;  /* 0x000020130c004986 */ /* 0x0005e2000c101534 */
[----:B------:R-:W-:-:S13]  /*1a170*/  ISETP.GT.AND P4, PT, R0, 0x80, P2 ;  /* 0x000000800000780c */ /* 0x000fda0001784270 */
[----:B--2---:R-:W-:Y:S05]  /*1a180*/  @!P4 BRA `(.L_x_75) ;  /* 0x000000000004c947 */ /* 0x004fea0003800000 */
[----:B------:R2:W5:Y:S02]  /*1a190*/  LDG.E.LTC128B.U16 R18, desc[UR52][R22.64+0x22] ;  /* 0x0000223416127981 */ /* 0x000564000c1e1520 */
.L_x_75:
[----:B------:R-:W-:Y:S05]  /*1a1a0*/  BSYNC B1 ;  /* 0x0000000000017941 */ /* 0x000fea0003800000 */
.L_x_74:
[----:B------:R0:W-:Y:S04]  /*1a1b0*/  STL [R1+0x3f0], R3 ;  /* 0x0003f00301007387 */ /* 0x0001e80000100800 */
[----:B0-----:R-:W3:Y:S04]  /*1a1c0*/  LDL.LU R3, [R1+0x364] ;  /* 0x0003640001037983 */ /* 0x001ee80000300800 */
[----:B------:R-:W4:Y:S01]  /*1a1d0*/  LDL.64 R234, [R1+0x340] ;  /* 0x0003400001ea7983 */ /* 0x000f220000100a00 */
[----:B-----5:R-:W-:-:S05]  /*1a1e0*/  HADD2.F32 R19, -RZ, R18.H0_H0 ;  /* 0x20000012ff137230 */ /* 0x020fca0000004100 */
[----:B------:R-:W-:-:S04]  /*1a1f0*/  FMUL R19, R19, R16 ;  /* 0x0000001013137220 */ /* 0x000fc80000400000 */
[----:B---3--:R-:W-:Y:S02]  /*1a200*/  FFMA R19, R3, R2, R19 ;  /* 0x0000000203137223 */ /* 0x008fe40000000013 */
[----:B------:R0:W5:Y:S01]  /*1a210*/  LDL.LU R3, [R1+0x3f0] ;  /* 0x0003f00001037983 */ /* 0x0001620000300800 */
[----:B------:R-:W-:Y:S02]  /*1a220*/  BSSY B1, `(.L_x_76) ;  /* 0x0000006000017945 */ /* 0x000fe40003800000 */
[----:B------:R-:W-:-:S05]  /*1a230*/  F2FP.F16.F32.PACK_AB R19, RZ, R19 ;  /* 0x00000013ff13723e */ /* 0x000fca00000000ff */
[----:B----4-:R0:W-:Y:S01]  /*1a240*/  @P4 STG.E.U16 desc[UR52][R234.64+0x22], R19 ;  /* 0x00002213ea004986 */ /* 0x0101e2000c101534 */
[----:B------:R-:W-:-:S13]  /*1a250*/  ISETP.GT.AND P4, PT, R0, 0x88, P3 ;  /* 0x000000880000780c */ /* 0x000fda0001f84270 */
[----:B0-----:R-:W-:Y:S05]  /*1a260*/  @!P4 BRA `(.L_x_77) ;  /* 0x000000000004c947 */ /* 0x001fea0003800000 */
[----:B------:R0:W5:Y:S02]  /*1a270*/  LDG.E.LTC128B.U16 R18, desc[UR52][R20.64+0x20] ;  /* 0x0000203414127981 */ /* 0x000164000c1e1520 */
.L_x_77:
[----:B------:R-:W-:Y:S05]  /*1a280*/  BSYNC B1 ;  /* 0x0000000000017941 */ /* 0x000fea0003800000 */
.L_x_76:
        /* <DEDUP_REMOVED lines=10> */
.L_x_79:
[----:B------:R-:W-:Y:S05]  /*1a330*/  BSYNC B1 ;  /* 0x0000000000017941 */ /* 0x000fea0003800000 */
.L_x_78:
[----:B------:R4:W-:Y:S04]  /*1a340*/  STL [R1+0x3f0], R3 ;  /* 0x0003f00301007387 */ /* 0x0009e80000100800 */
[----:B----4-:R-:W4:Y:S04]  /*1a350*/  LDL.LU R3, [R1+0x36c] ;  /* 0x00036c0001037983 */ /* 0x010f280000300800 */
[----:B------:R-:W2:Y:S01]  /*1a360*/  LDL.64 R234, [R1+0x348] ;  /* 0x0003480001ea7983 */ /* 0x000ea20000100a00 */
[----:B-----5:R-:W-:-:S05]  /*1a370*/  HADD2.F32 R19, -RZ, R18.H0_H0 ;  /* 0x20000012ff137230 */ /* 0x020fca0000004100 */
[----:B------:R-:W-:-:S04]  /*1a380*/  FMUL R19, R19, R16 ;  /* 0x0000001013137220 */ /* 0x000fc80000400000 */
[----:B----4-:R-:W-:Y:S02]  /*1a390*/  FFMA R19, R3, R2, R19 ;  /* 0x0000000203137223 */ /* 0x010fe40000000013 */
[----:B------:R4:W5:Y:S01]  /*1a3a0*/  LDL.LU R3, [R1+0x3f0] ;  /* 0x0003f00001037983 */ /* 0x0009620000300800 */
[----:B------:R-:W-:Y:S02]  /*1a3b0*/  BSSY B1, `(.L_x_80) ;  /* 0x0000006000017945 */ /* 0x000fe40003800000 */
[----:B------:R-:W-:-:S05]  /*1a3c0*/  F2FP.F16.F32.PACK_AB R19, RZ, R19 ;  /* 0x00000013ff13723e */ /* 0x000fca00000000ff */
[----:B--2---:R4:W-:Y:S01]  /*1a3d0*/  @P4 STG.E.U16 desc[UR52][R234.64+0x22], R19 ;  /* 0x00002213ea004986 */ /* 0x0049e2000c101534 */
[----:B------:R-:W-:-:S13]  /*1a3e0*/  ISETP.GT.AND P4, PT, R0, 0x80, P1 ;  /* 0x000000800000780c */ /* 0x000fda0000f84270 */
[----:B----4-:R-:W-:Y:S05]  /*1a3f0*/  @!P4 BRA `(.L_x_81) ;  /* 0x000000000004c947 */ /* 0x010fea0003800000 */
[----:B------:R2:W5:Y:S02]  /*1a400*/  LDG.E.LTC128B.U16 R18, desc[UR52][R22.64+0x30] ;  /* 0x0000303416127981 */ /* 0x000564000c1e1520 */
.L_x_81:
[----:B------:R-:W-:Y:S05]  /*1a410*/  BSYNC B1 ;  /* 0x0000000000017941 */ /* 0x000fea0003800000 */
.L_x_80:
[----:B------:R-:W4:Y:S01]  /*1a420*/  LDL.LU R234, [R1+0x370] ;  /* 0x0003700001ea7983 */ /* 0x000f220000300800 */
[----:B-----5:R-:W-:Y:S01]  /*1a430*/  HADD2.F32 R19, -RZ, R18.H0_H0 ;  /* 0x20000012ff137230 */ /* 0x020fe20000004100 */
[----:B------:R-:W-:Y:S04]  /*1a440*/  BSSY B1, `(.L_x_82) ;  /* 0x0000009000017945 */ /* 0x000fe80003800000 */
[----:B------:R-:W-:-:S04]  /*1a450*/  FMUL R19, R19, R16 ;  /* 0x0000001013137220 */ /* 0x000fc80000400000 */
[----:B----4-:R-:W-:-:S05]  /*1a460*/  FFMA R19, R234, R2, R19 ;  /* 0x00000002ea137223 */ /* 0x010fca0000000013 */
[----:B------:R-:W-:-:S05]  /*1a470*/  F2FP.F16.F32.PACK_AB R19, RZ, R19 ;  /* 0x00000013ff13723e */ /* 0x000fca00000000ff */
[----:B------:R4:W-:Y:S01]  /*1a480*/  @P4 STG.E.U16 desc[UR52][R12.64+0x30], R19 ;  /* 0x000030130c004986 */ /* 0x0009e2000c101534 */
[----:B------:R-:W-:Y:S02]  /*1a490*/  ISETP.GT.AND P4, PT, R0, 0x80, P0 ;  /* 0x000000800000780c */ /* 0x000fe40000784270 */
[----:B----4-:R-:W-:-:S11]  /*1a4a0*/  PRMT R12, R18, 0x7610, R12 ;  /* 0x00007610120c7816 */ /* 0x010fd6000000000c */
[----:B------:R-:W-:Y:S05]  /*1a4b0*/  @!P4 BRA `(.L_x_83) ;  /* 0x000000000004c947 */ /* 0x000fea0003800000 */
[----:B------:R4:W5:Y:S02]  /*1a4c0*/  LDG.E.LTC128B.U16 R12, desc[UR52][R22.64+0x32] ;  /* 0x00003234160c7981 */ /* 0x000964000c1e1520 */
.L_x_83:
[----:B------:R-:W-:Y:S05]  /*1a4d0*/  BSYNC B1 ;  /* 0x0000000000017941 */ /* 0x000fea0003800000 */
.L_x_82:
[----:B------:R-:W2:Y:S04]  /*1a4e0*/  LDL.LU R235, [R1+0x374] ;  /* 0x0003740001eb7983 */ /* 0x000ea80000300800 */
[----:B------:R-:W3:Y:S01]  /*1a4f0*/  LDL.64 R18, [R1+0x340] ;  /* 0x0003400001127983 */ /* 0x000ee20000100a00 */
[----:B-----5:R-:W-:Y:S01]  /*1a500*/  HADD2.F32 R13, -RZ, R12.H0_H0 ;  /* 0x2000000cff0d7230 */ /* 0x020fe20000004100 */
[----:B------:R-:W-:Y:S01]  /*1a510*/  BSSY B1, `(.L_x_84) ;  /* 0x0000009000017945 */ /* 0x000fe20003800000 */
[----:B------:R-:W-:-:S03]  /*1a520*/  PRMT R234, R12, 0x7610, R234 ;  /* 0x000076100cea7816 */ /* 0x000fc600000000ea */
[----:B------:R-:W-:-:S04]  /*1a530*/  FMUL R13, R13, R16 ;  /* 0x000000100d0d7220 */ /* 0x000fc80000400000 */
[----:B--2---:R-:W-:-:S05]  /*1a540*/  FFMA R13, R235, R2, R13 ;  /* 0x00000002eb0d7223 */ /* 0x004fca000000000d */
[----:B------:R-:W-:-:S05]  /*1a550*/  F2FP.F16.F32.PACK_AB R13, RZ, R13 ;  /* 0x0000000dff0d723e */ /* 0x000fca00000000ff */
[----:B---3--:R2:W-:Y:S01]  /*1a560*/  @P4 STG.E.U16 desc[UR52][R18.64+0x32], R13 ;  /* 0x0000320d12004986 */ /* 0x0085e2000c101534 */
[----:B------:R-:W-:-:S13]  /*1a570*/  ISETP.GT.AND P4, PT, R0, 0x88, P1 ;  /* 0x000000880000780c */ /* 0x000fda0000f84270 */
[----:B--2---:R-:W-:Y:S05]  /*1a580*/  @!P4 BRA `(.L_x_85) ;  /* 0x000000000004c947 */ /* 0x004fea0003800000 */
[----:B------:R2:W5:Y:S02]  /*1a590*/  LDG.E.LTC128B.U16 R234, desc[UR52][R20.64+0x30] ;  /* 0x0000303414ea7981 */ /* 0x000564000c1e1520 */
.L_x_85:
[----:B------:R-:W-:Y:S05]  /*1a5a0*/  BSYNC B1 ;  /* 0x0000000000017941 */ /* 0x000fea0003800000 */
.L_x_84:
[----:B------:R-:W3:Y:S04]  /*1a5b0*/  LDL.LU R18, [R1+0x378] ;  /* 0x0003780001127983 */ /* 0x000ee80000300800 */
[----:B------:R-:W4:Y:S01]  /*1a5c0*/  LDL R13, [R1+0x3e0] ;  /* 0x0003e000010d7983 */ /* 0x000f220000100800 */
[----:B-----5:R-:W-:-:S05]  /*1a5d0*/  HADD2.F32 R12, -RZ, R234.H0_H0 ;  /* 0x200000eaff0c7230 */ /* 0x020fca0000004100 */
[----:B------:R-:W-:-:S04]  /*1a5e0*/  FMUL R12, R12, R16 ;  /* 0x000000100c0c7220 */ /* 0x000fc80000400000 */
[----:B---3--:R-:W-:-:S05]  /*1a5f0*/  FFMA R12, R18, R2, R12 ;  /* 0x00000002120c7223 */ /* 0x008fca000000000c */
[----:B------:R-:W-:-:S05]  /*1a600*/  F2FP.F16.F32.PACK_AB R12, RZ, R12 ;  /* 0x0000000cff0c723e */ /* 0x000fca00000000ff */
[----:B------:R4:W-:Y:S02]  /*1a610*/  @P4 STG.E.U16 desc[UR52][R14.64+0x30], R12 ;  /* 0x0000300c0e004986 */ /* 0x0009e4000c101534 */
[----:B----4-:R-:W-:-:S05]  /*1a620*/  IADD3 R15, P4, R13, 0x100, RZ ;  /* 0x000001000d0f7810 */ /* 0x010fca0007f9e0ff */
[----:B------:R-:W-:-:S04]  /*1a630*/  IMAD.X R12, RZ, RZ, UR7, P4 ;  /* 0x00000007ff0c7e24 */ /* 0x000fc8000a0e06ff */
[----:B------:R-:W-:-:S04]  /*1a640*/  IMAD R12, R12, R8, RZ ;  /* 0x000000080c0c7224 */ /* 0x000fc800078e02ff */
[C---:B------:R-:W-:Y:S02]  /*1a650*/  IMAD R18, R15.reuse, R9, R12 ;  /* 0x000000090f127224 */ /* 0x040fe400078e020c */
[----:B------:R-:W3:Y:S01]  /*1a660*/  LDL.64 R12, [R1+0x3c8] ;  /* 0x0003c800010c7983 */ /* 0x000ee20000100a00 */
[----:B------:R-:W-:Y:S01]  /*1a670*/  BSSY B1, `(.L_x_86) ;  /* 0x000000a000017945 */ /* 0x000fe20003800000 */
[----:B------:R-:W-:Y:S02]  /*1a680*/  PRMT R14, R234, 0x7610, R14 ;  /* 0x00007610ea0e7816 */ /* 0x000fe4000000000e */
[----:B------:R4:W-:Y:S01]  /*1a690*/  STL [R1+0x350], R18 ;  /* 0x0003501201007387 */ /* 0x0009e20000100800 */
[----:B---3--:R-:W-:-:S04]  /*1a6a0*/  IMAD.WIDE.U32 R12, R15, R8, R12 ;  /* 0x000000080f0c7225 */ /* 0x008fc800078e000c */
[----:B------:R-:W-:Y:S01]  /*1a6b0*/  IMAD.IADD R13, R13, 0x1, R18 ;  /* 0x000000010d0d7824 */ /* 0x000fe200078e0212 */
[----:B----4-:R-:W-:-:S04]  /*1a6c0*/  LEA R18, P4, R12, R6, 0x1 ;  /* 0x000000060c127211 */ /* 0x010fc800078808ff */
[----:B------:R-:W-:Y:S02]  /*1a6d0*/  LEA.HI.X R19, R12, R7, R13, 0x1, P4 ;  /* 0x000000070c137211 */ /* 0x000fe400020f0c0d */
[----:B------:R-:W-:-:S13]  /*1a6e0*/  ISETP.GT.AND P4, PT, R0, 0x88, P0 ;  /* 0x000000880000780c */ /* 0x000fda0000784270 */
[----:B------:R-:W-:Y:S05]  /*1a6f0*/  @!P4 BRA `(.L_x_87) ;  /* 0x000000000004c947 */ /* 0x000fea0003800000 */
[----:B------:R3:W5:Y:S02]  /*1a700*/  LDG.E.LTC128B.U16 R14, desc[UR52][R20.64+0x32] ;  /* 0x00003234140e7981 */ /* 0x000764000c1e1520 */
.L_x_87:
[----:B------:R-:W-:Y:S05]  /*1a710*/  BSYNC B1 ;  /* 0x0000000000017941 */ /* 0x000fea0003800000 */
.L_x_86:
[----:B------:R4:W-:Y:S04]  /*1a720*/  STL [R1+0x410], R9 ;  /* 0x0004100901007387 */ /* 0x0009e80000100800 */
[----:B----4-:R-:W4:Y:S04]  /*1a730*/  LDL.LU R9, [R1+0x37c] ;  /* 0x00037c0001097983 */ /* 0x010f280000300800 */
[----:B------:R-:W4:Y:S04]  /*1a740*/  LDL.64 R234, [R1+0x348] ;  /* 0x0003480001ea7983 */ /* 0x000f280000100a00 */
[----:B------:R0:W-:Y:S04]  /*1a750*/  STL.64 [R1+0x408], R22 ;  /* 0x0004081601007387 */ /* 0x0001e80000100a00 */
[----:B0-----:R-:W4:Y:S01]  /*1a760*/  LDL.64 R22, [R1+0x3c0] ;  /* 0x0003c00001167983 */ /* 0x001f220000100a00 */
[----:B-----5:R-:W-:Y:S01]  /*1a770*/  HADD2.F32 R12, -RZ, R14.H0_H0 ;  /* 0x2000000eff0c7230 */ /* 0x020fe20000004100 */
[----:B------:R-:W-:-:S02]  /*1a780*/  USHF.L.U64.HI UR4, UR8, 0x9, UR9 ;  /* 0x0000000908047899 */ /* 0x000fc40008010209 */
[----:B------:R-:W4:Y:S02]  /*1a790*/  LDL.LU R13, [R1+0x300] ;  /* 0x00030000010d7983 */ /* 0x000f240000300800 */
[----:B------:R-:W-:Y:S02]  /*1a7a0*/  FMUL R12, R12, R16 ;  /* 0x000000100c0c7220 */ /* 0x000fe40000400000 */
[----:B------:R2:W-:Y:S04]  /*1a7b0*/  STL.64 [R1+0x400], R20 ;  /* 0x0004001401007387 */ /* 0x0005e80000100a00 */
[----:B--23--:R-:W2:Y:S04]  /*1a7c0*/  LDL.64 R20, [R1+0x3d8] ;  /* 0x0003d80001147983 */ /* 0x00cea80000100a00 */
[----:B------:R0:W-:Y:S04]  /*1a7d0*/  STL [R1+0x3f8], R3 ;  /* 0x0003f80301007387 */ /* 0x0001e80000100800 */
[----:B0-----:R-:W3:Y:S04]  /*1a7e0*/  LDL.LU R3, [R1+0x350] ;  /* 0x0003500001037983 */ /* 0x001ee80000300800 */
[----:B------:R0:W-:Y:S04]  /*1a7f0*/  STL.64 [R1+0x3f0], R4 ;  /* 0x0003f00401007387 */ /* 0x0001e80000100a00 */
[----:B0-----:R-:W2:Y:S01]  /*1a800*/  LDL.64 R4, [R1+0x3c8] ;  /* 0x0003c80001047983 */ /* 0x001ea20000100a00 */
[----:B----4-:R-:W-:-:S03]  /*1a810*/  FFMA R12, R9, R2, R12 ;  /* 0x00000002090c7223 */ /* 0x010fc6000000000c */
[----:B------:R0:W5:Y:S02]  /*1a820*/  LDL.LU R9, [R1+0x410] ;  /* 0x0004100001097983 */ /* 0x0001640000300800 */
[----:B------:R-:W-:-:S05]  /*1a830*/  F2FP.F16.F32.PACK_AB R12, RZ, R12 ;  /* 0x0000000cff0c723e */ /* 0x000fca00000000ff */
[----:B------:R4:W-:Y:S02]  /*1a840*/  @P4 STG.E.U16 desc[UR52][R234.64+0x32], R12 ;  /* 0x0000320cea004986 */ /* 0x0009e4000c101534 */
[----:B----4-:R-:W-:-:S04]  /*1a850*/  MOV R234, UR8 ;  /* 0x0000000800ea7c02 */ /* 0x010fc80008000f00 */
[----:B------:R-:W-:-:S04]  /*1a860*/  LEA R234, P4, R234, R22, 0x9 ;  /* 0x00000016eaea7211 */ /* 0x000fc800078848ff */
[----:B------:R-:W-:Y:S02]  /*1a870*/  IADD3.X R235, R23, UR4, RZ, P4, !PT ;  /* 0x0000000417eb7c10 */ /* 0x000fe4000a7fe4ff */
[----:B------:R-:W-:Y:S01]  /*1a880*/  ISETP.GT.AND P4, PT, R0, 0x100, P5 ;  /* 0x000001000000780c */ /* 0x000fe20002f84270 */
[----:B------:R0:W5:-:S12]  /*1a890*/  LDL.LU.64 R22, [R1+0x408] ;  /* 0x0004080001167983 */ /* 0x0001580000300a00 */
[----:B------:R-:W4:Y:S04]  /*1a8a0*/  @P4 LDG.E.LTC128B.U16 R14, desc[UR52][R18.64] ;  /* 0x00000034120e4981 */ /* 0x000f28000c1e1520 */
[----:B------:R-:W2:Y:S04]  /*1a8b0*/  LDL R18, [R1+0x3d0] ;  /* 0x0003d00001127983 */ /* 0x000ea80000100800 */
[----:B------:R-:W2:Y:S01]  /*1a8c0*/  LDL R19, [R1+0x3d4] ;  /* 0x0003d40001137983 */ /* 0x000ea20000100800 */
[----:B----4-:R-:W-:-:S05]  /*1a8d0*/  HADD2.F32 R12, -RZ, R14.H0_H0 ;  /* 0x2000000eff0c7230 */ /* 0x010fca0000004100 */
[----:B------:R-:W-:-:S04]  /*1a8e0*/  FMUL R12, R12, R16 ;  /* 0x000000100c0c7220 */ /* 0x000fc80000400000 */
[----:B------:R-:W-:-:S05]  /*1a8f0*/  FFMA R12, R13, R2, R12 ;  /* 0x000000020d0c7223 */ /* 0x000fca000000000c */
[----:B------:R-:W-:-:S05]  /*1a900*/  F2FP.F16.F32.PACK_AB R12, RZ, R12 ;  /* 0x0000000cff0c723e */ /* 0x000fca00000000ff */
[----:B------:R4:W-:Y:S02]  /*1a910*/  @P4 STG.E.U16 desc[UR52][R234.64], R12 ;  /* 0x0000000cea004986 */ /* 0x0009e4000c101534 */
[----:B----4-:R-:W-:-:S04]  /*1a920*/  IMAD.WIDE.U32 R12, R15, R8, R10 ;  /* 0x000000080f0c7225 */ /* 0x010fc800078e000a */
[----:B---3--:R-:W-:Y:S02]  /*1a930*/  IMAD.IADD R13, R3, 0x1, R13 ;  /* 0x00000001030d7824 */ /* 0x008fe400078e020d */
[----:B--2---:R-:W-:-:S04]  /*1a940*/  IMAD.WIDE.U32 R12, R18, UR42, R12 ;  /* 0x0000002a120c7c25 */ /* 0x004fc8000f8e000c */
[----:B------:R-:W-:Y:S01]  /*1a950*/  IMAD.IADD R13, R19, 0x1, R13 ;  /* 0x00000001130d7824 */ /* 0x000fe200078e020d */
[----:B------:R-:W-:-:S04]  /*1a960*/  LEA R18, P4, R12, R6, 0x1 ;  /* 0x000000060c127211 */ /* 0x000fc800078808ff */
[----:B------:R-:W-:Y:S02]  /*1a970*/  LEA.HI.X R19, R12, R7, R13, 0x1, P4 ;  /* 0x000000070c137211 */ /* 0x000fe400020f0c0d */
[----:B------:R-:W2:Y:S02]  /*1a980*/  LDL.64 R12, [R1+0x380] ;  /* 0x00038000010c7983 */ /* 0x000ea40000100a00 */
[----:B--2---:R-:W-:-:S04]  /*1a990*/  IMAD.WIDE.U32 R12, R15, R8, R12 ;  /* 0x000000080f0c7225 */ /* 0x004fc800078e000c */
[----:B------:R-:W-:Y:S01]  /*1a9a0*/  IMAD.IADD R3, R3, 0x1, R13 ;  /* 0x0000000103037824 */ /* 0x000fe200078e020d */
[----:B------:R-:W-:Y:S02]  /*1a9b0*/  IADD3 R15, P4, R20, R12, RZ ;  /* 0x0000000c140f7210 */ /* 0x000fe40007f9e0ff */
[----:B------:R0:W5:Y:S04]  /*1a9c0*/  LDL.LU.64 R20, [R1+0x400] ;  /* 0x0004000001147983 */ /* 0x0001680000300a00 */
[----:B------:R2:W-:Y:S02]  /*1a9d0*/  STL [R1+0x360], R3 ;  /* 0x0003600301007387 */ /* 0x0005e40000100800 */
[----:B--2---:R-:W-:Y:S01]  /*1a9e0*/  IMAD.X R3, R3, 0x1, R5, P4 ;  /* 0x0000000103037824 */ /* 0x004fe200020e0605 */
[----:B------:R-:W-:-:S04]  /*1a9f0*/  LEA R4, P4, R15, R6, 0x1 ;  /* 0x000000060f047211 */ /* 0x000fc800078808ff */
[----:B------:R-:W-:Y:S02]  /*1aa00*/  LEA.HI.X R5, R15, R7, R3, 0x1, P4 ;  /* 0x000000070f057211 */ /* 0x000fe400020f0c03 */
[----:B------:R0:W5:Y:S04]  /*1aa10*/  LDL.LU R3, [R1+0x3f8] ;  /* 0x0003f80001037983 */ /* 0x0001680000300800 */
[----:B------:R2:W-:Y:S04]  /*1aa20*/  STL.64 [R1+0x358], R4 ;  /* 0x0003580401007387 */ /* 0x0005e80000100a00 */
[----:B--2---:R0:W5:Y:S01]  /*1aa30*/  LDL.LU.64 R4, [R1+0x3f0] ;  /* 0x0003f00001047983 */ /* 0x0041620000300a00 */
[----:B------:R-:W-:Y:S01]  /*1aa40*/  LOP3.LUT P4, RZ, R17, 0x4, RZ, 0xc0, !PT ;  /* 0x0000000411ff7812 */ /* 0x000fe2000788c0ff */
[----:B------:R-:W-:Y:S03]  /*1aa50*/  BSSY B1, `(.L_x_88) ;  /* 0x0000004000017945 */ /* 0x000fe60003800000 */
[----:B------:R-:W-:-:S13]  /*1aa60*/  ISETP.GT.AND P4, PT, R0, 0x100, P4 ;  /* 0x000001000000780c */ /* 0x000fda0002784270 */
[----:B0-----:R-:W-:Y:S05]  /*1aa70*/  @!P4 BRA `(.L_x_89) ;  /* 0x000000000004c947 */ /* 0x001fea0003800000 */
[----:B------:R0:W5:Y:S02]  /*1aa80*/  LDG.E.LTC128B.U16 R14, desc[UR52][R18.64+0x2] ;  /* 0x00000234120e7981 */ /* 0x000164000c1e1520 */
.L_x_89:
[----:B------:R-:W-:Y:S05]  /*1aa90*/  BSYNC B1 ;  /* 0x0000000000017941 */ /* 0x000fea0003800000 */
.L_x_88:
[----:B-----5:R2:W-:Y:S04]  /*1aaa0*/  STL.64 [R1+0x3f0], R4 ;  /* 0x0003f00401007387 */ /* 0x0205e80000100a00 */
[----:B--2---:R-:W2:Y:S01]  /*1aab0*/  LDL.LU R5, [R1+0x304] ;  /* 0x0003040001057983 */ /* 0x004ea20000300800 */
[----:B------:R-:W-:-:S05]  /*1aac0*/  HADD2.F32 R15, -RZ, R14.H0_H0 ;  /* 0x2000000eff0f7230 */ /* 0x000fca0000004100 */
[----:B------:R-:W-:-:S04]  /*1aad0*/  FMUL R15, R15, R16 ;  /* 0x000000100f0f7220 */ /* 0x000fc80000400000 */
[----:B--2---:R-:W-:Y:S01]  /*1aae0*/  FFMA R15, R5, R2, R15 ;  /* 0x00000002050f7223 */ /* 0x004fe2000000000f */
[----:B------:R-:W-:-:S04]  /*1aaf0*/  MOV R5, UR8 ;  /* 0x0000000800057c02 */ /* 0x000fc80008000f00 */
[----:B------:R-:W-:Y:S01]  /*1ab00*/  F2FP.F16.F32.PACK_AB R15, RZ, R15 ;  /* 0x0000000fff0f723e */ /* 0x000fe200000000ff */
[----:B------:R-:W-:-:S04]  /*1ab10*/  IMAD.SHL.U32 R5, R5, 0x10, RZ ;  /* 0x0000001005057824 */ /* 0x000fc800078e00ff */
[----:B------:R2:W-:Y:S04]  /*1ab20*/  @P4 STG.E.U16 desc[UR52][R234.64+0x2], R15 ;  /* 0x0000020fea004986 */ /* 0x0005e8000c101534 */
[----:B--2---:R-:W2:Y:S01]  /*1ab30*/  LDL R15, [R1+0x3e4] ;  /* 0x0003e400010f7983 */ /* 0x004ea20000100800 */
[----:B------:R-:W-:Y:S01]  /*1ab40*/  IADD3 R4, P4, R234, R5, RZ ;  /* 0x00000005ea047210 */ /* 0x000fe20007f9e0ff */
[----:B------:R-:W-:Y:S04]  /*1ab50*/  BSSY B1, `(.L_x_90) ;  /* 0x000000a000017945 */ /* 0x000fe80003800000 */
[----:B--2---:R-:W-:-:S05]  /*1ab60*/  IMAD.X R5, R235, 0x1, R15, P4 ;  /* 0x00000001eb057824 */ /* 0x004fca00020e060f */
[----:B------:R2:W-:Y:S01]  /*1ab70*/  STL.64 [R1+0x350], R4 ;  /* 0x0003500401007387 */ /* 0x0005e20000100a00 */
[----:B------:R-:W-:-:S03]  /*1ab80*/  ISETP.GT.AND P4, PT, R0, 0x108, P5 ;  /* 0x000001080000780c */ /* 0x000fc60002f84270 */
[----:B--2---:R2:W5:Y:S04]  /*1ab90*/  LDL.LU.64 R4, [R1+0x3f0] ;  /* 0x0003f00001047983 */ /* 0x0045680000300a00 */
[----:B------:R2:W-:Y:S06]  /*1aba0*/  STL.S16 [R1+0x300], R14 ;  /* 0x0003000e01007387 */ /* 0x0005ec0000100600 */
[----:B------:R-:W-:Y:S05]  /*1abb0*/  @!P4 BRA `(.L_x_91) ;  /* 0x00000000000cc947 */ /* 0x000fea0003800000 */
[----:B--2---:R-:W2:Y:S04]  /*1abc0*/  LDL.LU.64 R14, [R1+0x358] ;  /* 0x00035800010e7983 */ /* 0x004ea80000300a00 */
[----:B--2---:R-:W2:Y:S04]  /*1abd0*/  LDG.E.LTC128B.U16 R14, desc[UR52][R14.64] ;  /* 0x000000340e0e7981 */ /* 0x004ea8000c1e1520 */
[----:B--2---:R3:W-:Y:S02]  /*1abe0*/  STL [R1+0x300], R14 ;  /* 0x0003000e01007387 */ /* 0x0047e40000100800 */
.L_x_91:
[----:B------:R-:W-:Y:S05]  /*1abf0*/  BSYNC B1 ;  /* 0x0000000000017941 */ /* 0x000fea0003800000 */
.L_x_90:
[----:B-----5:R4:W-:Y:S04]  /*1ac00*/  STL [R1+0x400], R5 ;  /* 0x0004000501007387 */ /* 0x0209e80000100800 */
[----:B----4-:R-:W4:Y:S04]  /*1ac10*/  LDL.LU R5, [R1+0x308] ;  /* 0x0003080001057983 */ /* 0x010f280000300800 */
[----:B------:R0:W-:Y:S04]  /*1ac20*/  STL.64 [R1+0x3f8], R8 ;  /* 0x0003f80801007387 */ /* 0x0001e80000100a00 */
[----:B------:R-:W4:Y:S04]  /*1ac30*/  LDL R15, [R1+0x3d0] ;  /* 0x0003d000010f7983 */ /* 0x000f280000100800 */
[----:B--23--:R-:W2:Y:S04]  /*1ac40*/  LDL R14, [R1+0x3d4] ;  /* 0x0003d400010e7983 */ /* 0x00cea80000100800 */
[----:B0-----:R-:W3:Y:S04]  /*1ac50*/  LDL.64 R8, [R1+0x350] ;  /* 0x0003500001087983 */ /* 0x001ee80000100a00 */
[----:B------:R0:W-:Y:S04]  /*1ac60*/  STL [R1+0x3f4], R4 ;  /* 0x0003f40401007387 */ /* 0x0001e80000100800 */
[----:B0-----:R-:W4:Y:S04]  /*1ac70*/  LDL.LU R4, [R1+0x300] ;  /* 0x0003000001047983 */ /* 0x001f280000300800 */
[----:B------:R-:W-:Y:S01]  /*1ac80*/  STL [R1+0x3f0], R3 ;  /* 0x0003f00301007387 */ /* 0x000fe20000100800 */
[----:B----4-:R-:W-:-:S05]  /*1ac90*/  HADD2.F32 R13, -RZ, R4.H0_H0 ;  /* 0x20000004ff0d7230 */ /* 0x010fca0000004100 */
[----:B------:R-:W-:-:S04]  /*1aca0*/  FMUL R13, R13, R16 ;  /* 0x000000100d0d7220 */ /* 0x000fc80000400000 */
[----:B------:R-:W-:Y:S02]  /*1acb0*/  FFMA R13, R5, R2, R13 ;  /* 0x00000002050d7223 */ /* 0x000fe4000000000d */
[----:B------:R0:W5:Y:S03]  /*1acc0*/  LDL.LU R5, [R1+0x400] ;  /* 0x0004000001057983 */ /* 0x0001660000300800 */
[----:B------:R-:W-:-:S05]  /*1acd0*/  F2FP.F16.F32.PACK_AB R13, RZ, R13 ;  /* 0x0000000dff0d723e */ /* 0x000fca00000000ff */
[----:B---3--:R3:W-:Y:S04]  /*1ace0*/  @P4 STG.E.U16 desc[UR52][R8.64], R13 ;  /* 0x0000000d08004986 */ /* 0x0087e8000c101534 */
[----:B---3--:R0:W5:Y:S04]  /*1acf0*/  LDL.LU.64 R8, [R1+0x3f8] ;  /* 0x0003f80001087983 */ /* 0x0081680000300a00 */
[----:B------:R-:W3:Y:S01]  /*1ad00*/  LDL.LU R13, [R1+0x360] ;  /* 0x00036000010d7983 */ /* 0x000ee20000300800 */
[----:B------:R-:W-:Y:S02]  /*1ad10*/  IADD3 R12, P4, R10, R12, RZ ;  /* 0x0000000c0a0c7210 */ /* 0x000fe40007f9e0ff */
[----:B------:R-:W-:-:S03]  /*1ad20*/  PRMT R3, R4, 0x7610, R3 ;  /* 0x0000761004037816 */ /* 0x000fc60000000003 */
[----:B---3--:R-:W-:Y:S02]  /*1ad30*/  IMAD.X R13, R11, 0x1, R13, P4 ;  /* 0x000000010b0d7824 */ /* 0x008fe400020e060d */
[----:B------:R-:W-:-:S04]  /*1ad40*/  IMAD.WIDE.U32 R12, R15, UR42, R12 ;  /* 0x0000002a0f0c7c25 */ /* 0x000fc8000f8e000c */
[----:B--2---:R-:W-:Y:S01]  /*1ad50*/  IMAD.IADD R13, R14, 0x1, R13 ;  /* 0x000000010e0d7824 */ /* 0x004fe200078e020d */
[----:B------:R-:W-:-:S04]  /*1ad60*/  LEA R14, P4, R12, R6, 0x1 ;  /* 0x000000060c0e7211 */ /* 0x000fc800078808ff */
[----:B------:R-:W-:Y:S02]  /*1ad70*/  LEA.HI.X R15, R12, R7, R13, 0x1, P4 ;  /* 0x000000070c0f7211 */ /* 0x000fe400020f0c0d */
[----:B------:R-:W-:-:S05]  /*1ad80*/  MOV R13, UR8 ;  /* 0x00000008000d7c02 */ /* 0x000fca0008000f00 */
[----:B------:R-:W-:-:S05]  /*1ad90*/  IMAD.SHL.U32 R13, R13, 0x10, RZ ;  /* 0x000000100d0d7824 */ /* 0x000fca00078e00ff */
[----:B------:R-:W-:Y:S02]  /*1ada0*/  IADD3 R12, P4, R13, R234, RZ ;  /* 0x000000ea0d0c7210 */ /* 0x000fe40007f9e0ff */
[----:B------:R-:W2:Y:S04]  /*1adb0*/  LDL R13, [R1+0x3e4] ;  /* 0x0003e400010d7983 */ /* 0x000ea80000100800 */
[----:B------:R0:W5:Y:S04]  /*1adc0*/  LDL.LU R4, [R1+0x3f4] ;  /* 0x0003f40001047983 */ /* 0x0001680000300800 */
[----:B------:R3:W-:Y:S04]  /*1add0*/  STL.S16 [R1+0x300], R3 ;  /* 0x0003000301007387 */ /* 0x0007e80000100600 */
[----:B---3--:R0:W5:Y:S01]  /*1ade0*/  LDL.LU R3, [R1+0x3f0] ;  /* 0x0003f00001037983 */ /* 0x0081620000300800 */
[----:B------:R-:W-:Y:S01]  /*1adf0*/  BSSY B1, `(.L_x_92) ;  /* 0x0000009000017945 */ /* 0x000fe20003800000 */
[----:B--2---:R-:W-:Y:S01]  /*1ae00*/  IMAD.X R13, R13, 0x1, R235, P4 ;  /* 0x000000010d0d7824 */ /* 0x004fe200020e06eb */
[----:B------:R-:W-:-:S04]  /*1ae10*/  LOP3.LUT P4, RZ, R17, 0x4, RZ, 0xc0, !PT ;  /* 0x0000000411ff7812 */ /* 0x000fc8000788c0ff */
[----:B------:R-:W-:-:S13]  /*1ae20*/  ISETP.GT.AND P4, PT, R0, 0x108, P4 ;  /* 0x000001080000780c */ /* 0x000fda0002784270 */
[----:B0-----:R-:W-:Y:S05]  /*1ae30*/  @!P4 BRA `(.L_x_93) ;  /* 0x000000000010c947 */ /* 0x001fea0003800000 */
[----:B------:R0:W-:Y:S04]  /*1ae40*/  STL [R1+0x3f0], R0 ;  /* 0x0003f00001007387 */ /* 0x0001e80000100800 */
[----:B0-----:R-:W2:Y:S04]  /*1ae50*/  LDG.E.LTC128B.U16 R0, desc[UR52][R14.64+0x2] ;  /* 0x000002340e007981 */ /* 0x001ea8000c1e1520 */
[----:B--2---:R0:W-:Y:S04]  /*1ae60*/  STL [R1+0x300], R0 ;  /* 0x0003000001007387 */ /* 0x0041e80000100800 */
[----:B0-----:R0:W5:Y:S02]  /*1ae70*/  LDL.LU R0, [R1+0x3f0] ;  /* 0x0003f00001007983 */ /* 0x0011640000300800 */
.L_x_93:
[----:B------:R-:W-:Y:S05]  /*1ae80*/  BSYNC B1 ;  /* 0x0000000000017941 */ /* 0x000fea0003800000 */
.L_x_92:
[----:B-----5:R-:W-:Y:S04]  /*1ae90*/  STL [R1+0x408], R9 ;  /* 0x0004080901007387 */ /* 0x020fe80000100800 */
[----:B------:R2:W-:Y:S04]  /*1aea0*/  STL [R1+0x404], R8 ;  /* 0x0004040801007387 */ /* 0x0005e80000100800 */
[----:B--2---:R-:W2:Y:S04]  /*1aeb0*/  LDL.LU R8, [R1+0x30c] ;  /* 0x00030c0001087983 */ /* 0x004ea80000300800 */
[----:B------:R-:W-:Y:S04]  /*1aec0*/  STL [R1+0x400], R7 ;  /* 0x0004000701007387 */ /* 0x000fe80000100800 */
[----:B------:R-:W-:Y:S04]  /*1aed0*/  STL [R1+0x3fc], R6 ;  /* 0x0003fc0601007387 */ /* 0x000fe80000100800 */
[----:B------:R-:W-:Y:S04]  /*1aee0*/  STL [R1+0x3f8], R5 ;  /* 0x0003f80501007387 */ /* 0x000fe80000100800 */
[----:B------:R3:W-:Y:S04]  /*1aef0*/  STL [R1+0x3f4], R4 ;  /* 0x0003f40401007387 */ /* 0x0007e80000100800 */
[----:B---3--:R-:W3:Y:S04]  /*1af00*/  LDL.LU R4, [R1+0x300] ;  /* 0x0003000001047983 */ /* 0x008ee80000300800 */
[----:B------:R4:W-:Y:S01]  /*1af10*/  STL [R1+0x3f0], R3 ;  /* 0x0003f00301007387 */ /* 0x0009e20000100800 */
[----:B---3--:R-:W-:-:S05]  /*1af20*/  HADD2.F32 R9, -RZ, R4.H0_H0 ;  /* 0x20000004ff097230 */ /* 0x008fca0000004100 */
[----:B------:R-:W-:-:S04]  /*1af30*/  FMUL R9, R9, R16 ;  /* 0x0000001009097220 */ /* 0x000fc80000400000 */
[----:B--2---:R-:W-:Y:S01]  /*1af40*/  FFMA R8, R8, R2, R9 ;  /* 0x0000000208087223 */ /* 0x004fe20000000009 */
[----:B----4-:R-:W-:Y:S01]  /*1af50*/  PRMT R3, R4, 0x7610, R3 ;  /* 0x0000761004037816 */ /* 0x010fe20000000003 */
[----:B------:R2:W5:Y:S03]  /*1af60*/  LDL.LU R9, [R1+0x408] ;  /* 0x0004080001097983 */ /* 0x0005660000300800 */
[----:B------:R-:W-:Y:S02]  /*1af70*/  F2FP.F16.F32.PACK_AB R7, RZ, R8 ;  /* 0x00000008ff07723e */ /* 0x000fe400000000ff */
[----:B------:R2:W5:Y:S02]  /*1af80*/  LDL.LU R8, [R1+0x404] ;  /* 0x0004040001087983 */ /* 0x0005640000300800 */
[----:B------:R-:W-:Y:S02]  /*1af90*/  PRMT R6, R7, 0x7610, R6 ;  /* 0x0000761007067816 */ /* 0x000fe40000000006 */
[----:B------:R2:W5:Y:S02]  /*1afa0*/  LDL.LU R7, [R1+0x400] ;  /* 0x0004000001077983 */ /* 0x0005640000300800 */
[----:B------:R-:W-:-:S02]  /*1afb0*/  PRMT R5, R6, 0x7610, R5 ;  /* 0x0000761006057816 */ /* 0x000fc40000000005 */
[----:B------:R2:W5:Y:S04]  /*1afc0*/  LDL.LU R6, [R1+0x3fc] ;  /* 0x0003fc0001067983 */ /* 0x0005680000300800 */
[----:B------:R3:W-:Y:S04]  /*1afd0*/  @P4 STG.E.U16 desc[UR52][R12.64+0x2], R5 ;  /* 0x000002050c004986 */ /* 0x0007e8000c101534 */
[----:B---3--:R2:W5:Y:S01]  /*1afe0*/  LDL.LU R5, [R1+0x3f8] ;  /* 0x0003f80001057983 */ /* 0x0085620000300800 */
[----:B------:R-:W-:-:S03]  /*1aff0*/  LOP3.LUT P4, RZ, R17, 0x2, RZ, 0xc0, !PT ;  /* 0x0000000211ff7812 */ /* 0x000fc6000788c0ff */
[----:B------:R2:W5:Y:S04]  /*1b000*/  LDL.LU R4, [R1+0x3f4] ;  /* 0x0003f40001047983 */ /* 0x0005680000300800 */
[----:B------:R3:W-:Y:S04]  /*1b010*/  STL.S16 [R1+0x300], R3 ;  /* 0x0003000301007387 */ /* 0x0007e80000100600 */
[----:B---3--:R2:W5:Y:S01]  /*1b020*/  LDL.LU R3, [R1+0x3f0] ;  /* 0x0003f00001037983 */ /* 0x0085620000300800 */
[----:B------:R-:W-:Y:S01]  /*1b030*/  ISETP.GT.AND P4, PT, R0, 0x100, P4 ;  /* 0x000001000000780c */ /* 0x000fe20002784270 */
[----:B------:R-:W-:-:S12]  /*1b040*/  BSSY B1, `(.L_x_94) ;  /* 0x0000006000017945 */ /* 0x000fd80003800000 */
[----:B--2---:R-:W-:Y:S05]  /*1b050*/  @!P4 BRA `(.L_x_95) ;  /* 0x000000000010c947 */ /* 0x004fea0003800000 */
[----:B------:R2:W-:Y:S04]  /*1b060*/  STL [R1+0x3f0], R0 ;  /* 0x0003f00001007387 */ /* 0x0005e80000100800 */
[----:B--2---:R-:W2:Y:S04]  /*1b070*/  LDG.E.LTC128B.U16 R0, desc[UR52][R18.64+0x10] ;  /* 0x0000103412007981 */ /* 0x004ea8000c1e1520 */
[----:B--2---:R2:W-:Y:S04]  /*1b080*/  STL [R1+0x300], R0 ;  /* 0x0003000001007387 */ /* 0x0045e80000100800 */
[----:B--2---:R2:W5:Y:S02]  /*1b090*/  LDL.LU R0, [R1+0x3f0] ;  /* 0x0003f00001007983 */ /* 0x0045640000300800 */
.L_x_95:
[----:B------:R-:W-:Y:S05]  /*1b0a0*/  BSYNC B1 ;  /* 0x0000000000017941 */ /* 0x000fea0003800000 */
.L_x_94:
[----:B-----5:R-:W-:Y:S04]  /*1b0b0*/  STL [R1+0x40c], R9 ;  /* 0x00040c0901007387 */ /* 0x020fe80000100800 */
[----:B------:R3:W-:Y:S04]  /*1b0c0*/  STL [R1+0x408], R8 ;  /* 0x0004080801007387 */ /* 0x0007e80000100800 */
[----:B---3--:R-:W3:Y:S04]  /*1b0d0*/  LDL.LU R8, [R1+0x310] ;  /* 0x0003100001087983 */ /* 0x008ee80000300800 */
[----:B------:R-:W-:Y:S04]  /*1b0e0*/  STL.64 [R1+0x400], R6 ;  /* 0x0004000601007387 */ /* 0x000fe80000100a00 */
[----:B------:R-:W-:Y:S04]  /*1b0f0*/  STL [R1+0x3f8], R5 ;  /* 0x0003f80501007387 */ /* 0x000fe80000100800 */
[----:B------:R4:W-:Y:S04]  /*1b100*/  STL [R1+0x3f4], R4 ;  /* 0x0003f40401007387 */ /* 0x0009e80000100800 */
[----:B----4-:R-:W4:Y:S04]  /*1b110*/  LDL.LU R4, [R1+0x300] ;  /* 0x0003000001047983 */ /* 0x010f280000300800 */
[----:B------:R0:W-:Y:S01]  /*1b120*/  STL [R1+0x3f0], R3 ;  /* 0x0003f00301007387 */ /* 0x0001e20000100800 */
[----:B----4-:R-:W-:-:S05]  /*1b130*/  HADD2.F32 R9, -RZ, R4.H0_H0 ;  /* 0x20000004ff097230 */ /* 0x010fca0000004100 */
[----:B------:R-:W-:-:S04]  /*1b140*/  FMUL R9, R9, R16 ;  /* 0x0000001009097220 */ /* 0x000fc80000400000 */
[----:B---3--:R-:W-:Y:S01]  /*1b150*/  FFMA R8, R8, R2, R9 ;  /* 0x0000000208087223 */ /* 0x008fe20000000009 */
[----:B0-----:R-:W-:Y:S01]  /*1b160*/  PRMT R3, R4, 0x7610, R3 ;  /* 0x0000761004037816 */ /* 0x001fe20000000003 */
[----:B------:R0:W5:Y:S03]  /*1b170*/  LDL.LU R9, [R1+0x40c] ;  /* 0x00040c0001097983 */ /* 0x0001660000300800 */
[----:B------:R-:W-:Y:S02]  /*1b180*/  F2FP.F16.F32.PACK_AB R7, RZ, R8 ;  /* 0x00000008ff07723e */ /* 0x000fe400000000ff */
[----:B------:R0:W5:Y:S02]  /*1b190*/  LDL.LU R8, [R1+0x408] ;  /* 0x0004080001087983 */ /* 0x0001640000300800 */
[----:B------:R-:W-:Y:S01]  /*1b1a0*/  PRMT R6, R7, 0x7610, R6 ;  /* 0x0000761007067816 */ /* 0x000fe20000000006 */
[----:B------:R-:W-:-:S03]  /*1b1b0*/  @P4 IMAD.MOV.U32 R7, RZ, RZ, R235 ;  /* 0x000000ffff074224 */ /* 0x000fc600078e00eb */
[----:B------:R-:W-:Y:S01]  /*1b1c0*/  PRMT R5, R6, 0x7610, R5 ;  /* 0x0000761006057816 */ /* 0x000fe20000000005 */
[----:B------:R-:W-:-:S05]  /*1b1d0*/  @P4 IMAD.MOV.U32 R6, RZ, RZ, R234 ;  /* 0x000000ffff064224 */ /* 0x000fca00078e00ea */
[----:B------:R3:W-:Y:S04]  /*1b1e0*/  @P4 STG.E.U16 desc[UR52][R6.64+0x10], R5 ;  /* 0x0000100506004986 */ /* 0x0007e8000c101534 */
[----:B---3--:R0:W5:Y:S04]  /*1b1f0*/  LDL.LU.64 R6, [R1+0x400] ;  /* 0x0004000001067983 */ /* 0x0081680000300a00 */
[----:B------:R0:W5:Y:S04]  /*1b200*/  LDL.LU R5, [R1+0x3f8] ;  /* 0x0003f80001057983 */ /* 0x0001680000300800 */
[----:B------:R0:W5:Y:S04]  /*1b210*/  LDL.LU R4, [R1+0x3f4] ;  /* 0x0003f40001047983 */ /* 0x0001680000300800 */
[----:B------:R3:W-:Y:S04]  /*1b220*/  STL.S16 [R1+0x300], R3 ;  /* 0x0003000301007387 */ /* 0x0007e80000100600 */
[----:B---3--:R0:W5:Y:S01]  /*1b230*/  LDL.LU R3, [R1+0x3f0] ;  /* 0x0003f00001037983 */ /* 0x0081620000300800 */
[----:B------:R-:W-:Y:S01]  /*1b240*/  ISETP.GT.AND P4, PT, R0, 0x100, P6 ;  /* 0x000001000000780c */ /* 0x000fe20003784270 */
[----:B------:R-:W-:-:S12]  /*1b250*/  BSSY B1, `(.L_x_96) ;  /* 0x0000006000017945 */ /* 0x000fd80003800000 */
[----:B0-----:R-:W-:Y:S05]  /*1b260*/  @!P4 BRA `(.L_x_97) ;  /* 0x000000000010c947 */ /* 0x001fea0003800000 */
[----:B------:R0:W-:Y:S04]  /*1b270*/  STL [R1+0x3f0], R0 ;  /* 0x0003f00001007387 */ /* 0x0001e80000100800 */
[----:B0-----:R-:W3:Y:S04]  /*1b280*/  LDG.E.LTC128B.U16 R0, desc[UR52][R18.64+0x12] ;  /* 0x0000123412007981 */ /* 0x001ee8000c1e1520 */
[----:B---3--:R0:W-:Y:S04]  /*1b290*/  STL [R1+0x300], R0 ;  /* 0x0003000001007387 */ /* 0x0081e80000100800 */
[----:B0-----:R0:W5:Y:S02]  /*1b2a0*/  LDL.LU R0, [R1+0x3f0] ;  /* 0x0003f00001007983 */ /* 0x0011640000300800 */
.L_x_97:
[----:B------:R-:W-:Y:S05]  /*1b2b0*/  BSYNC B1 ;  /* 0x0000000000017941 */ /* 0x000fea0003800000 */
.L_x_96:
[----:B-----5:R-:W-:Y:S04]  /*1b2c0*/  STL [R1+0x408], R9 ;  /* 0x0004080901007387 */ /* 0x020fe80000100800 */
[----:B------:R3:W-:Y:S04]  /*1b2d0*/  STL [R1+0x404], R8 ;  /* 0x0004040801007387 */ /* 0x0007e80000100800 */
[----:B---3--:R-:W3:Y:S04]  /*1b2e0*/  LDL.LU R8, [R1+0x314] ;  /* 0x0003140001087983 */ /* 0x008ee80000300800 */
[----:B------:R-:W-:Y:S04]  /*1b2f0*/  STL [R1+0x400], R7 ;  /* 0x0004000701007387 */ /* 0x000fe80000100800 */
[----:B------:R-:W-:Y:S04]  /*1b300*/  STL [R1+0x3fc], R6 ;  /* 0x0003fc0601007387 */ /* 0x000fe80000100800 */
[----:B------:R-:W-:Y:S04]  /*1b310*/  STL [R1+0x3f8], R5 ;  /* 0x0003f80501007387 */ /* 0x000fe80000100800 */
[----:B------:R4:W-:Y:S04]  /*1b320*/  STL [R1+0x3f4], R4 ;  /* 0x0003f40401007387 */ /* 0x0009e80000100800 */
[----:B----4-:R-:W4:Y:S04]  /*1b330*/  LDL.LU R4, [R1+0x300] ;  /* 0x0003000001047983 */ /* 0x010f280000300800 */
[----:B------:R1:W-:Y:S01]  /*1b340*/  STL [R1+0x3f0], R3 ;  /* 0x0003f00301007387 */ /* 0x0003e20000100800 */
[----:B----4-:R-:W-:-:S05]  /*1b350*/  HADD2.F32 R9, -RZ, R4.H0_H0 ;  /* 0x20000004ff097230 */ /* 0x010fca0000004100 */
[----:B------:R-:W-:-:S04]  /*1b360*/  FMUL R9, R9, R16 ;  /* 0x0000001009097220 */ /* 0x000fc80000400000 */
[----:B---3--:R-:W-:Y:S01]  /*1b370*/  FFMA R8, R8, R2, R9 ;  /* 0x0000000208087223 */ /* 0x008fe20000000009 */
[----:B-1----:R-:W-:Y:S01]  /*1b380*/  PRMT R3, R4, 0x7610, R3 ;  /* 0x0000761004037816 */ /* 0x002fe20000000003 */
        /* <DEDUP_REMOVED lines=15> */
[----:B-1----:R-:W-:Y:S05]  /*1b480*/  @!P4 BRA `(.L_x_99) ;  /* 0x000000000010c947 */ /* 0x002fea0003800000 */
[----:B------:R1:W-:Y:S04]  /*1b490*/  STL [R1+0x3f0], R0 ;  /* 0x0003f00001007387 */ /* 0x0003e80000100800 */
[----:B-1----:R-:W3:Y:S04]  /*1b4a0*/  LDG.E.LTC128B.U16 R0, desc[UR52][R14.64+0x10] ;  /* 0x000010340e007981 */ /* 0x002ee8000c1e1520 */
[----:B---3--:R1:W-:Y:S04]  /*1b4b0*/  STL [R1+0x300], R0 ;  /* 0x0003000001007387 */ /* 0x0083e80000100800 */
[----:B-1----:R1:W5:Y:S02]  /*1b4c0*/  LDL.LU R0, [R1+0x3f0] ;  /* 0x0003f00001007983 */ /* 0x0023640000300800 */
.L_x_99:
[----:B------:R-:W-:Y:S05]  /*1b4d0*/  BSYNC B1 ;  /* 0x0000000000017941 */ /* 0x000fea0003800000 */
.L_x_98:
[----:B------:R-:W-:Y:S04]  /*1b4e0*/  STL [R1+0x414], R11 ;  /* 0x0004140b01007387 */ /* 0x000fe80000100800 */
[----:B------:R3:W-:Y:S04]  /*1b4f0*/  STL [R1+0x410], R10 ;  /* 0x0004100a01007387 */ /* 0x0007e80000100800 */
[----:B---3--:R-:W3:Y:S04]  /*1b500*/  LDL.LU R10, [R1+0x318] ;  /* 0x00031800010a7983 */ /* 0x008ee80000300800 */
[----:B-----5:R-:W-:Y:S04]  /*1b510*/  STL [R1+0x40c], R9 ;  /* 0x00040c0901007387 */ /* 0x020fe80000100800 */
[----:B------:R-:W-:Y:S04]  /*1b520*/  STL [R1+0x408], R8 ;  /* 0x0004080801007387 */ /* 0x000fe80000100800 */
[----:B------:R4:W-:Y:S04]  /*1b530*/  STL.64 [R1+0x400], R6 ;  /* 0x0004000601007387 */ /* 0x0009e80000100a00 */
[----:B----4-:R-:W4:Y:S04]  /*1b540*/  LDL.64 R6, [R1+0x350] ;  /* 0x0003500001067983 */ /* 0x010f280000100a00 */
[----:B------:R-:W-:Y:S04]  /*1b550*/  STL [R1+0x3f8], R5 ;  /* 0x0003f80501007387 */ /* 0x000fe80000100800 */
[----:B------:R0:W-:Y:S04]  /*1b560*/  STL [R1+0x3f4], R4 ;  /* 0x0003f40401007387 */ /* 0x0001e80000100800 */
[----:B0-----:R-:W2:Y:S04]  /*1b570*/  LDL.LU R4, [R1+0x300] ;  /* 0x0003000001047983 */ /* 0x001ea80000300800 */
[----:B------:R0:W-:Y:S01]  /*1b580*/  STL [R1+0x3f0], R3 ;  /* 0x0003f00301007387 */ /* 0x0001e20000100800 */
[----:B--2---:R-:W-:-:S05]  /*1b590*/  HADD2.F32 R11, -RZ, R4.H0_H0 ;  /* 0x20000004ff0b7230 */ /* 0x004fca0000004100 */
[----:B------:R-:W-:-:S04]  /*1b5a0*/  FMUL R11, R11, R16 ;  /* 0x000000100b0b7220 */ /* 0x000fc80000400000 */
[----:B---3--:R-:W-:Y:S02]  /*1b5b0*/  FFMA R10, R10, R2, R11 ;  /* 0x000000020a0a7223 */ /* 0x008fe4000000000b */
[----:B------:R2:W5:Y:S03]  /*1b5c0*/  LDL.LU R11, [R1+0x414] ;  /* 0x00041400010b7983 */ /* 0x0005660000300800 */
[----:B------:R-:W-:Y:S02]  /*1b5d0*/  F2FP.F16.F32.PACK_AB R9, RZ, R10 ;  /* 0x0000000aff09723e */ /* 0x000fe400000000ff */
[----:B------:R2:W5:Y:S02]  /*1b5e0*/  LDL.LU R10, [R1+0x410] ;  /* 0x00041000010a7983 */ /* 0x0005640000300800 */
[----:B------:R-:W-:Y:S02]  /*1b5f0*/  PRMT R8, R9, 0x7610, R8 ;  /* 0x0000761009087816 */ /* 0x000fe40000000008 */
[----:B------:R2:W5:Y:S02]  /*1b600*/  LDL.LU R9, [R1+0x40c] ;  /* 0x00040c0001097983 */ /* 0x0005640000300800 */
[----:B------:R-:W-:-:S02]  /*1b610*/  PRMT R5, R8, 0x7610, R5 ;  /* 0x0000761008057816 */ /* 0x000fc40000000005 */
[----:B0-----:R-:W-:Y:S01]  /*1b620*/  PRMT R3, R4, 0x7610, R3 ;  /* 0x0000761004037816 */ /* 0x001fe20000000003 */
[----:B------:R2:W5:Y:S04]  /*1b630*/  LDL.LU R8, [R1+0x408] ;  /* 0x0004080001087983 */ /* 0x0005680000300800 */
[----:B----4-:R0:W-:Y:S04]  /*1b640*/  @P4 STG.E.U16 desc[UR52][R6.64+0x10], R5 ;  /* 0x0000100506004986 */ /* 0x0101e8000c101534 */
[----:B0-----:R2:W5:Y:S04]  /*1b650*/  LDL.LU.64 R6, [R1+0x400] ;  /* 0x0004000001067983 */ /* 0x0015680000300a00 */
[----:B------:R2:W5:Y:S04]  /*1b660*/  LDL.LU R5, [R1+0x3f8] ;  /* 0x0003f80001057983 */ /* 0x0005680000300800 */
[----:B------:R2:W5:Y:S04]  /*1b670*/  LDL.LU R4, [R1+0x3f4] ;  /* 0x0003f40001047983 */ /* 0x0005680000300800 */
[----:B------:R0:W-:Y:S04]  /*1b680*/  STL.S16 [R1+0x308], R3 ;  /* 0x0003080301007387 */ /* 0x0001e80000100600 */
[----:B0-----:R2:W5:Y:S01]  /*1b690*/  LDL.LU R3, [R1+0x3f0] ;  /* 0x0003f00001037983 */ /* 0x0015620000300800 */
[----:B------:R-:W-:Y:S01]  /*1b6a0*/  ISETP.GT.AND P4, PT, R0, 0x108, P6 ;  /* 0x000001080000780c */ /* 0x000fe20003784270 */
[----:B------:R-:W-:-:S12]  /*1b6b0*/  BSSY B1, `(.L_x_100) ;  /* 0x0000006000017945 */ /* 0x000fd80003800000 */
[----:B--2---:R-:W-:Y:S05]  /*1b6c0*/  @!P4 BRA `(.L_x_101) ;  /* 0x000000000010c947 */ /* 0x004fea0003800000 */
[----:B------:R0:W-:Y:S04]  /*1b6d0*/  STL [R1+0x3f0], R0 ;  /* 0x0003f00001007387 */ /* 0x0001e80000100800 */
[----:B0-----:R-:W2:Y:S04]  /*1b6e0*/  LDG.E.LTC128B.U16 R0, desc[UR52][R14.64+0x12] ;  /* 0x000012340e007981 */ /* 0x001ea8000c1e1520 */
[----:B--2---:R0:W-:Y:S04]  /*1b6f0*/  STL [R1+0x308], R0 ;  /* 0x0003080001007387 */ /* 0x0041e80000100800 */
[----:B0-----:R0:W5:Y:S02]  /*1b700*/  LDL.LU R0, [R1+0x3f0] ;  /* 0x0003f00001007983 */ /* 0x0011640000300800 */
.L_x_101:
[----:B------:R-:W-:Y:S05]  /*1b710*/  BSYNC B1 ;  /* 0x0000000000017941 */ /* 0x000fea0003800000 */
.L_x_100:
[----:B-----5:R2:W-:Y:S04]  /*1b720*/  STL [R1+0x404], R7 ;  /* 0x0004040701007387 */ /* 0x0205e80000100800 */
[----:B--2---:R-:W2:Y:S04]  /*1b730*/  LDL R7, [R1+0x308] ;  /* 0x0003080001077983 */ /* 0x004ea80000100800 */
[----:B------:R3:W-:Y:S04]  /*1b740*/  STL [R1+0x400], R6 ;  /* 0x0004000601007387 */ /* 0x0007e80000100800 */
[----:B---3--:R-:W3:Y:S04]  /*1b750*/  LDL.LU R6, [R1+0x31c] ;  /* 0x00031c0001067983 */ /* 0x008ee80000300800 */
[----:B------:R4:W-:Y:S04]  /*1b760*/  STL.64 [R1+0x3f8], R4 ;  /* 0x0003f80401007387 */ /* 0x0009e80000100a00 */
[----:B------:R1:W-:Y:S01]  /*1b770*/  STL [R1+0x3f0], R3 ;  /* 0x0003f00301007387 */ /* 0x0003e20000100800 */
[----:B--2---:R-:W-:-:S05]  /*1b780*/  HADD2.F32 R7, -RZ, R7.H0_H0 ;  /* 0x20000007ff077230 */ /* 0x004fca0000004100 */
[----:B------:R-:W-:-:S04]  /*1b790*/  FMUL R7, R7, R16 ;  /* 0x0000001007077220 */ /* 0x000fc80000400000 */
[----:B---3--:R-:W-:Y:S02]  /*1b7a0*/  FFMA R6, R6, R2, R7 ;  /* 0x0000000206067223 */ /* 0x008fe40000000007 */
[----:B------:R2:W5:Y:S03]  /*1b7b0*/  LDL.LU R7, [R1+0x404] ;  /* 0x0004040001077983 */ /* 0x0005660000300800 */
[----:B----4-:R-:W-:Y:S02]  /*1b7c0*/  F2FP.F16.F32.PACK_AB R5, RZ, R6 ;  /* 0x00000006ff05723e */ /* 0x010fe400000000ff */
[----:B------:R2:W5:Y:S02]  /*1b7d0*/  LDL.LU R6, [R1+0x400] ;  /* 0x0004000001067983 */ /* 0x0005640000300800 */
[----:B------:R-:W-:Y:S01]  /*1b7e0*/  PRMT R4, R5, 0x7610, R4 ;  /* 0x0000761005047816 */ /* 0x000fe20000000004 */
[----:B------:R-:W-:-:S02]  /*1b7f0*/  IMAD.MOV.U32 R5, RZ, RZ, R13 ;  /* 0x000000ffff057224 */ /* 0x000fc400078e000d */
[----:B------:R-:W3:Y:S01]  /*1b800*/  LDL.LU R13, [R1+0x308] ;  /* 0x00030800010d7983 */ /* 0x000ee20000300800 */
[----:B-1----:R-:W-:Y:S02]  /*1b810*/  PRMT R3, R4, 0x7610, R3 ;  /* 0x0000761004037816 */ /* 0x002fe40000000003 */
[----:B------:R-:W-:-:S05]  /*1b820*/  MOV R4, R12 ;  /* 0x0000000c00047202 */ /* 0x000fca0000000f00 */
[----:B------:R-:W-:Y:S04]  /*1b830*/  STL.64 [R1+0x300], R4 ;  /* 0x0003000401007387 */ /* 0x000fe80000100a00 */
[----:B------:R1:W-:Y:S01]  /*1b840*/  @P4 STG.E.U16 desc[UR52][R4.64+0x12], R3 ;  /* 0x0000120304004986 */ /* 0x0003e2000c101534 */
[----:B------:R-:W-:-:S03]  /*1b850*/  ISETP.GT.AND P4, PT, R0, 0x100, P3 ;  /* 0x000001000000780c */ /* 0x000fc60001f84270 */
[----:B-1----:R2:W5:Y:S04]  /*1b860*/  LDL.LU.64 R4, [R1+0x3f8] ;  /* 0x0003f80001047983 */ /* 0x0025680000300a00 */
[----:B------:R2:W5:Y:S01]  /*1b870*/  LDL.LU R3, [R1+0x3f0] ;  /* 0x0003f00001037983 */ /* 0x0005620000300800 */
[----:B------:R-:W-:Y:S01]  /*1b880*/  BSSY B1, `(.L_x_102) ;  /* 0x0000006000017945 */ /* 0x000fe20003800000 */
[----:B---3--:R-:W-:-:S05]  /*1b890*/  PRMT R12, R13, 0x7610, R12 ;  /* 0x000076100d0c7816 */ /* 0x008fca000000000c */
[----:B------:R2:W-:Y:S01]  /*1b8a0*/  STL.S16 [R1+0x314], R12 ;  /* 0x0003140c01007387 */ /* 0x0005e20000100600 */
[----:B------:R-:W-:Y:S05]  /*1b8b0*/  @!P4 BRA `(.L_x_103) ;  /* 0x000000000008c947 */ /* 0x000fea0003800000 */
[----:B--2---:R-:W2:Y:S04]  /*1b8c0*/  LDG.E.LTC128B.U16 R12, desc[UR52][R18.64+0x20] ;  /* 0x00002034120c7981 */ /* 0x004ea8000c1e1520 */
[----:B--2---:R1:W-:Y:S02]  /*1b8d0*/  STL [R1+0x314], R12 ;  /* 0x0003140c01007387 */ /* 0x0043e40000100800 */
.L_x_103:
[----:B------:R-:W-:Y:S05]  /*1b8e0*/  BSYNC B1 ;  /* 0x0000000000017941 */ /* 0x000fea0003800000 */
.L_x_102:
[----:B------:R-:W3:Y:S04]  /*1b8f0*/  LDL.LU R13, [R1+0x320] ;  /* 0x00032000010d7983 */ /* 0x000ee80000300800 */
[----:B------:R4:W-:Y:S04]  /*1b900*/  STL [R1+0x414], R17 ;  /* 0x0004141101007387 */ /* 0x0009e80000100800 */
[----:B----4-:R-:W4:Y:S04]  /*1b910*/  LDL.LU R17, [R1+0x3e0] ;  /* 0x0003e00001117983 */ /* 0x010f280000300800 */
[----:B-----5:R-:W-:Y:S04]  /*1b920*/  STL [R1+0x410], R3 ;  /* 0x0004100301007387 */ /* 0x020fe80000100800 */
[----:B------:R0:W-:Y:S04]  /*1b930*/  STL.64 [R1+0x408], R20 ;  /* 0x0004081401007387 */ /* 0x0001e80000100a00 */
[----:B0-----:R-:W4:Y:S04]  /*1b940*/  LDL.LU.64 R20, [R1+0x380] ;  /* 0x0003800001147983 */ /* 0x001f280000300a00 */
[----:B------:R-:W-:Y:S04]  /*1b950*/  STL.64 [R1+0x400], R18 ;  /* 0x0004001201007387 */ /* 0x000fe80000100a00 */
[----:B------:R0:W-:Y:S04]  /*1b960*/  STL.64 [R1+0x3f8], R14 ;  /* 0x0003f80e01007387 */ /* 0x0001e80000100a00 */
[----:B0-----:R-:W4:Y:S01]  /*1b970*/  LDL.LU.64 R14, [R1+0x3c8] ;  /* 0x0003c800010e7983 */ /* 0x001f220000300a00 */
[----:B-12---:R-:W-:-:S03]  /*1b980*/  HADD2.F32 R12, -RZ, R12.H0_H0 ;  /* 0x2000000cff0c7230 */ /* 0x006fc60000004100 */
[----:B------:R0:W-:Y:S02]  /*1b990*/  STL.64 [R1+0x3f0], R4 ;  /* 0x0003f00401007387 */ /* 0x0001e40000100a00 */
[----:B------:R-:W-:Y:S02]  /*1b9a0*/  FMUL R12, R12, R16 ;  /* 0x000000100c0c7220 */ /* 0x000fe40000400000 */
[----:B0-----:R-:W2:Y:S02]  /*1b9b0*/  LDL.LU R5, [R1+0x3d4] ;  /* 0x0003d40001057983 */ /* 0x001ea40000300800 */
[----:B---3--:R-:W-:Y:S01]  /*1b9c0*/  FFMA R12, R13, R2, R12 ;  /* 0x000000020d0c7223 */ /* 0x008fe2000000000c */
[----:B------:R-:W-:-:S04]  /*1b9d0*/  @P4 IMAD.MOV.U32 R13, RZ, RZ, R235 ;  /* 0x000000ffff0d4224 */ /* 0x000fc800078e00eb */
[----:B------:R-:W-:-:S04]  /*1b9e0*/  F2FP.F16.F32.PACK_AB R12, RZ, R12 ;  /* 0x0000000cff0c723e */ /* 0x000fc800000000ff */
[----:B------:R-:W-:Y:S01]  /*1b9f0*/  PRMT R3, R12, 0x7610, R3 ;  /* 0x000076100c037816 */ /* 0x000fe20000000003 */
[----:B------:R-:W-:-:S05]  /*1ba00*/  @P4 IMAD.MOV.U32 R12, RZ, RZ, R234 ;  /* 0x000000ffff0c4224 */ /* 0x000fca00078e00ea */
[----:B------:R0:W-:Y:S01]  /*1ba10*/  @P4 STG.E.U16 desc[UR52][R12.64+0x20], R3 ;  /* 0x000020030c004986 */ /* 0x0001e2000c101534 */
[----:B----4-:R-:W-:-:S05]  /*1ba20*/  IADD3 R17, P4, R17, 0x180, RZ ;  /* 0x0000018011117810 */ /* 0x010fca0007f9e0ff */
[----:B0-----:R-:W-:-:S04]  /*1ba30*/  IMAD.X R12, RZ, RZ, UR7, P4 ;  /* 0x00000007ff0c7e24 */ /* 0x001fc8000a0e06ff */
[----:B------:R-:W-:-:S04]  /*1ba40*/  IMAD R12, R12, R8, RZ ;  /* 0x000000080c0c7224 */ /* 0x000fc800078e02ff */
[C---:B------:R-:W-:Y:S02]  /*1ba50*/  IMAD R3, R17.reuse, R9, R12 ;  /* 0x0000000911037224 */ /* 0x040fe400078e020c */
[----:B------:R-:W-:-:S05]  /*1ba60*/  IMAD.WIDE.U32 R12, R17, R8, R14 ;  /* 0x00000008110c7225 */ /* 0x000fca00078e000e */
[----:B------:R-:W-:Y:S02]  /*1ba70*/  IADD3 R9, R13, R3, RZ ;  /* 0x000000030d097210 */ /* 0x000fe40007ffe0ff */
[----:B------:R-:W-:-:S04]  /*1ba80*/  LEA R18, P4, R12, R6, 0x1 ;  /* 0x000000060c127211 */ /* 0x000fc800078808ff */
[----:B------:R-:W-:-:S05]  /*1ba90*/  LEA.HI.X R19, R12, R7, R9, 0x1, P4 ;  /* 0x000000070c137211 */ /* 0x000fca00020f0c09 */
[----:B------:R0:W-:Y:S02]  /*1baa0*/  STL.64 [R1+0x358], R18 ;  /* 0x0003581201007387 */ /* 0x0001e40000100a00 */
[----:B0-----:R-:W-:-:S04]  /*1bab0*/  IMAD.WIDE.U32 R18, R17, R8, R20 ;  /* 0x0000000811127225 */ /* 0x001fc800078e0014 */
[----:B------:R-:W-:Y:S01]  /*1bac0*/  IMAD.IADD R4, R3, 0x1, R19 ;  /* 0x0000000103047824 */ /* 0x000fe200078e0213 */
[----:B------:R-:W-:Y:S01]  /*1bad0*/  IADD3 R20, P4, R10, R18, RZ ;  /* 0x000000120a147210 */ /* 0x000fe20007f9e0ff */
[----:B------:R-:W-:Y:S02]  /*1bae0*/  IMAD.WIDE.U32 R8, R17, R8, R10 ;  /* 0x0000000811087225 */ /* 0x000fe400078e000a */
[----:B------:R0:W5:Y:S02]  /*1baf0*/  LDL.LU R17, [R1+0x414] ;  /* 0x0004140001117983 */ /* 0x0001640000300800 */
[----:B------:R-:W-:Y:S02]  /*1bb00*/  IMAD.X R21, R11, 0x1, R4, P4 ;  /* 0x000000010b157824 */ /* 0x000fe400020e0604 */
[----:B------:R-:W3:Y:S01]  /*1bb10*/  LDL.LU R11, [R1+0x3d0] ;  /* 0x0003d000010b7983 */ /* 0x000ee20000300800 */
[----:B------:R-:W-:-:S03]  /*1bb20*/  IMAD.IADD R9, R3, 0x1, R9 ;  /* 0x0000000103097824 */ /* 0x000fc600078e0209 */
[----:B------:R0:W5:Y:S01]  /*1bb30*/  LDL.LU R3, [R1+0x410] ;  /* 0x0004100001037983 */ /* 0x0001620000300800 */
[----:B---3--:R-:W-:-:S04]  /*1bb40*/  IMAD.WIDE.U32 R8, R11, UR42, R8 ;  /* 0x0000002a0b087c25 */ /* 0x008fc8000f8e0008 */
[----:B--2---:R-:W-:Y:S01]  /*1bb50*/  IMAD.IADD R9, R5, 0x1, R9 ;  /* 0x0000000105097824 */ /* 0x004fe200078e0209 */
[----:B------:R-:W-:-:S04]  /*1bb60*/  LEA R12, P4, R8, R6, 0x1 ;  /* 0x00000006080c7211 */ /* 0x000fc800078808ff */
[----:B------:R-:W-:Y:S01]  /*1bb70*/  LEA.HI.X R13, R8, R7, R9, 0x1, P4 ;  /* 0x00000007080d7211 */ /* 0x000fe200020f0c09 */
[----:B------:R-:W-:Y:S02]  /*1bb80*/  IMAD.WIDE.U32 R8, R11, UR42, R20 ;  /* 0x0000002a0b087c25 */ /* 0x000fe4000f8e0014 */
[----:B------:R0:W5:Y:S03]  /*1bb90*/  LDL.LU.64 R20, [R1+0x408] ;  /* 0x0004080001147983 */ /* 0x0001660000300a00 */
[----:B------:R-:W-:Y:S02]  /*1bba0*/  IADD3 R9, R5, R9, RZ ;  /* 0x0000000905097210 */ /* 0x000fe40007ffe0ff */
[----:B------:R-:W-:-:S04]  /*1bbb0*/  LEA R10, P4, R8, R6, 0x1 ;  /* 0x00000006080a7211 */ /* 0x000fc800078808ff */
[-C--:B------:R-:W-:Y:S02]  /*1bbc0*/  LEA.HI.X R11, R8, R7.reuse, R9, 0x1, P4 ;  /* 0x00000007080b7211 */ /* 0x080fe400020f0c09 */
[----:B------:R-:W2:Y:S02]  /*1bbd0*/  LDL.LU.64 R8, [R1+0x3d8] ;  /* 0x0003d80001087983 */ /* 0x000ea40000300a00 */
[----:B--2---:R-:W-:Y:S02]  /*1bbe0*/  IADD3 R8, P4, R8, R18, RZ ;  /* 0x0000001208087210 */ /* 0x004fe40007f9e0ff */
[----:B------:R0:W5:Y:S03]  /*1bbf0*/  LDL.LU.64 R18, [R1+0x400] ;  /* 0x0004000001127983 */ /* 0x0001660000300a00 */
[----:B------:R-:W-:Y:S01]  /*1bc00*/  IMAD.X R9, R4, 0x1, R15, P4 ;  /* 0x0000000104097824 */ /* 0x000fe200020e060f */
[C---:B------:R-:W-:Y:S01]  /*1bc10*/  LEA R4, P4, R8.reuse, R6, 0x1 ;  /* 0x0000000608047211 */ /* 0x040fe200078808ff */
[----:B------:R0:W5:Y:S03]  /*1bc20*/  LDL.LU.64 R14, [R1+0x3f8] ;  /* 0x0003f800010e7983 */ /* 0x0001660000300a00 */
[----:B------:R-:W-:-:S05]  /*1bc30*/  LEA.HI.X R5, R8, R7, R9, 0x1, P4 ;  /* 0x0000000708057211 */ /* 0x000fca00020f0c09 */
[----:B------:R1:W-:Y:S04]  /*1bc40*/  STL.64 [R1+0x318], R4 ;  /* 0x0003180401007387 */ /* 0x0003e80000100a00 */
[----:B-1----:R0:W5:Y:S04]  /*1bc50*/  LDL.LU.64 R4, [R1+0x3f0] ;  /* 0x0003f00001047983 */ /* 0x0021680000300a00 */
[----:B------:R-:W2:Y:S01]  /*1bc60*/  LDL.LU R9, [R1+0x314] ;  /* 0x0003140001097983 */ /* 0x000ea20000300800 */
[----:B------:R-:W-:Y:S01]  /*1bc70*/  ISETP.GT.AND P4, PT, R0, 0x100, P2 ;  /* 0x000001000000780c */ /* 0x000fe20001784270 */
[----:B------:R-:W-:Y:S01]  /*1bc80*/  BSSY B1, `(.L_x_104) ;  /* 0x0000004000017945 */ /* 0x000fe20003800000 */
[----:B--2---:R-:W-:-:S11]  /*1bc90*/  PRMT R6, R9, 0x7610, R6 ;  /* 0x0000761009067816 */ /* 0x004fd60000000006 */
[----:B0-----:R-:W-:Y:S05]  /*1bca0*/  @!P4 BRA `(.L_x_105) ;  /* 0x000000000004c947 */ /* 0x001fea0003800000 */
[----:B-----5:R0:W5:Y:S02]  /*1bcb0*/  LDG.E.LTC128B.U16 R6, desc[UR52][R18.64+0x22] ;  /* 0x0000223412067981 */ /* 0x020164000c1e1520 */
.L_x_105:
[----:B------:R-:W-:Y:S05]  /*1bcc0*/  BSYNC B1 ;  /* 0x0000000000017941 */ /* 0x000fea0003800000 */
.L_x_104:
        /* <DEDUP_REMOVED lines=8> */
[----:B-1----:R-:W-:Y:S05]  /*1bd50*/  @!P4 BRA `(.L_x_107) ;  /* 0x000000000004c947 */ /* 0x002fea0003800000 */
[----:B------:R1:W5:Y:S02]  /*1bd60*/  LDG.E.LTC128B.U16 R6, desc[UR52][R14.64+0x20] ;  /* 0x000020340e067981 */ /* 0x000364000c1e1520 */
.L_x_107:
[----:B------:R-:W-:Y:S05]  /*1bd70*/  BSYNC B1 ;  /* 0x0000000000017941 */ /* 0x000fea0003800000 */
.L_x_106:
[----:B------:R2:W-:Y:S04]  /*1bd80*/  STL [R1+0x3f0], R3 ;  /* 0x0003f00301007387 */ /* 0x0005e80000100800 */
[----:B--2---:R-:W2:Y:S04]  /*1bd90*/  LDL.LU R3, [R1+0x328] ;  /* 0x0003280001037983 */ /* 0x004ea80000300800 */
[----:B------:R-:W3:Y:S01]  /*1bda0*/  LDL.64 R8, [R1+0x350] ;  /* 0x0003500001087983 */ /* 0x000ee20000100a00 */
[----:B-----5:R-:W-:-:S05]  /*1bdb0*/  HADD2.F32 R7, -RZ, R6.H0_H0 ;  /* 0x20000006ff077230 */ /* 0x020fca0000004100 */
[----:B------:R-:W-:-:S04]  /*1bdc0*/  FMUL R7, R7, R16 ;  /* 0x0000001007077220 */ /* 0x000fc80000400000 */
[----:B--2---:R-:W-:Y:S02]  /*1bdd0*/  FFMA R7, R3, R2, R7 ;  /* 0x0000000203077223 */ /* 0x004fe40000000007 */
[----:B------:R2:W5:Y:S01]  /*1bde0*/  LDL.LU R3, [R1+0x3f0] ;  /* 0x0003f00001037983 */ /* 0x0005620000300800 */
[----:B------:R-:W-:Y:S02]  /*1bdf0*/  BSSY B1, `(.L_x_108) ;  /* 0x0000006000017945 */ /* 0x000fe40003800000 */
[----:B------:R-:W-:-:S05]  /*1be00*/  F2FP.F16.F32.PACK_AB R7, RZ, R7 ;  /* 0x00000007ff07723e */ /* 0x000fca00000000ff */
[----:B---3--:R2:W-:Y:S01]  /*1be10*/  @P4 STG.E.U16 desc[UR52][R8.64+0x20], R7 ;  /* 0x0000200708004986 */ /* 0x0085e2000c101534 */
[----:B------:R-:W-:-:S13]  /*1be20*/  ISETP.GT.AND P4, PT, R0, 0x108, P2 ;  /* 0x000001080000780c */ /* 0x000fda0001784270 */
[----:B--2---:R-:W-:Y:S05]  /*1be30*/  @!P4 BRA `(.L_x_109) ;  /* 0x000000000004c947 */ /* 0x004fea0003800000 */
[----:B------:R2:W5:Y:S02]  /*1be40*/  LDG.E.LTC128B.U16 R6, desc[UR52][R14.64+0x22] ;  /* 0x000022340e067981 */ /* 0x000564000c1e1520 */
.L_x_109:
[----:B------:R-:W-:Y:S05]  /*1be50*/  BSYNC B1 ;  /* 0x0000000000017941 */ /* 0x000fea0003800000 */
.L_x_108:
[----:B-----5:R3:W-:Y:S04]  /*1be60*/  STL [R1+0x3f0], R3 ;  /* 0x0003f00301007387 */ /* 0x0207e80000100800 */
[----:B---3--:R-:W3:Y:S04]  /*1be70*/  LDL.LU R3, [R1+0x32c] ;  /* 0x00032c0001037983 */ /* 0x008ee80000300800 */
[----:B------:R-:W4:Y:S01]  /*1be80*/  LDL.64 R8, [R1+0x300] ;  /* 0x0003000001087983 */ /* 0x000f220000100a00 */
[----:B------:R-:W-:-:S05]  /*1be90*/  HADD2.F32 R7, -RZ, R6.H0_H0 ;  /* 0x20000006ff077230 */ /* 0x000fca0000004100 */
[----:B------:R-:W-:-:S04]  /*1bea0*/  FMUL R7, R7, R16 ;  /* 0x0000001007077220 */ /* 0x000fc80000400000 */
[----:B---3--:R-:W-:Y:S02]  /*1beb0*/  FFMA R7, R3, R2, R7 ;  /* 0x0000000203077223 */ /* 0x008fe40000000007 */
[----:B------:R3:W5:Y:S01]  /*1bec0*/  LDL.LU R3, [R1+0x3f0] ;  /* 0x0003f00001037983 */ /* 0x0007620000300800 */
[----:B------:R-:W-:Y:S02]  /*1bed0*/  BSSY B1, `(.L_x_110) ;  /* 0x0000006000017945 */ /* 0x000fe40003800000 */
[----:B------:R-:W-:-:S05]  /*1bee0*/  F2FP.F16.F32.PACK_AB R7, RZ, R7 ;  /* 0x00000007ff07723e */ /* 0x000fca00000000ff */
[----:B----4-:R3:W-:Y:S01]  /*1bef0*/  @P4 STG.E.U16 desc[UR52][R8.64+0x22], R7 ;  /* 0x0000220708004986 */ /* 0x0107e2000c101534 */
[----:B------:R-:W-:-:S13]  /*1bf00*/  ISETP.GT.AND P4, PT, R0, 0x100, P1 ;  /* 0x000001000000780c */ /* 0x000fda0000f84270 */
[----:B---3--:R-:W-:Y:S05]  /*1bf10*/  @!P4 BRA `(.L_x_111) ;  /* 0x000000000004c947 */ /* 0x008fea0003800000 */
[----:B------:R3:W5:Y:S02]  /*1bf20*/  LDG.E.LTC128B.U16 R6, desc[UR52][R18.64+0x30] ;  /* 0x0000303412067981 */ /* 0x000764000c1e1520 */
.L_x_111:
[----:B------:R-:W-:Y:S05]  /*1bf30*/  BSYNC B1 ;  /* 0x0000000000017941 */ /* 0x000fea0003800000 */
.L_x_110:
[----:B------:R-:W4:Y:S01]  /*1bf40*/  LDL.LU R8, [R1+0x330] ;  /* 0x0003300001087983 */ /* 0x000f220000300800 */
[----:B-----5:R-:W-:Y:S01]  /*1bf50*/  HADD2.F32 R7, -RZ, R6.H0_H0 ;  /* 0x20000006ff077230 */ /* 0x020fe20000004100 */
[----:B------:R-:W-:Y:S01]  /*1bf60*/  BSSY B1, `(.L_x_112) ;  /* 0x000000a000017945 */ /* 0x000fe20003800000 */
[----:B------:R-:W-:-:S03]  /*1bf70*/  @P4 IMAD.MOV.U32 R9, RZ, RZ, R235 ;  /* 0x000000ffff094224 */ /* 0x000fc600078e00eb */
[----:B------:R-:W-:-:S04]  /*1bf80*/  FMUL R7, R7, R16 ;  /* 0x0000001007077220 */ /* 0x000fc80000400000 */
[----:B----4-:R-:W-:Y:S01]  /*1bf90*/  FFMA R7, R8, R2, R7 ;  /* 0x0000000208077223 */ /* 0x010fe20000000007 */
[----:B------:R-:W-:-:S04]  /*1bfa0*/  @P4 IMAD.MOV.U32 R8, RZ, RZ, R234 ;  /* 0x000000ffff084224 */ /* 0x000fc800078e00ea */
[----:B------:R-:W-:-:S05]  /*1bfb0*/  F2FP.F16.F32.PACK_AB R7, RZ, R7 ;  /* 0x00000007ff07723e */ /* 0x000fca00000000ff */
[----:B------:R4:W-:Y:S01]  /*1bfc0*/  @P4 STG.E.U16 desc[UR52][R8.64+0x30], R7 ;  /* 0x0000300708004986 */ /* 0x0009e2000c101534 */
[----:B------:R-:W-:-:S13]  /*1bfd0*/  ISETP.GT.AND P4, PT, R0, 0x100, P0 ;  /* 0x000001000000780c */ /* 0x000fda0000784270 */
[----:B----4-:R-:W-:Y:S05]  /*1bfe0*/  @!P4 BRA `(.L_x_113) ;  /* 0x000000000004c947 */ /* 0x010fea0003800000 */
[----:B------:R4:W5:Y:S02]  /*1bff0*/  LDG.E.LTC128B.U16 R6, desc[UR52][R18.64+0x32] ;  /* 0x0000323412067981 */ /* 0x000964000c1e1520 */
.L_x_113:
[----:B------:R-:W-:Y:S05]  /*1c000*/  BSYNC B1 ;  /* 0x0000000000017941 */ /* 0x000fea0003800000 */
.L_x_112:
        /* <DEDUP_REMOVED lines=10> */
.L_x_115:
[----:B------:R-:W-:Y:S05]  /*1c0b0*/  BSYNC B1 ;  /* 0x0000000000017941 */ /* 0x000fea0003800000 */
.L_x_114:
[----:B------:R0:W-:Y:S04]  /*1c0c0*/  STL [R1+0x3f0], R3 ;  /* 0x0003f00301007387 */ /* 0x0001e80000100800 */
[----:B0-----:R-:W3:Y:S04]  /*1c0d0*/  LDL.LU R3, [R1+0x338] ;  /* 0x0003380001037983 */ /* 0x001ee80000300800 */
[----:B------:R-:W4:Y:S01]  /*1c0e0*/  LDL.LU.64 R8, [R1+0x350] ;  /* 0x0003500001087983 */ /* 0x000f220000300a00 */
        /* <DEDUP_REMOVED lines=10> */
.L_x_117:
[----:B------:R-:W-:Y:S05]  /*1c190*/  BSYNC B1 ;  /* 0x0000000000017941 */ /* 0x000fea0003800000 */
.L_x_116:
[----:B------:R-:W3:Y:S04]  /*1c1a0*/  LDL.LU R9, [R1+0x33c] ;  /* 0x00033c0001097983 */ /* 0x000ee80000300800 */
[----:B------:R4:W-:Y:S04]  /*1c1b0*/  STL.64 [R1+0x400], R10 ;  /* 0x0004000a01007387 */ /* 0x0009e80000100a00 */
[----:B----4-:R-:W4:Y:S04]  /*1c1c0*/  LDL.64 R10, [R1+0x300] ;  /* 0x00030000010a7983 */ /* 0x010f280000100a00 */
[----:B------:R1:W-:Y:S04]  /*1c1d0*/  STL.64 [R1+0x3f8], R4 ;  /* 0x0003f80401007387 */ /* 0x0003e80000100a00 */
[----:B-1----:R-:W2:Y:S01]  /*1c1e0*/  LDL.LU.64 R4, [R1+0x358] ;  /* 0x0003580001047983 */ /* 0x002ea20000300a00 */
[----:B-----5:R-:W-:-:S03]  /*1c1f0*/  HADD2.F32 R7, -RZ, R6.H0_H0 ;  /* 0x20000006ff077230 */ /* 0x020fc60000004100 */
[----:B------:R-:W2:Y:S02]  /*1c200*/  LDL.LU R8, [R1+0x2c0] ;  /* 0x0002c00001087983 */ /* 0x000ea40000300800 */
[----:B------:R-:W-:Y:S02]  /*1c210*/  FMUL R7, R7, R16 ;  /* 0x0000001007077220 */ /* 0x000fe40000400000 */
[----:B------:R-:W-:Y:S02]  /*1c220*/  STL [R1+0x3f0], R3 ;  /* 0x0003f00301007387 */ /* 0x000fe40000100800 */
[----:B---3--:R-:W-:-:S05]  /*1c230*/  FFMA R7, R9, R2, R7 ;  /* 0x0000000209077223 */ /* 0x008fca0000000007 */
[----:B------:R-:W-:-:S05]  /*1c240*/  F2FP.F16.F32.PACK_AB R7, RZ, R7 ;  /* 0x00000007ff07723e */ /* 0x000fca00000000ff */
[----:B----4-:R1:W-:Y:S01]  /*1c250*/  @P4 STG.E.U16 desc[UR52][R10.64+0x32], R7 ;  /* 0x000032070a004986 */ /* 0x0103e2000c101534 */
[----:B------:R-:W-:-:S03]  /*1c260*/  ISETP.GT.AND P4, PT, R0, 0x180, P5 ;  /* 0x000001800000780c */ /* 0x000fc60002f84270 */
[----:B-1----:R1:W5:Y:S10]  /*1c270*/  LDL.LU.64 R10, [R1+0x400] ;  /* 0x00040000010a7983 */ /* 0x0023740000300a00 */
[----:B--2---:R-:W2:Y:S01]  /*1c280*/  @P4 LDG.E.LTC128B.U16 R6, desc[UR52][R4.64] ;  /* 0x0000003404064981 */ /* 0x004ea2000c1e1520 */
[----:B------:R-:W-:-:S03]  /*1c290*/  IMAD.U32 R7, RZ, RZ, UR9 ;  /* 0x00000009ff077e24 */ /* 0x000fc6000f8e00ff */
[----:B------:R1:W5:Y:S01]  /*1c2a0*/  LDL.LU.64 R4, [R1+0x3f8] ;  /* 0x0003f80001047983 */ /* 0x0003620000300a00 */
[----:B------:R-:W-:Y:S01]  /*1c2b0*/  IMAD R7, R7, 0x300, RZ ;  /* 0x0000030007077824 */ /* 0x000fe200078e02ff */
[----:B------:R-:W-:Y:S02]  /*1c2c0*/  MOV R9, UR8 ;  /* 0x0000000800097c02 */ /* 0x000fe40008000f00 */
[----:B--2---:R2:W-:Y:S02]  /*1c2d0*/  STL [R1+0x310], R6 ;  /* 0x0003100601007387 */ /* 0x0045e40000100800 */
[----:B--2---:R-:W-:-:S05]  /*1c2e0*/  HADD2.F32 R6, -RZ, R6.H0_H0 ;  /* 0x20000006ff067230 */ /* 0x004fca0000004100 */
[----:B------:R-:W-:-:S04]  /*1c2f0*/  FMUL R6, R6, R16 ;  /* 0x0000001006067220 */ /* 0x000fc80000400000 */
[----:B------:R-:W-:Y:S02]  /*1c300*/  FFMA R8, R8, R2, R6 ;  /* 0x0000000208087223 */ /* 0x000fe40000000006 */
[----:B------:R-:W2:Y:S03]  /*1c310*/  LDL.LU.64 R6, [R1+0x3c0] ;  /* 0x0003c00001067983 */ /* 0x000ea60000300a00 */
[----:B------:R-:W-:-:S04]  /*1c320*/  F2FP.F16.F32.PACK_AB R8, RZ, R8 ;  /* 0x00000008ff08723e */ /* 0x000fc800000000ff */
[----:B------:R-:W-:Y:S01]  /*1c330*/  PRMT R3, R8, 0x7610, R3 ;  /* 0x0000761008037816 */ /* 0x000fe20000000003 */
[----:B--2---:R2:W-:Y:S02]  /*1c340*/  STL.64 [R1+0x308], R6 ;  /* 0x0003080601007387 */ /* 0x0045e40000100a00 */
[----:B--2---:R-:W-:-:S04]  /*1c350*/  IMAD.WIDE.U32 R6, R9, 0x300, R6 ;  /* 0x0000030009067825 */ /* 0x004fc800078e0006 */
[----:B------:R-:W-:Y:S02]  /*1c360*/  IMAD.U32 R9, RZ, RZ, UR9 ;  /* 0x00000009ff097e24 */ /* 0x000fe4000f8e00ff */
[----:B------:R-:W-:Y:S02]  /*1c370*/  @P4 IMAD.MOV.U32 R8, RZ, RZ, R6 ;  /* 0x000000ffff084224 */ /* 0x000fe400078e0006 */
[----:B------:R-:W-:-:S04]  /*1c380*/  IMAD R9, R9, 0x300, RZ ;  /* 0x0000030009097824 */ /* 0x000fc800078e02ff */
[----:B------:R-:W-:-:S05]  /*1c390*/  IMAD.IADD R9, R7, 0x1, R9 ;  /* 0x0000000107097824 */ /* 0x000fca00078e0209 */
[----:B------:R2:W-:Y:S04]  /*1c3a0*/  @P4 STG.E.U16 desc[UR52][R8.64], R3 ;  /* 0x0000000308004986 */ /* 0x0005e8000c101534 */
[----:B--2---:R1:W5:Y:S01]  /*1c3b0*/  LDL.LU R3, [R1+0x3f0] ;  /* 0x0003f00001037983 */ /* 0x0043620000300800 */
[----:B------:R-:W-:Y:S01]  /*1c3c0*/  LOP3.LUT P4, RZ, R17, 0x4, RZ, 0xc0, !PT ;  /* 0x0000000411ff7812 */ /* 0x000fe2000788c0ff */
[----:B------:R-:W-:Y:S03]  /*1c3d0*/  BSSY B1, `(.L_x_118) ;  /* 0x0000007000017945 */ /* 0x000fe60003800000 */
[----:B------:R-:W-:-:S13]  /*1c3e0*/  ISETP.GT.AND P4, PT, R0, 0x180, P4 ;  /* 0x000001800000780c */ /* 0x000fda0002784270 */
[----:B-1----:R-:W-:Y:S05]  /*1c3f0*/  @!P4 BRA `(.L_x_119) ;  /* 0x000000000010c947 */ /* 0x002fea0003800000 */
[----:B------:R1:W-:Y:S04]  /*1c400*/  STL [R1+0x3f0], R0 ;  /* 0x0003f00001007387 */ /* 0x0003e80000100800 */
[----:B-1----:R-:W2:Y:S04]  /*1c410*/  LDG.E.LTC128B.U16 R0, desc[UR52][R12.64+0x2] ;  /* 0x000002340c007981 */ /* 0x002ea8000c1e1520 */
[----:B--2---:R1:W-:Y:S04]  /*1c420*/  STL [R1+0x310], R0 ;  /* 0x0003100001007387 */ /* 0x0043e80000100800 */
[----:B-1----:R1:W5:Y:S02]  /*1c430*/  LDL.LU R0, [R1+0x3f0] ;  /* 0x0003f00001007983 */ /* 0x0023640000300800 */
.L_x_119:
[----:B------:R-:W-:Y:S05]  /*1c440*/  BSYNC B1 ;  /* 0x0000000000017941 */ /* 0x000fea0003800000 */
.L_x_118:
[----:B-----5:R-:W-:Y:S04]  /*1c450*/  STL [R1+0x408], R5 ;  /* 0x0004080501007387 */ /* 0x020fe80000100800 */
[----:B------:R2:W-:Y:S04]  /*1c460*/  STL.64 [R1+0x400], R12 ;  /* 0x0004000c01007387 */ /* 0x0005e80000100a00 */
[----:B--2---:R-:W2:Y:S04]  /*1c470*/  LDL.LU R13, [R1+0x2c4] ;  /* 0x0002c400010d7983 */ /* 0x004ea80000300800 */
[----:B------:R-:W-:Y:S04]  /*1c480*/  STL.64 [R1+0x3f8], R10 ;  /* 0x0003f80a01007387 */ /* 0x000fe80000100a00 */
[----:B------:R3:W-:Y:S04]  /*1c490*/  STL [R1+0x3f4], R4 ;  /* 0x0003f40401007387 */ /* 0x0007e80000100800 */
[----:B---3--:R-:W3:Y:S04]  /*1c4a0*/  LDL.LU R4, [R1+0x310] ;  /* 0x0003100001047983 */ /* 0x008ee80000300800 */
[----:B------:R-:W-:Y:S01]  /*1c4b0*/  STL [R1+0x3f0], R3 ;  /* 0x0003f00301007387 */ /* 0x000fe20000100800 */
[----:B---3--:R-:W-:-:S05]  /*1c4c0*/  HADD2.F32 R5, -RZ, R4.H0_H0 ;  /* 0x20000004ff057230 */ /* 0x008fca0000004100 */
[----:B------:R-:W-:-:S04]  /*1c4d0*/  FMUL R5, R5, R16 ;  /* 0x0000001005057220 */ /* 0x000fc80000400000 */
[----:B--2---:R-:W-:Y:S02]  /*1c4e0*/  FFMA R13, R13, R2, R5 ;  /* 0x000000020d0d7223 */ /* 0x004fe40000000005 */
[----:B------:R2:W5:Y:S03]  /*1c4f0*/  LDL.LU R5, [R1+0x408] ;  /* 0x0004080001057983 */ /* 0x0005660000300800 */
[----:B------:R-:W-:Y:S01]  /*1c500*/  F2FP.F16.F32.PACK_AB R11, RZ, R13 ;  /* 0x0000000dff0b723e */ /* 0x000fe200000000ff */
[----:B------:R-:W-:-:S03]  /*1c510*/  @P4 IMAD.MOV.U32 R13, RZ, RZ, R9 ;  /* 0x000000ffff0d4224 */ /* 0x000fc600078e0009 */
[----:B------:R-:W-:Y:S01]  /*1c520*/  PRMT R12, R11, 0x7610, R12 ;  /* 0x000076100b0c7816 */ /* 0x000fe2000000000c */
[----:B------:R-:W-:-:S03]  /*1c530*/  IMAD.U32 R11, RZ, RZ, UR8 ;  /* 0x00000008ff0b7e24 */ /* 0x000fc6000f8e00ff */
[----:B------:R-:W-:Y:S01]  /*1c540*/  PRMT R10, R12, 0x7610, R10 ;  /* 0x000076100c0a7816 */ /* 0x000fe2000000000a */
[----:B------:R-:W-:Y:S01]  /*1c550*/  @P4 IMAD.MOV.U32 R12, RZ, RZ, R6 ;  /* 0x000000ffff0c4224 */ /* 0x000fe200078e0006 */
[----:B------:R-:W-:-:S04]  /*1c560*/  SHF.L.U32 R11, R11, 0x4, RZ ;  /* 0x000000040b0b7819 */ /* 0x000fc800000006ff */
[----:B------:R3:W-:Y:S04]  /*1c570*/  @P4 STG.E.U16 desc[UR52][R12.64+0x2], R10 ;  /* 0x0000020a0c004986 */ /* 0x0007e8000c101534 */
[----:B---3--:R2:W5:Y:S01]  /*1c580*/  LDL.LU.64 R12, [R1+0x400] ;  /* 0x00040000010c7983 */ /* 0x0085620000300a00 */
[----:B------:R-:W-:-:S03]  /*1c590*/  IADD3 R10, P4, R11, R6, RZ ;  /* 0x000000060b0a7210 */ /* 0x000fc60007f9e0ff */
[----:B------:R-:W3:Y:S01]  /*1c5a0*/  LDL R11, [R1+0x3e4] ;  /* 0x0003e400010b7983 */ /* 0x000ee20000100800 */
[----:B------:R-:W-:Y:S02]  /*1c5b0*/  PRMT R3, R4, 0x7610, R3 ;  /* 0x0000761004037816 */ /* 0x000fe40000000003 */
[----:B------:R-:W-:Y:S01]  /*1c5c0*/  ISETP.GT.AND P5, PT, R0, 0x188, P5 ;  /* 0x000001880000780c */ /* 0x000fe20002fa4270 */
[----:B---3--:R-:W-:-:S05]  /*1c5d0*/  IMAD.X R11, R9, 0x1, R11, P4 ;  /* 0x00000001090b7824 */ /* 0x008fca00020e060b */
[----:B------:R3:W-:Y:S04]  /*1c5e0*/  STL.64 [R1+0x2c0], R10 ;  /* 0x0002c00a01007387 */ /* 0x0007e80000100a00 */
[----:B---3--:R2:W5:Y:S04]  /*1c5f0*/  LDL.LU.64 R10, [R1+0x3f8] ;  /* 0x0003f800010a7983 */ /* 0x0085680000300a00 */
[----:B------:R2:W5:Y:S04]  /*1c600*/  LDL.LU R4, [R1+0x3f4] ;  /* 0x0003f40001047983 */ /* 0x0005680000300800 */
[----:B------:R3:W-:Y:S04]  /*1c610*/  STL.S16 [R1+0x310], R3 ;  /* 0x0003100301007387 */ /* 0x0007e80000100600 */
[----:B---3--:R2:W5:Y:S01]  /*1c620*/  LDL.LU R3, [R1+0x3f0] ;  /* 0x0003f00001037983 */ /* 0x0085620000300800 */
[----:B------:R-:W-:Y:S04]  /*1c630*/  BSSY B1, `(.L_x_120) ;  /* 0x0000009000017945 */ /* 0x000fe80003800000 */
[----:B------:R-:W-:Y:S05]  /*1c640*/  @!P5 BRA `(.L_x_121) ;  /* 0x00000000001cd947 */ /* 0x000fea0003800000 */
[----:B-----5:R3:W-:Y:S04]  /*1c650*/  STL.64 [R1+0x3f8], R2 ;  /* 0x0003f80201007387 */ /* 0x0207e80000100a00 */
[----:B---3--:R-:W3:Y:S04]  /*1c660*/  LDL.LU.64 R2, [R1+0x318] ;  /* 0x0003180001027983 */ /* 0x008ee80000300a00 */
[----:B------:R3:W-:Y:S04]  /*1c670*/  STL [R1+0x3f0], R0 ;  /* 0x0003f00001007387 */ /* 0x0007e80000100800 */
[----:B---3--:R-:W3:Y:S04]  /*1c680*/  LDG.E.LTC128B.U16 R0, desc[UR52][R2.64] ;  /* 0x0000003402007981 */ /* 0x008ee8000c1e1520 */
[----:B------:R4:W5:Y:S04]  /*1c690*/  LDL.LU.64 R2, [R1+0x3f8] ;  /* 0x0003f80001027983 */ /* 0x0009680000300a00 */
[----:B---3--:R3:W-:Y:S04]  /*1c6a0*/  STL [R1+0x310], R0 ;  /* 0x0003100001007387 */ /* 0x0087e80000100800 */
[----:B---3--:R4:W5:Y:S02]  /*1c6b0*/  LDL.LU R0, [R1+0x3f0] ;  /* 0x0003f00001007983 */ /* 0x0089640000300800 */
.L_x_121:
[----:B------:R-:W-:Y:S05]  /*1c6c0*/  BSYNC B1 ;  /* 0x0000000000017941 */ /* 0x000fea0003800000 */
.L_x_120:
[----:B-----5:R-:W-:Y:S04]  /*1c6d0*/  STL [R1+0x414], R11 ;  /* 0x0004140b01007387 */ /* 0x020fe80000100800 */
[----:B------:R3:W-:Y:S04]  /*1c6e0*/  STL [R1+0x410], R10 ;  /* 0x0004100a01007387 */ /* 0x0007e80000100800 */
[----:B---3--:R-:W3:Y:S04]  /*1c6f0*/  LDL.LU R10, [R1+0x2c8] ;  /* 0x0002c800010a7983 */ /* 0x008ee80000300800 */
[----:B------:R-:W-:Y:S04]  /*1c700*/  STL [R1+0x40c], R9 ;  /* 0x00040c0901007387 */ /* 0x000fe80000100800 */
[----:B------:R-:W-:Y:S04]  /*1c710*/  STL [R1+0x408], R8 ;  /* 0x0004080801007387 */ /* 0x000fe80000100800 */
[----:B------:R0:W-:Y:S04]  /*1c720*/  STL.64 [R1+0x400], R6 ;  /* 0x0004000601007387 */ /* 0x0001e80000100a00 */
[----:B0-----:R-:W2:Y:S04]  /*1c730*/  LDL.64 R6, [R1+0x2c0] ;  /* 0x0002c00001067983 */ /* 0x001ea80000100a00 */
[----:B------:R-:W-:Y:S04]  /*1c740*/  STL [R1+0x3f8], R5 ;  /* 0x0003f80501007387 */ /* 0x000fe80000100800 */
[----:B------:R0:W-:Y:S04]  /*1c750*/  STL [R1+0x3f4], R4 ;  /* 0x0003f40401007387 */ /* 0x0001e80000100800 */
[----:B0-----:R-:W4:Y:S01]  /*1c760*/  LDL.LU R4, [R1+0x310] ;  /* 0x0003100001047983 */ /* 0x001f220000300800 */
[----:B------:R-:W-:-:S03]  /*1c770*/  LOP3.LUT P4, RZ, R17, 0x4, RZ, 0xc0, !PT ;  /* 0x0000000411ff7812 */ /* 0x000fc6000788c0ff */
[----:B------:R0:W-:Y:S01]  /*1c780*/  STL [R1+0x3f0], R3 ;  /* 0x0003f00301007387 */ /* 0x0001e20000100800 */
[----:B----4-:R-:W-:-:S05]  /*1c790*/  HADD2.F32 R11, -RZ, R4.H0_H0 ;  /* 0x20000004ff0b7230 */ /* 0x010fca0000004100 */
        /* <DEDUP_REMOVED lines=10> */
[----:B--2---:R0:W-:Y:S04]  /*1c840*/  @P5 STG.E.U16 desc[UR52][R6.64], R5 ;  /* 0x0000000506005986 */ /* 0x0041e8000c101534 */
[----:B0-----:R3:W5:Y:S04]  /*1c850*/  LDL.LU.64 R6, [R1+0x400] ;  /* 0x0004000001067983 */ /* 0x0017680000300a00 */
[----:B------:R3:W5:Y:S01]  /*1c860*/  LDL.LU R5, [R1+0x3f8] ;  /* 0x0003f80001057983 */ /* 0x0007620000300800 */
[----:B------:R-:W-:-:S03]  /*1c870*/  ISETP.GT.AND P4, PT, R0, 0x188, P4 ;  /* 0x000001880000780c */ /* 0x000fc60002784270 */
[----:B------:R3:W5:Y:S04]  /*1c880*/  LDL.LU R4, [R1+0x3f4] ;  /* 0x0003f40001047983 */ /* 0x0007680000300800 */
[----:B------:R0:W-:Y:S04]  /*1c890*/  STL.S16 [R1+0x2c8], R3 ;  /* 0x0002c80301007387 */ /* 0x0001e80000100600 */
[----:B0-----:R3:W5:Y:S01]  /*1c8a0*/  LDL.LU R3, [R1+0x3f0] ;  /* 0x0003f00001037983 */ /* 0x0017620000300800 */
[----:B------:R-:W-:Y:S04]  /*1c8b0*/  BSSY B1, `(.L_x_122) ;  /* 0x0000006000017945 */ /* 0x000fe80003800000 */
[----:B------:R-:W-:Y:S05]  /*1c8c0*/  @!P4 BRA `(.L_x_123) ;  /* 0x000000000010c947 */ /* 0x000fea0003800000 */
[----:B------:R0:W-:Y:S04]  /*1c8d0*/  STL [R1+0x3f0], R0 ;  /* 0x0003f00001007387 */ /* 0x0001e80000100800 */
[----:B0----5:R-:W2:Y:S04]  /*1c8e0*/  LDG.E.LTC128B.U16 R0, desc[UR52][R10.64+0x2] ;  /* 0x000002340a007981 */ /* 0x021ea8000c1e1520 */
[----:B--2---:R0:W-:Y:S04]  /*1c8f0*/  STL [R1+0x2c8], R0 ;  /* 0x0002c80001007387 */ /* 0x0041e80000100800 */
[----:B0-----:R0:W5:Y:S02]  /*1c900*/  LDL.LU R0, [R1+0x3f0] ;  /* 0x0003f00001007983 */ /* 0x0011640000300800 */
.L_x_123:
[----:B------:R-:W-:Y:S05]  /*1c910*/  BSYNC B1 ;  /* 0x0000000000017941 */ /* 0x000fea0003800000 */
.L_x_122:
[----:B-----5:R-:W-:Y:S04]  /*1c920*/  STL [R1+0x414], R11 ;  /* 0x0004140b01007387 */ /* 0x020fe80000100800 */
[----:B------:R2:W-:Y:S04]  /*1c930*/  STL [R1+0x410], R10 ;  /* 0x0004100a01007387 */ /* 0x0005e80000100800 */
[----:B--2---:R-:W2:Y:S04]  /*1c940*/  LDL.LU R10, [R1+0x2cc] ;  /* 0x0002cc00010a7983 */ /* 0x004ea80000300800 */
[----:B------:R-:W-:Y:S04]  /*1c950*/  STL [R1+0x40c], R9 ;  /* 0x00040c0901007387 */ /* 0x000fe80000100800 */
[----:B------:R-:W-:Y:S04]  /*1c960*/  STL [R1+0x408], R8 ;  /* 0x0004080801007387 */ /* 0x000fe80000100800 */
[----:B------:R4:W-:Y:S04]  /*1c970*/  STL.64 [R1+0x400], R6 ;  /* 0x0004000601007387 */ /* 0x0009e80000100a00 */
[----:B----4-:R-:W4:Y:S04]  /*1c980*/  LDL.64 R6, [R1+0x2c0] ;  /* 0x0002c00001067983 */ /* 0x010f280000100a00 */
[----:B------:R-:W-:Y:S04]  /*1c990*/  STL [R1+0x3f8], R5 ;  /* 0x0003f80501007387 */ /* 0x000fe80000100800 */
[----:B------:R1:W-:Y:S04]  /*1c9a0*/  STL [R1+0x3f4], R4 ;  /* 0x0003f40401007387 */ /* 0x0003e80000100800 */
[----:B-1----:R-:W3:Y:S01]  /*1c9b0*/  LDL.LU R4, [R1+0x2c8] ;  /* 0x0002c80001047983 */ /* 0x002ee20000300800 */
[----:B------:R-:W-:-:S03]  /*1c9c0*/  LOP3.LUT P5, RZ, R17, 0x2, RZ, 0xc0, !PT ;  /* 0x0000000211ff7812 */ /* 0x000fc600078ac0ff */
[----:B------:R1:W-:Y:S01]  /*1c9d0*/  STL [R1+0x3f0], R3 ;  /* 0x0003f00301007387 */ /* 0x0003e20000100800 */
[----:B---3--:R-:W-:-:S05]  /*1c9e0*/  HADD2.F32 R11, -RZ, R4.H0_H0 ;  /* 0x20000004ff0b7230 */ /* 0x008fca0000004100 */
[----:B------:R-:W-:-:S04]  /*1c9f0*/  FMUL R11, R11, R16 ;  /* 0x000000100b0b7220 */ /* 0x000fc80000400000 */
[----:B--2---:R-:W-:Y:S02]  /*1ca00*/  FFMA R10, R10, R2, R11 ;  /* 0x000000020a0a7223 */ /* 0x004fe4000000000b */
[----:B------:R2:W5:Y:S03]  /*1ca10*/  LDL.LU R11, [R1+0x414] ;  /* 0x00041400010b7983 */ /* 0x0005660000300800 */
[----:B------:R-:W-:Y:S02]  /*1ca20*/  F2FP.F16.F32.PACK_AB R9, RZ, R10 ;  /* 0x0000000aff09723e */ /* 0x000fe400000000ff */
[----:B------:R2:W5:Y:S02]  /*1ca30*/  LDL.LU R10, [R1+0x410] ;  /* 0x00041000010a7983 */ /* 0x0005640000300800 */
[----:B------:R-:W-:Y:S02]  /*1ca40*/  PRMT R8, R9, 0x7610, R8 ;  /* 0x0000761009087816 */ /* 0x000fe40000000008 */
[----:B------:R2:W5:Y:S02]  /*1ca50*/  LDL.LU R9, [R1+0x40c] ;  /* 0x00040c0001097983 */ /* 0x0005640000300800 */
[----:B------:R-:W-:-:S02]  /*1ca60*/  PRMT R5, R8, 0x7610, R5 ;  /* 0x0000761008057816 */ /* 0x000fc40000000005 */
[----:B-1----:R-:W-:Y:S01]  /*1ca70*/  PRMT R3, R4, 0x7610, R3 ;  /* 0x0000761004037816 */ /* 0x002fe20000000003 */
[----:B------:R2:W5:Y:S04]  /*1ca80*/  LDL.LU R8, [R1+0x408] ;  /* 0x0004080001087983 */ /* 0x0005680000300800 */
[----:B----4-:R1:W-:Y:S04]  /*1ca90*/  @P4 STG.E.U16 desc[UR52][R6.64+0x2], R5 ;  /* 0x0000020506004986 */ /* 0x0103e8000c101534 */
[----:B-1----:R2:W5:Y:S04]  /*1caa0*/  LDL.LU.64 R6, [R1+0x400] ;  /* 0x0004000001067983 */ /* 0x0025680000300a00 */
[----:B------:R2:W5:Y:S01]  /*1cab0*/  LDL.LU R5, [R1+0x3f8] ;  /* 0x0003f80001057983 */ /* 0x0005620000300800 */
[----:B------:R-:W-:-:S03]  /*1cac0*/  ISETP.GT.AND P4, PT, R0, 0x180, P5 ;  /* 0x000001800000780c */ /* 0x000fc60002f84270 */
[----:B------:R2:W5:Y:S04]  /*1cad0*/  LDL.LU R4, [R1+0x3f4] ;  /* 0x0003f40001047983 */ /* 0x0005680000300800 */
[----:B------:R1:W-:Y:S04]  /*1cae0*/  STL.S16 [R1+0x2c8], R3 ;  /* 0x0002c80301007387 */ /* 0x0003e80000100600 */
[----:B-1----:R2:W5:Y:S01]  /*1caf0*/  LDL.LU R3, [R1+0x3f0] ;  /* 0x0003f00001037983 */ /* 0x0025620000300800 */
[----:B------:R-:W-:Y:S04]  /*1cb00*/  BSSY B1, `(.L_x_124) ;  /* 0x0000006000017945 */ /* 0x000fe80003800000 */
[----:B------:R-:W-:Y:S05]  /*1cb10*/  @!P4 BRA `(.L_x_125) ;  /* 0x000000000010c947 */ /* 0x000fea0003800000 */
[----:B------:R1:W-:Y:S04]  /*1cb20*/  STL [R1+0x3f0], R0 ;  /* 0x0003f00001007387 */ /* 0x0003e80000100800 */
[----:B-1----:R-:W3:Y:S04]  /*1cb30*/  LDG.E.LTC128B.U16 R0, desc[UR52][R12.64+0x10] ;  /* 0x000010340c007981 */ /* 0x002ee8000c1e1520 */
[----:B---3--:R1:W-:Y:S04]  /*1cb40*/  STL [R1+0x2c8], R0 ;  /* 0x0002c80001007387 */ /* 0x0083e80000100800 */
[----:B-1----:R1:W5:Y:S02]  /*1cb50*/  LDL.LU R0, [R1+0x3f0] ;  /* 0x0003f00001007983 */ /* 0x0023640000300800 */
.L_x_125:
[----:B------:R-:W-:Y:S05]  /*1cb60*/  BSYNC B1 ;  /* 0x0000000000017941 */ /* 0x000fea0003800000 */
.L_x_124:
[----:B------:R-:W-:Y:S04]  /*1cb70*/  STL [R1+0x40c], R13 ;  /* 0x00040c0d01007387 */ /* 0x000fe80000100800 */
[----:B------:R3:W-:Y:S04]  /*1cb80*/  STL [R1+0x408], R12 ;  /* 0x0004080c01007387 */ /* 0x0007e80000100800 */
[----:B---3--:R-:W3:Y:S04]  /*1cb90*/  LDL.LU R12, [R1+0x2d0] ;  /* 0x0002d000010c7983 */ /* 0x008ee80000300800 */
[----:B-----5:R-:W-:Y:S04]  /*1cba0*/  STL.64 [R1+0x400], R10 ;  /* 0x0004000a01007387 */ /* 0x020fe80000100a00 */
        /* <DEDUP_REMOVED lines=11> */
[----:B------:R-:W-:Y:S02]  /*1cc60*/  PRMT R10, R11, 0x7610, R10 ;  /* 0x000076100b0a7816 */ /* 0x000fe4000000000a */
[----:B------:R-:W-:-:S02]  /*1cc70*/  @P4 MOV R11, R9 ;  /* 0x00000009000b4202 */ /* 0x000fc40000000f00 */
[----:B------:R-:W-:Y:S01]  /*1cc80*/  PRMT R5, R10, 0x7610, R5 ;  /* 0x000076100a057816 */ /* 0x000fe20000000005 */
[----:B------:R-:W-:-:S05]  /*1cc90*/  @P4 IMAD.MOV.U32 R10, RZ, RZ, R6 ;  /* 0x000000ffff0a4224 */ /* 0x000fca00078e0006 */
[----:B------:R3:W-:Y:S04]  /*1cca0*/  @P4 STG.E.U16 desc[UR52][R10.64+0x10], R5 ;  /* 0x000010050a004986 */ /* 0x0007e8000c101534 */
[----:B---3--:R0:W5:Y:S04]  /*1ccb0*/  LDL.LU.64 R10, [R1+0x400] ;  /* 0x00040000010a7983 */ /* 0x0081680000300a00 */
[----:B------:R0:W5:Y:S01]  /*1ccc0*/  LDL.LU R5, [R1+0x3f8] ;  /* 0x0003f80001057983 */ /* 0x0001620000300800 */
[----:B------:R-:W-:-:S03]  /*1ccd0*/  ISETP.GT.AND P4, PT, R0, 0x180, P6 ;  /* 0x000001800000780c */ /* 0x000fc60003784270 */
[----:B------:R0:W5:Y:S04]  /*1cce0*/  LDL.LU R4, [R1+0x3f4] ;  /* 0x0003f40001047983 */ /* 0x0001680000300800 */
[----:B------:R3:W-:Y:S04]  /*1ccf0*/  STL.S16 [R1+0x2c8], R3 ;  /* 0x0002c80301007387 */ /* 0x0007e80000100600 */
[----:B---3--:R0:W5:Y:S01]  /*1cd00*/  LDL.LU R3, [R1+0x3f0] ;  /* 0x0003f00001037983 */ /* 0x0081620000300800 */
[----:B------:R-:W-:Y:S04]  /*1cd10*/  BSSY B1, `(.L_x_126) ;  /* 0x0000006000017945 */ /* 0x000fe80003800000 */
[----:B------:R-:W-:Y:S05]  /*1cd20*/  @!P4 BRA `(.L_x_127) ;  /* 0x000000000010c947 */ /* 0x000fea0003800000 */
[----:B------:R3:W-:Y:S04]  /*1cd30*/  STL [R1+0x3f0], R0 ;  /* 0x0003f00001007387 */ /* 0x0007e80000100800 */
[----:B---3-5:R-:W3:Y:S04]  /*1cd40*/  LDG.E.LTC128B.U16 R0, desc[UR52][R12.64+0x12] ;  /* 0x000012340c007981 */ /* 0x028ee8000c1e1520 */
[----:B---3--:R3:W-:Y:S04]  /*1cd50*/  STL [R1+0x2c8], R0 ;  /* 0x0002c80001007387 */ /* 0x0087e80000100800 */
[----:B---3--:R3:W5:Y:S02]  /*1cd60*/  LDL.LU R0, [R1+0x3f0] ;  /* 0x0003f00001007983 */ /* 0x0087640000300800 */
.L_x_127:
[----:B------:R-:W-:Y:S05]  /*1cd70*/  BSYNC B1 ;  /* 0x0000000000017941 */ /* 0x000fea0003800000 */
.L_x_126:
[----:B-----5:R-:W-:Y:S04]  /*1cd80*/  STL [R1+0x40c], R13 ;  /* 0x00040c0d01007387 */ /* 0x020fe80000100800 */
[----:B------:R4:W-:Y:S04]  /*1cd90*/  STL [R1+0x408], R12 ;  /* 0x0004080c01007387 */ /* 0x0009e80000100800 */
[----:B----4-:R-:W4:Y:S04]  /*1cda0*/  LDL.LU R12, [R1+0x2d4] ;  /* 0x0002d400010c7983 */ /* 0x010f280000300800 */
[----:B------:R0:W-:Y:S04]  /*1cdb0*/  STL [R1+0x404], R11 ;  /* 0x0004040b01007387 */ /* 0x0001e80000100800 */
[----:B0-----:R-:W2:Y:S04]  /*1cdc0*/  LDL.LU R11, [R1+0x2c8] ;  /* 0x0002c800010b7983 */ /* 0x001ea80000300800 */
[----:B------:R0:W-:Y:S04]  /*1cdd0*/  STL [R1+0x400], R10 ;  /* 0x0004000a01007387 */ /* 0x0001e80000100800 */
[----:B------:R1:W-:Y:S04]  /*1cde0*/  STL.64 [R1+0x3f8], R4 ;  /* 0x0003f80401007387 */ /* 0x0003e80000100a00 */
[----:B------:R3:W-:Y:S01]  /*1cdf0*/  STL [R1+0x3f0], R3 ;  /* 0x0003f00301007387 */ /* 0x0007e20000100800 */
[----:B--2---:R-:W-:-:S05]  /*1ce00*/  HADD2.F32 R13, -RZ, R11.H0_H0 ;  /* 0x2000000bff0d7230 */ /* 0x004fca0000004100 */
[----:B------:R-:W-:-:S04]  /*1ce10*/  FMUL R13, R13, R16 ;  /* 0x000000100d0d7220 */ /* 0x000fc80000400000 */
[----:B----4-:R-:W-:Y:S01]  /*1ce20*/  FFMA R12, R12, R2, R13 ;  /* 0x000000020c0c7223 */ /* 0x010fe2000000000d */
[----:B0-----:R-:W-:Y:S01]  /*1ce30*/  PRMT R10, R11, 0x7610, R10 ;  /* 0x000076100b0a7816 */ /* 0x001fe2000000000a */
[----:B------:R0:W5:Y:S03]  /*1ce40*/  LDL.LU R13, [R1+0x40c] ;  /* 0x00040c00010d7983 */ /* 0x0001660000300800 */
[----:B-1----:R-:W-:Y:S02]  /*1ce50*/  F2FP.F16.F32.PACK_AB R5, RZ, R12 ;  /* 0x0000000cff05723e */ /* 0x002fe400000000ff */
[----:B------:R0:W5:Y:S01]  /*1ce60*/  LDL.LU R12, [R1+0x408] ;  /* 0x00040800010c7983 */ /* 0x0001620000300800 */
[----:B------:R-:W-:Y:S02]  /*1ce70*/  ISETP.GT.AND P5, PT, R0, 0x188, P5 ;  /* 0x000001880000780c */ /* 0x000fe40002fa4270 */
[----:B------:R-:W-:Y:S01]  /*1ce80*/  PRMT R4, R5, 0x7610, R4 ;  /* 0x0000761005047816 */ /* 0x000fe20000000004 */
[----:B------:R-:W-:Y:S01]  /*1ce90*/  @P4 IMAD.MOV.U32 R5, RZ, RZ, R9 ;  /* 0x000000ffff054224 */ /* 0x000fe200078e0009 */
[----:B------:R0:W5:Y:S02]  /*1cea0*/  LDL.LU R11, [R1+0x404] ;  /* 0x00040400010b7983 */ /* 0x0001640000300800 */
[----:B---3--:R-:W-:Y:S01]  /*1ceb0*/  PRMT R3, R4, 0x7610, R3 ;  /* 0x0000761004037816 */ /* 0x008fe20000000003 */
[----:B------:R-:W-:Y:S01]  /*1cec0*/  @P4 IMAD.MOV.U32 R4, RZ, RZ, R6 ;  /* 0x000000ffff044224 */ /* 0x000fe200078e0006 */
[----:B------:R1:W-:Y:S04]  /*1ced0*/  STL.S16 [R1+0x2c8], R10 ;  /* 0x0002c80a01007387 */ /* 0x0003e80000100600 */
[----:B------:R2:W-:Y:S04]  /*1cee0*/  @P4 STG.E.U16 desc[UR52][R4.64+0x12], R3 ;  /* 0x0000120304004986 */ /* 0x0005e8000c101534 */
[----:B-1----:R0:W5:Y:S04]  /*1cef0*/  LDL.LU R10, [R1+0x400] ;  /* 0x00040000010a7983 */ /* 0x0021680000300800 */
[----:B--2---:R0:W5:Y:S04]  /*1cf00*/  LDL.LU.64 R4, [R1+0x3f8] ;  /* 0x0003f80001047983 */ /* 0x0041680000300a00 */
[----:B------:R0:W5:Y:S01]  /*1cf10*/  LDL.LU R3, [R1+0x3f0] ;  /* 0x0003f00001037983 */ /* 0x0001620000300800 */
[----:B------:R-:W-:Y:S04]  /*1cf20*/  BSSY B1, `(.L_x_128) ;  /* 0x0000006000017945 */ /* 0x000fe80003800000 */
[----:B------:R-:W-:Y:S05]  /*1cf30*/  @!P5 BRA `(.L_x_129) ;  /* 0x000000000010d947 */ /* 0x000fea0003800000 */
[----:B------:R1:W-:Y:S04]  /*1cf40*/  STL [R1+0x3f0], R0 ;  /* 0x0003f00001007387 */ /* 0x0003e80000100800 */
[----:B-1---5:R-:W2:Y:S04]  /*1cf50*/  LDG.E.LTC128B.U16 R0, desc[UR52][R10.64+0x10] ;  /* 0x000010340a007981 */ /* 0x022ea8000c1e1520 */
[----:B--2---:R1:W-:Y:S04]  /*1cf60*/  STL [R1+0x2c8], R0 ;  /* 0x0002c80001007387 */ /* 0x0043e80000100800 */
[----:B-1----:R1:W5:Y:S02]  /*1cf70*/  LDL.LU R0, [R1+0x3f0] ;  /* 0x0003f00001007983 */ /* 0x0023640000300800 */
.L_x_129:
[----:B------:R-:W-:Y:S05]  /*1cf80*/  BSYNC B1 ;  /* 0x0000000000017941 */ /* 0x000fea0003800000 */
.L_x_128:
[----:B-----5:R-:W-:Y:S04]  /*1cf90*/  STL [R1+0x414], R11 ;  /* 0x0004140b01007387 */ /* 0x020fe80000100800 */
[----:B------:R2:W-:Y:S04]  /*1cfa0*/  STL [R1+0x410], R10 ;  /* 0x0004100a01007387 */ /* 0x0005e80000100800 */
[----:B--2---:R-:W2:Y:S04]  /*1cfb0*/  LDL.LU R10, [R1+0x2d8] ;  /* 0x0002d800010a7983 */ /* 0x004ea80000300800 */
[----:B------:R-:W-:Y:S04]  /*1cfc0*/  STL [R1+0x40c], R9 ;  /* 0x00040c0901007387 */ /* 0x000fe80000100800 */
[----:B------:R-:W-:Y:S04]  /*1cfd0*/  STL [R1+0x408], R8 ;  /* 0x0004080801007387 */ /* 0x000fe80000100800 */
[----:B------:R3:W-:Y:S04]  /*1cfe0*/  STL [R1+0x404], R7 ;  /* 0x0004040701007387 */ /* 0x0007e80000100800 */
[----:B---3--:R-:W3:Y:S04]  /*1cff0*/  LDL.LU R7, [R1+0x2c8] ;  /* 0x0002c80001077983 */ /* 0x008ee80000300800 */
[----:B------:R-:W-:Y:S04]  /*1d000*/  STL [R1+0x400], R6 ;  /* 0x0004000601007387 */ /* 0x000fe80000100800 */
[----:B------:R4:W-:Y:S04]  /*1d010*/  STL.64 [R1+0x3f8], R4 ;  /* 0x0003f80401007387 */ /* 0x0009e80000100a00 */
[----:B----4-:R-:W4:Y:S04]  /*1d020*/  LDL.64 R4, [R1+0x2c0] ;  /* 0x0002c00001047983 */ /* 0x010f280000100a00 */
[----:B------:R0:W-:Y:S01]  /*1d030*/  STL [R1+0x3f0], R3 ;  /* 0x0003f00301007387 */ /* 0x0001e20000100800 */
[----:B---3--:R-:W-:-:S05]  /*1d040*/  HADD2.F32 R11, -RZ, R7.H0_H0 ;  /* 0x20000007ff0b7230 */ /* 0x008fca0000004100 */
[----:B------:R-:W-:-:S04]  /*1d050*/  FMUL R11, R11, R16 ;  /* 0x000000100b0b7220 */ /* 0x000fc80000400000 */
[----:B--2---:R-:W-:Y:S01]  /*1d060*/  FFMA R10, R10, R2, R11 ;  /* 0x000000020a0a7223 */ /* 0x004fe2000000000b */
[----:B------:R-:W-:Y:S01]  /*1d070*/  PRMT R6, R7, 0x7610, R6 ;  /* 0x0000761007067816 */ /* 0x000fe20000000006 */
[----:B------:R2:W5:Y:S03]  /*1d080*/  LDL.LU R11, [R1+0x414] ;  /* 0x00041400010b7983 */ /* 0x0005660000300800 */
[----:B------:R-:W-:Y:S02]  /*1d090*/  F2FP.F16.F32.PACK_AB R9, RZ, R10 ;  /* 0x0000000aff09723e */ /* 0x000fe400000000ff */
[----:B------:R2:W5:Y:S02]  /*1d0a0*/  LDL.LU R10, [R1+0x410] ;  /* 0x00041000010a7983 */ /* 0x0005640000300800 */
[----:B------:R-:W-:Y:S02]  /*1d0b0*/  PRMT R8, R9, 0x7610, R8 ;  /* 0x0000761009087816 */ /* 0x000fe40000000008 */
[----:B------:R2:W5:Y:S01]  /*1d0c0*/  LDL.LU R9, [R1+0x40c] ;  /* 0x00040c0001097983 */ /* 0x0005620000300800 */
[----:B------:R-:W-:-:S02]  /*1d0d0*/  ISETP.GT.AND P4, PT, R0, 0x188, P6 ;  /* 0x000001880000780c */ /* 0x000fc40003784270 */
[----:B0-----:R-:W-:Y:S02]  /*1d0e0*/  PRMT R3, R8, 0x7610, R3 ;  /* 0x0000761008037816 */ /* 0x001fe40000000003 */
[----:B------:R2:W5:Y:S04]  /*1d0f0*/  LDL.LU R8, [R1+0x408] ;  /* 0x0004080001087983 */ /* 0x0005680000300800 */
[----:B------:R2:W5:Y:S04]  /*1d100*/  LDL.LU R7, [R1+0x404] ;  /* 0x0004040001077983 */ /* 0x0005680000300800 */
[----:B------:R0:W-:Y:S04]  /*1d110*/  STL.S16 [R1+0x2c8], R6 ;  /* 0x0002c80601007387 */ /* 0x0001e80000100600 */
[----:B----4-:R3:W-:Y:S04]  /*1d120*/  @P5 STG.E.U16 desc[UR52][R4.64+0x10], R3 ;  /* 0x0000100304005986 */ /* 0x0107e8000c101534 */
[----:B0-----:R2:W5:Y:S04]  /*1d130*/  LDL.LU R6, [R1+0x400] ;  /* 0x0004000001067983 */ /* 0x0015680000300800 */
[----:B---3--:R2:W5:Y:S04]  /*1d140*/  LDL.LU.64 R4, [R1+0x3f8] ;  /* 0x0003f80001047983 */ /* 0x0085680000300a00 */
[----:B------:R2:W5:Y:S01]  /*1d150*/  LDL.LU R3, [R1+0x3f0] ;  /* 0x0003f00001037983 */ /* 0x0005620000300800 */
[----:B------:R-:W-:Y:S04]  /*1d160*/  BSSY B1, `(.L_x_130) ;  /* 0x0000006000017945 */ /* 0x000fe80003800000 */
[----:B------:R-:W-:Y:S05]  /*1d170*/  @!P4 BRA `(.L_x_131) ;  /* 0x000000000010c947 */ /* 0x000fea0003800000 */
[----:B------:R0:W-:Y:S04]  /*1d180*/  STL [R1+0x3f0], R0 ;  /* 0x0003f00001007387 */ /* 0x0001e80000100800 */
[----:B0----5:R-:W3:Y:S04]  /*1d190*/  LDG.E.LTC128B.U16 R0, desc[UR52][R10.64+0x12] ;  /* 0x000012340a007981 */ /* 0x021ee8000c1e1520 */
[----:B---3--:R0:W-:Y:S04]  /*1d1a0*/  STL [R1+0x2c8], R0 ;  /* 0x0002c80001007387 */ /* 0x0081e80000100800 */
[----:B0-----:R0:W5:Y:S02]  /*1d1b0*/  LDL.LU R0, [R1+0x3f0] ;  /* 0x0003f00001007983 */ /* 0x0011640000300800 */
.L_x_131:
[----:B------:R-:W-:Y:S05]  /*1d1c0*/  BSYNC B1 ;  /* 0x0000000000017941 */ /* 0x000fea0003800000 */
.L_x_130:
[----:B-----5:R-:W-:Y:S04]  /*1d1d0*/  STL [R1+0x414], R11 ;  /* 0x0004140b01007387 */ /* 0x020fe80000100800 */
[----:B------:R3:W-:Y:S04]  /*1d1e0*/  STL [R1+0x410], R10 ;  /* 0x0004100a01007387 */ /* 0x0007e80000100800 */
[----:B---3--:R-:W3:Y:S04]  /*1d1f0*/  LDL.LU R10, [R1+0x2dc] ;  /* 0x0002dc00010a7983 */ /* 0x008ee80000300800 */
[----:B------:R-:W-:Y:S04]  /*1d200*/  STL [R1+0x40c], R9 ;  /* 0x00040c0901007387 */ /* 0x000fe80000100800 */
[----:B------:R-:W-:Y:S04]  /*1d210*/  STL [R1+0x408], R8 ;  /* 0x0004080801007387 */ /* 0x000fe80000100800 */
[----:B------:R4:W-:Y:S04]  /*1d220*/  STL [R1+0x404], R7 ;  /* 0x0004040701007387 */ /* 0x0009e80000100800 */
[----:B----4-:R-:W4:Y:S04]  /*1d230*/  LDL.LU R7, [R1+0x2c8] ;  /* 0x0002c80001077983 */ /* 0x010f280000300800 */
[----:B------:R-:W-:Y:S04]  /*1d240*/  STL [R1+0x400], R6 ;  /* 0x0004000601007387 */ /* 0x000fe80000100800 */
[----:B------:R1:W-:Y:S04]  /*1d250*/  STL.64 [R1+0x3f8], R4 ;  /* 0x0003f80401007387 */ /* 0x0003e80000100a00 */
[----:B-1----:R-:W2:Y:S04]  /*1d260*/  LDL.64 R4, [R1+0x2c0] ;  /* 0x0002c00001047983 */ /* 0x002ea80000100a00 */
[----:B------:R1:W-:Y:S01]  /*1d270*/  STL [R1+0x3f0], R3 ;  /* 0x0003f00301007387 */ /* 0x0003e20000100800 */
[----:B----4-:R-:W-:-:S05]  /*1d280*/  HADD2.F32 R11, -RZ, R7.H0_H0 ;  /* 0x20000007ff0b7230 */ /* 0x010fca0000004100 */
[----:B------:R-:W-:-:S04]  /*1d290*/  FMUL R11, R11, R16 ;  /* 0x000000100b0b7220 */ /* 0x000fc80000400000 */
[----:B---3--:R-:W-:Y:S01]  /*1d2a0*/  FFMA R10, R10, R2, R11 ;  /* 0x000000020a0a7223 */ /* 0x008fe2000000000b */
[----:B------:R-:W-:Y:S01]  /*1d2b0*/  PRMT R6, R7, 0x7610, R6 ;  /* 0x0000761007067816 */ /* 0x000fe20000000006 */
[----:B------:R3:W5:Y:S03]  /*1d2c0*/  LDL.LU R11, [R1+0x414] ;  /* 0x00041400010b7983 */ /* 0x0007660000300800 */
[----:B------:R-:W-:Y:S02]  /*1d2d0*/  F2FP.F16.F32.PACK_AB R9, RZ, R10 ;  /* 0x0000000aff09723e */ /* 0x000fe400000000ff */
[----:B------:R3:W5:Y:S02]  /*1d2e0*/  LDL.LU R10, [R1+0x410] ;  /* 0x00041000010a7983 */ /* 0x0007640000300800 */
[----:B------:R-:W-:Y:S02]  /*1d2f0*/  PRMT R8, R9, 0x7610, R8 ;  /* 0x0000761009087816 */ /* 0x000fe40000000008 */
[----:B------:R3:W5:Y:S01]  /*1d300*/  LDL.LU R9, [R1+0x40c] ;  /* 0x00040c0001097983 */ /* 0x0007620000300800 */
[----:B------:R-:W-:-:S02]  /*1d310*/  ISETP.GT.AND P5, PT, R0, 0x180, P3 ;  /* 0x000001800000780c */ /* 0x000fc40001fa4270 */
[----:B-1----:R-:W-:Y:S02]  /*1d320*/  PRMT R3, R8, 0x7610, R3 ;  /* 0x0000761008037816 */ /* 0x002fe40000000003 */
[----:B------:R3:W5:Y:S04]  /*1d330*/  LDL.LU R8, [R1+0x408] ;  /* 0x0004080001087983 */ /* 0x0007680000300800 */
[----:B------:R3:W5:Y:S04]  /*1d340*/  LDL.LU R7, [R1+0x404] ;  /* 0x0004040001077983 */ /* 0x0007680000300800 */
[----:B------:R1:W-:Y:S04]  /*1d350*/  STL.S16 [R1+0x2c8], R6 ;  /* 0x0002c80601007387 */ /* 0x0003e80000100600 */
[----:B--2---:R2:W-:Y:S04]  /*1d360*/  @P4 STG.E.U16 desc[UR52][R4.64+0x12], R3 ;  /* 0x0000120304004986 */ /* 0x0045e8000c101534 */
[----:B-1----:R3:W5:Y:S04]  /*1d370*/  LDL.LU R6, [R1+0x400] ;  /* 0x0004000001067983 */ /* 0x0027680000300800 */
[----:B--2---:R3:W5:Y:S04]  /*1d380*/  LDL.LU.64 R4, [R1+0x3f8] ;  /* 0x0003f80001047983 */ /* 0x0047680000300a00 */
[----:B------:R3:W5:Y:S01]  /*1d390*/  LDL.LU R3, [R1+0x3f0] ;  /* 0x0003f00001037983 */ /* 0x0007620000300800 */
[----:B------:R-:W-:Y:S04]  /*1d3a0*/  BSSY B1, `(.L_x_132) ;  /* 0x0000006000017945 */ /* 0x000fe80003800000 */
[----:B------:R-:W-:Y:S05]  /*1d3b0*/  @!P5 BRA `(.L_x_133) ;  /* 0x000000000010d947 */ /* 0x000fea0003800000 */
[----:B------:R1:W-:Y:S04]  /*1d3c0*/  STL [R1+0x3f0], R0 ;  /* 0x0003f00001007387 */ /* 0x0003e80000100800 */
[----:B-1----:R-:W2:Y:S04]  /*1d3d0*/  LDG.E.LTC128B.U16 R0, desc[UR52][R12.64+0x20] ;  /* 0x000020340c007981 */ /* 0x002ea8000c1e1520 */
[----:B--2---:R1:W-:Y:S04]  /*1d3e0*/  STL [R1+0x2c8], R0 ;  /* 0x0002c80001007387 */ /* 0x0043e80000100800 */
[----:B-1----:R1:W5:Y:S02]  /*1d3f0*/  LDL.LU R0, [R1+0x3f0] ;  /* 0x0003f00001007983 */ /* 0x0023640000300800 */
.L_x_133:
[----:B------:R-:W-:Y:S05]  /*1d400*/  BSYNC B1 ;  /* 0x0000000000017941 */ /* 0x000fea0003800000 */
.L_x_132:
[----:B------:R-:W-:Y:S04]  /*1d410*/  STL [R1+0x40c], R13 ;  /* 0x00040c0d01007387 */ /* 0x000fe80000100800 */
[----:B------:R2:W-:Y:S04]  /*1d420*/  STL [R1+0x408], R12 ;  /* 0x0004080c01007387 */ /* 0x0005e80000100800 */
[----:B--2---:R-:W2:Y:S04]  /*1d430*/  LDL.LU R12, [R1+0x2e0] ;  /* 0x0002e000010c7983 */ /* 0x004ea80000300800 */
[----:B-----5:R4:W-:Y:S04]  /*1d440*/  STL [R1+0x404], R11 ;  /* 0x0004040b01007387 */ /* 0x0209e80000100800 */
[----:B----4-:R-:W4:Y:S04]  /*1d450*/  LDL.LU R11, [R1+0x2c8] ;  /* 0x0002c800010b7983 */ /* 0x010f280000300800 */
[----:B------:R0:W-:Y:S04]  /*1d460*/  STL [R1+0x400], R10 ;  /* 0x0004000a01007387 */ /* 0x0001e80000100800 */
[----:B------:R3:W-:Y:S04]  /*1d470*/  STL.64 [R1+0x3f8], R4 ;  /* 0x0003f80401007387 */ /* 0x0007e80000100a00 */
[----:B------:R1:W-:Y:S01]  /*1d480*/  STL [R1+0x3f0], R3 ;  /* 0x0003f00301007387 */ /* 0x0003e20000100800 */
[----:B----4-:R-:W-:-:S05]  /*1d490*/  HADD2.F32 R13, -RZ, R11.H0_H0 ;  /* 0x2000000bff0d7230 */ /* 0x010fca0000004100 */
[----:B------:R-:W-:-:S04]  /*1d4a0*/  FMUL R13, R13, R16 ;  /* 0x000000100d0d7220 */ /* 0x000fc80000400000 */
[----:B--2---:R-:W-:Y:S01]  /*1d4b0*/  FFMA R12, R12, R2, R13 ;  /* 0x000000020c0c7223 */ /* 0x004fe2000000000d */
[----:B0-----:R-:W-:Y:S01]  /*1d4c0*/  PRMT R10, R11, 0x7610, R10 ;  /* 0x000076100b0a7816 */ /* 0x001fe2000000000a */
[----:B------:R0:W5:Y:S03]  /*1d4d0*/  LDL.LU R13, [R1+0x40c] ;  /* 0x00040c00010d7983 */ /* 0x0001660000300800 */
[----:B---3--:R-:W-:Y:S02]  /*1d4e0*/  F2FP.F16.F32.PACK_AB R5, RZ, R12 ;  /* 0x0000000cff05723e */ /* 0x008fe400000000ff */
[----:B------:R0:W5:Y:S01]  /*1d4f0*/  LDL.LU R12, [R1+0x408] ;  /* 0x00040800010c7983 */ /* 0x0001620000300800 */
[----:B------:R-:W-:Y:S02]  /*1d500*/  ISETP.GT.AND P4, PT, R0, 0x180, P2 ;  /* 0x000001800000780c */ /* 0x000fe40001784270 */
[----:B------:R-:W-:Y:S01]  /*1d510*/  PRMT R4, R5, 0x7610, R4 ;  /* 0x0000761005047816 */ /* 0x000fe20000000004 */
[----:B------:R-:W-:Y:S01]  /*1d520*/  @P5 IMAD.MOV.U32 R5, RZ, RZ, R9 ;  /* 0x000000ffff055224 */ /* 0x000fe200078e0009 */
[----:B------:R0:W5:Y:S02]  /*1d530*/  LDL.LU R11, [R1+0x404] ;  /* 0x00040400010b7983 */ /* 0x0001640000300800 */
[----:B-1----:R-:W-:Y:S01]  /*1d540*/  PRMT R3, R4, 0x7610, R3 ;  /* 0x0000761004037816 */ /* 0x002fe20000000003 */
        /* <DEDUP_REMOVED lines=12> */
.L_x_135:
[----:B------:R-:W-:Y:S05]  /*1d610*/  BSYNC B1 ;  /* 0x0000000000017941 */ /* 0x000fea0003800000 */
.L_x_134:
[----:B-----5:R-:W-:Y:S04]  /*1d620*/  STL [R1+0x40c], R13 ;  /* 0x00040c0d01007387 */ /* 0x020fe80000100800 */
[----:B------:R2:W-:Y:S04]  /*1d630*/  STL [R1+0x408], R12 ;  /* 0x0004080c01007387 */ /* 0x0005e80000100800 */
[----:B--2---:R-:W2:Y:S04]  /*1d640*/  LDL.LU R12, [R1+0x2e4] ;  /* 0x0002e400010c7983 */ /* 0x004ea80000300800 */
[----:B------:R3:W-:Y:S04]  /*1d650*/  STL [R1+0x404], R11 ;  /* 0x0004040b01007387 */ /* 0x0007e80000100800 */
[----:B---3--:R-:W3:Y:S04]  /*1d660*/  LDL.LU R11, [R1+0x2c8] ;  /* 0x0002c800010b7983 */ /* 0x008ee80000300800 */
[----:B------:R4:W-:Y:S04]  /*1d670*/  STL [R1+0x400], R10 ;  /* 0x0004000a01007387 */ /* 0x0009e80000100800 */
[----:B------:R0:W-:Y:S04]  /*1d680*/  STL.64 [R1+0x3f8], R4 ;  /* 0x0003f80401007387 */ /* 0x0001e80000100a00 */
[----:B------:R1:W-:Y:S01]  /*1d690*/  STL [R1+0x3f0], R3 ;  /* 0x0003f00301007387 */ /* 0x0003e20000100800 */
[----:B---3--:R-:W-:-:S05]  /*1d6a0*/  HADD2.F32 R13, -RZ, R11.H0_H0 ;  /* 0x2000000bff0d7230 */ /* 0x008fca0000004100 */
[----:B------:R-:W-:-:S04]  /*1d6b0*/  FMUL R13, R13, R16 ;  /* 0x000000100d0d7220 */ /* 0x000fc80000400000 */
[----:B--2---:R-:W-:Y:S01]  /*1d6c0*/  FFMA R12, R12, R2, R13 ;  /* 0x000000020c0c7223 */ /* 0x004fe2000000000d */
[----:B----4-:R-:W-:Y:S01]  /*1d6d0*/  PRMT R10, R11, 0x7610, R10 ;  /* 0x000076100b0a7816 */ /* 0x010fe2000000000a */
[----:B------:R2:W5:Y:S03]  /*1d6e0*/  LDL.LU R13, [R1+0x40c] ;  /* 0x00040c00010d7983 */ /* 0x0005660000300800 */
[----:B0-----:R-:W-:Y:S02]  /*1d6f0*/  F2FP.F16.F32.PACK_AB R5, RZ, R12 ;  /* 0x0000000cff05723e */ /* 0x001fe400000000ff */
[----:B------:R2:W5:Y:S01]  /*1d700*/  LDL.LU R12, [R1+0x408] ;  /* 0x00040800010c7983 */ /* 0x0005620000300800 */
[----:B------:R-:W-:Y:S02]  /*1d710*/  ISETP.GT.AND P3, PT, R0, 0x188, P3 ;  /* 0x000001880000780c */ /* 0x000fe40001f64270 */
[----:B------:R-:W-:Y:S01]  /*1d720*/  PRMT R4, R5, 0x7610, R4 ;  /* 0x0000761005047816 */ /* 0x000fe20000000004 */
[----:B------:R-:W-:Y:S01]  /*1d730*/  @P4 IMAD.MOV.U32 R5, RZ, RZ, R9 ;  /* 0x000000ffff054224 */ /* 0x000fe200078e0009 */
[----:B------:R2:W5:Y:S02]  /*1d740*/  LDL.LU R11, [R1+0x404] ;  /* 0x00040400010b7983 */ /* 0x0005640000300800 */
[----:B-1----:R-:W-:-:S02]  /*1d750*/  PRMT R3, R4, 0x7610, R3 ;  /* 0x0000761004037816 */ /* 0x002fc40000000003 */
[----:B------:R-:W-:Y:S01]  /*1d760*/  @P4 MOV R4, R6 ;  /* 0x0000000600044202 */ /* 0x000fe20000000f00 */
[----:B------:R0:W-:Y:S04]  /*1d770*/  STL.S16 [R1+0x2c8], R10 ;  /* 0x0002c80a01007387 */ /* 0x0001e80000100600 */
[----:B------:R1:W-:Y:S04]  /*1d780*/  @P4 STG.E.U16 desc[UR52][R4.64+0x22], R3 ;  /* 0x0000220304004986 */ /* 0x0003e8000c101534 */
[----:B0-----:R2:W5:Y:S04]  /*1d790*/  LDL.LU R10, [R1+0x400] ;  /* 0x00040000010a7983 */ /* 0x0015680000300800 */
[----:B-1----:R2:W5:Y:S04]  /*1d7a0*/  LDL.LU.64 R4, [R1+0x3f8] ;  /* 0x0003f80001047983 */ /* 0x0025680000300a00 */
[----:B------:R2:W5:Y:S01]  /*1d7b0*/  LDL.LU R3, [R1+0x3f0] ;  /* 0x0003f00001037983 */ /* 0x0005620000300800 */
[----:B------:R-:W-:Y:S04]  /*1d7c0*/  BSSY B1, `(.L_x_136) ;  /* 0x0000006000017945 */ /* 0x000fe80003800000 */
[----:B------:R-:W-:Y:S05]  /*1d7d0*/  @!P3 BRA `(.L_x_137) ;  /* 0x000000000010b947 */ /* 0x000fea0003800000 */
[----:B------:R0:W-:Y:S04]  /*1d7e0*/  STL [R1+0x3f0], R0 ;  /* 0x0003f00001007387 */ /* 0x0001e80000100800 */
[----:B0----5:R-:W3:Y:S04]  /*1d7f0*/  LDG.E.LTC128B.U16 R0, desc[UR52][R10.64+0x20] ;  /* 0x000020340a007981 */ /* 0x021ee8000c1e1520 */
[----:B---3--:R0:W-:Y:S04]  /*1d800*/  STL [R1+0x2c8], R0 ;  /* 0x0002c80001007387 */ /* 0x0081e80000100800 */
[----:B0-----:R0:W5:Y:S02]  /*1d810*/  LDL.LU R0, [R1+0x3f0] ;  /* 0x0003f00001007983 */ /* 0x0011640000300800 */
.L_x_137:
[----:B------:R-:W-:Y:S05]  /*1d820*/  BSYNC B1 ;  /* 0x0000000000017941 */ /* 0x000fea0003800000 */
.L_x_136:
[----:B-----5:R-:W-:Y:S04]  /*1d830*/  STL [R1+0x414], R11 ;  /* 0x0004140b01007387 */ /* 0x020fe80000100800 */
[----:B------:R1:W-:Y:S04]  /*1d840*/  STL [R1+0x410], R10 ;  /* 0x0004100a01007387 */ /* 0x0003e80000100800 */
[----:B-1----:R-:W3:Y:S04]  /*1d850*/  LDL.LU R10, [R1+0x2e8] ;  /* 0x0002e800010a7983 */ /* 0x002ee80000300800 */
[----:B------:R-:W-:Y:S04]  /*1d860*/  STL [R1+0x40c], R9 ;  /* 0x00040c0901007387 */ /* 0x000fe80000100800 */
[----:B------:R-:W-:Y:S04]  /*1d870*/  STL [R1+0x408], R8 ;  /* 0x0004080801007387 */ /* 0x000fe80000100800 */
[----:B------:R1:W-:Y:S04]  /*1d880*/  STL [R1+0x404], R7 ;  /* 0x0004040701007387 */ /* 0x0003e80000100800 */
[----:B-1----:R-:W4:Y:S04]  /*1d890*/  LDL.LU R7, [R1+0x2c8] ;  /* 0x0002c80001077983 */ /* 0x002f280000300800 */
        /* <DEDUP_REMOVED lines=28> */
.L_x_139:
[----:B------:R-:W-:Y:S05]  /*1da60*/  BSYNC B1 ;  /* 0x0000000000017941 */ /* 0x000fea0003800000 */
.L_x_138:
[----:B-----5:R-:W-:Y:S04]  /*1da70*/  STL [R1+0x414], R11 ;  /* 0x0004140b01007387 */ /* 0x020fe80000100800 */
[----:B------:R2:W-:Y:S04]  /*1da80*/  STL [R1+0x410], R10 ;  /* 0x0004100a01007387 */ /* 0x0005e80000100800 */
[----:B--2---:R-:W2:Y:S04]  /*1da90*/  LDL.LU R10, [R1+0x2ec] ;  /* 0x0002ec00010a7983 */ /* 0x004ea80000300800 */
[----:B------:R-:W-:Y:S04]  /*1daa0*/  STL [R1+0x40c], R9 ;  /* 0x00040c0901007387 */ /* 0x000fe80000100800 */
[----:B------:R-:W-:Y:S04]  /*1dab0*/  STL [R1+0x408], R8 ;  /* 0x0004080801007387 */ /* 0x000fe80000100800 */
[----:B------:R4:W-:Y:S04]  /*1dac0*/  STL [R1+0x404], R7 ;  /* 0x0004040701007387 */ /* 0x0009e80000100800 */
[----:B----4-:R-:W4:Y:S04]  /*1dad0*/  LDL.LU R7, [R1+0x2c8] ;  /* 0x0002c80001077983 */ /* 0x010f280000300800 */
[----:B------:R-:W-:Y:S04]  /*1dae0*/  STL [R1+0x400], R6 ;  /* 0x0004000601007387 */ /* 0x000fe80000100800 */
[----:B------:R0:W-:Y:S04]  /*1daf0*/  STL.64 [R1+0x3f8], R4 ;  /* 0x0003f80401007387 */ /* 0x0001e80000100a00 */
[----:B0-----:R-:W3:Y:S04]  /*1db00*/  LDL.64 R4, [R1+0x2c0] ;  /* 0x0002c00001047983 */ /* 0x001ee80000100a00 */
[----:B------:R0:W-:Y:S01]  /*1db10*/  STL [R1+0x3f0], R3 ;  /* 0x0003f00301007387 */ /* 0x0001e20000100800 */
[----:B----4-:R-:W-:-:S05]  /*1db20*/  HADD2.F32 R11, -RZ, R7.H0_H0 ;  /* 0x20000007ff0b7230 */ /* 0x010fca0000004100 */
        /* <DEDUP_REMOVED lines=13> */
[----:B---3--:R3:W-:Y:S04]  /*1dc00*/  @P2 STG.E.U16 desc[UR52][R4.64+0x22], R3 ;  /* 0x0000220304002986 */ /* 0x0087e8000c101534 */
[----:B0-----:R2:W5:Y:S04]  /*1dc10*/  LDL.LU R6, [R1+0x400] ;  /* 0x0004000001067983 */ /* 0x0015680000300800 */
[----:B---3--:R2:W5:Y:S04]  /*1dc20*/  LDL.LU.64 R4, [R1+0x3f8] ;  /* 0x0003f80001047983 */ /* 0x0085680000300a00 */
[----:B------:R2:W5:Y:S01]  /*1dc30*/  LDL.LU R3, [R1+0x3f0] ;  /* 0x0003f00001037983 */ /* 0x0005620000300800 */
[----:B------:R-:W-:Y:S04]  /*1dc40*/  BSSY B1, `(.L_x_140) ;  /* 0x0000006000017945 */ /* 0x000fe80003800000 */
[----:B------:R-:W-:Y:S05]  /*1dc50*/  @!P3 BRA `(.L_x_141) ;  /* 0x000000000010b947 */ /* 0x000fea0003800000 */
[----:B------:R0:W-:Y:S04]  /*1dc60*/  STL [R1+0x3f0], R0 ;  /* 0x0003f00001007387 */ /* 0x0001e80000100800 */
[----:B0-----:R-:W3:Y:S04]  /*1dc70*/  LDG.E.LTC128B.U16 R0, desc[UR52][R12.64+0x30] ;  /* 0x000030340c007981 */ /* 0x001ee8000c1e1520 */
[----:B---3--:R0:W-:Y:S04]  /*1dc80*/  STL [R1+0x2c8], R0 ;  /* 0x0002c80001007387 */ /* 0x0081e80000100800 */
[----:B0-----:R0:W5:Y:S02]  /*1dc90*/  LDL.LU R0, [R1+0x3f0] ;  /* 0x0003f00001007983 */ /* 0x0011640000300800 */
.L_x_141:
[----:B------:R-:W-:Y:S05]  /*1dca0*/  BSYNC B1 ;  /* 0x0000000000017941 */ /* 0x000fea0003800000 */
.L_x_140:
[----:B------:R-:W-:Y:S04]  /*1dcb0*/  STL [R1+0x40c], R13 ;  /* 0x00040c0d01007387 */ /* 0x000fe80000100800 */
[----:B------:R3:W-:Y:S04]  /*1dcc0*/  STL [R1+0x408], R12 ;  /* 0x0004080c01007387 */ /* 0x0007e80000100800 */
[----:B---3--:R-:W3:Y:S04]  /*1dcd0*/  LDL.LU R12, [R1+0x2f0] ;  /* 0x0002f000010c7983 */ /* 0x008ee80000300800 */
[----:B-----5:R4:W-:Y:S04]  /*1dce0*/  STL [R1+0x404], R11 ;  /* 0x0004040b01007387 */ /* 0x0209e80000100800 */
[----:B----4-:R-:W4:Y:S04]  /*1dcf0*/  LDL.LU R11, [R1+0x2c8] ;  /* 0x0002c800010b7983 */ /* 0x010f280000300800 */
[----:B------:R1:W-:Y:S04]  /*1dd00*/  STL [R1+0x400], R10 ;  /* 0x0004000a01007387 */ /* 0x0003e80000100800 */
[----:B------:R2:W-:Y:S04]  /*1dd10*/  STL.64 [R1+0x3f8], R4 ;  /* 0x0003f80401007387 */ /* 0x0005e80000100a00 */
[----:B------:R0:W-:Y:S01]  /*1dd20*/  STL [R1+0x3f0], R3 ;  /* 0x0003f00301007387 */ /* 0x0001e20000100800 */
[----:B----4-:R-:W-:-:S05]  /*1dd30*/  HADD2.F32 R13, -RZ, R11.H0_H0 ;  /* 0x2000000bff0d7230 */ /* 0x010fca0000004100 */
[----:B------:R-:W-:-:S04]  /*1dd40*/  FMUL R13, R13, R16 ;  /* 0x000000100d0d7220 */ /* 0x000fc80000400000 */
[----:B---3--:R-:W-:Y:S01]  /*1dd50*/  FFMA R12, R12, R2, R13 ;  /* 0x000000020c0c7223 */ /* 0x008fe2000000000d */
[----:B-1----:R-:W-:Y:S01]  /*1dd60*/  PRMT R10, R11, 0x7610, R10 ;  /* 0x000076100b0a7816 */ /* 0x002fe2000000000a */
[----:B------:R1:W5:Y:S03]  /*1dd70*/  LDL.LU R13, [R1+0x40c] ;  /* 0x00040c00010d7983 */ /* 0x0003660000300800 */
[----:B--2---:R-:W-:Y:S02]  /*1dd80*/  F2FP.F16.F32.PACK_AB R5, RZ, R12 ;  /* 0x0000000cff05723e */ /* 0x004fe400000000ff */
[----:B------:R1:W5:Y:S01]  /*1dd90*/  LDL.LU R12, [R1+0x408] ;  /* 0x00040800010c7983 */ /* 0x0003620000300800 */
[----:B------:R-:W-:Y:S02]  /*1dda0*/  ISETP.GT.AND P2, PT, R0, 0x180, P0 ;  /* 0x000001800000780c */ /* 0x000fe40000744270 */
[----:B------:R-:W-:Y:S01]  /*1ddb0*/  PRMT R4, R5, 0x7610, R4 ;  /* 0x0000761005047816 */ /* 0x000fe20000000004 */
[----:B------:R-:W-:Y:S01]  /*1ddc0*/  @P3 IMAD.MOV.U32 R5, RZ, RZ, R9 ;  /* 0x000000ffff053224 */ /* 0x000fe200078e0009 */
[----:B------:R1:W5:Y:S02]  /*1ddd0*/  LDL.LU R11, [R1+0x404] ;  /* 0x00040400010b7983 */ /* 0x0003640000300800 */
[----:B0-----:R-:W-:Y:S01]  /*1dde0*/  PRMT R3, R4, 0x7610, R3 ;  /* 0x0000761004037816 */ /* 0x001fe20000000003 */
[----:B------:R-:W-:Y:S01]  /*1ddf0*/  @P3 IMAD.MOV.U32 R4, RZ, RZ, R6 ;  /* 0x000000ffff043224 */ /* 0x000fe200078e0006 */
[----:B------:R0:W-:Y:S04]  /*1de00*/  STL.S16 [R1+0x2c8], R10 ;  /* 0x0002c80a01007387 */ /* 0x0001e80000100600 */
[----:B------:R2:W-:Y:S04]  /*1de10*/  @P3 STG.E.U16 desc[UR52][R4.64+0x30], R3 ;  /* 0x0000300304003986 */ /* 0x0005e8000c101534 */
[----:B0-----:R1:W5:Y:S04]  /*1de20*/  LDL.LU R10, [R1+0x400] ;  /* 0x00040000010a7983 */ /* 0x0013680000300800 */
[----:B--2---:R1:W5:Y:S04]  /*1de30*/  LDL.LU.64 R4, [R1+0x3f8] ;  /* 0x0003f80001047983 */ /* 0x0043680000300a00 */
[----:B------:R1:W5:Y:S01]  /*1de40*/  LDL.LU R3, [R1+0x3f0] ;  /* 0x0003f00001037983 */ /* 0x0003620000300800 */
[----:B------:R-:W-:Y:S04]  /*1de50*/  BSSY B1, `(.L_x_142) ;  /* 0x0000006000017945 */ /* 0x000fe80003800000 */
[----:B------:R-:W-:Y:S05]  /*1de60*/  @!P2 BRA `(.L_x_143) ;  /* 0x000000000010a947 */ /* 0x000fea0003800000 */
[----:B------:R0:W-:Y:S04]  /*1de70*/  STL [R1+0x3f0], R0 ;  /* 0x0003f00001007387 */ /* 0x0001e80000100800 */
[----:B0----5:R-:W2:Y:S04]  /*1de80*/  LDG.E.LTC128B.U16 R0, desc[UR52][R12.64+0x32] ;  /* 0x000032340c007981 */ /* 0x021ea8000c1e1520 */
[----:B--2---:R0:W-:Y:S04]  /*1de90*/  STL [R1+0x2c8], R0 ;  /* 0x0002c80001007387 */ /* 0x0041e80000100800 */
[----:B0-----:R0:W5:Y:S02]  /*1dea0*/  LDL.LU R0, [R1+0x3f0] ;  /* 0x0003f00001007983 */ /* 0x0011640000300800 */
.L_x_143:
[----:B------:R-:W-:Y:S05]  /*1deb0*/  BSYNC B1 ;  /* 0x0000000000017941 */ /* 0x000fea0003800000 */
.L_x_142:
[----:B------:R-:W2:Y:S04]  /*1dec0*/  LDL R8, [R1+0x2c8] ;  /* 0x0002c80001087983 */ /* 0x000ea80000100800 */
[----:B-----5:R3:W-:Y:S04]  /*1ded0*/  STL.64 [R1+0x3f8], R4 ;  /* 0x0003f80401007387 */ /* 0x0207e80000100a00 */
[----:B---3--:R-:W3:Y:S01]  /*1dee0*/  LDL.LU R5, [R1+0x2f4] ;  /* 0x0002f40001057983 */ /* 0x008ee20000300800 */
[----:B------:R-:W-:Y:S01]  /*1def0*/  @P2 IMAD.MOV.U32 R4, RZ, RZ, R6 ;  /* 0x000000ffff042224 */ /* 0x000fe200078e0006 */
[----:B------:R-:W-:-:S02]  /*1df00*/  ISETP.GT.AND P1, PT, R0, 0x188, P1 ;  /* 0x000001880000780c */ /* 0x000fc40000f24270 */
[----:B------:R4:W-:Y:S01]  /*1df10*/  STL [R1+0x3f0], R3 ;  /* 0x0003f00301007387 */ /* 0x0009e20000100800 */
[----:B--2---:R-:W-:-:S05]  /*1df20*/  HADD2.F32 R8, -RZ, R8.H0_H0 ;  /* 0x20000008ff087230 */ /* 0x004fca0000004100 */
[----:B------:R-:W-:-:S04]  /*1df30*/  FMUL R8, R8, R16 ;  /* 0x0000001008087220 */ /* 0x000fc80000400000 */
[----:B---3--:R-:W-:Y:S01]  /*1df40*/  FFMA R8, R5, R2, R8 ;  /* 0x0000000205087223 */ /* 0x008fe20000000008 */
[----:B------:R-:W-:Y:S02]  /*1df50*/  @P2 MOV R5, R9 ;  /* 0x0000000900052202 */ /* 0x000fe40000000f00 */
[----:B------:R-:W2:Y:S02]  /*1df60*/  LDL.LU R9, [R1+0x2c8] ;  /* 0x0002c80001097983 */ /* 0x000ea40000300800 */
[----:B------:R-:W-:-:S04]  /*1df70*/  F2FP.F16.F32.PACK_AB R8, RZ, R8 ;  /* 0x00000008ff08723e */ /* 0x000fc800000000ff */
[----:B----4-:R-:W-:-:S05]  /*1df80*/  PRMT R3, R8, 0x7610, R3 ;  /* 0x0000761008037816 */ /* 0x010fca0000000003 */
[----:B------:R3:W-:Y:S04]  /*1df90*/  @P2 STG.E.U16 desc[UR52][R4.64+0x32], R3 ;  /* 0x0000320304002986 */ /* 0x0007e8000c101534 */
[----:B---3--:R3:W5:Y:S04]  /*1dfa0*/  LDL.LU.64 R4, [R1+0x3f8] ;  /* 0x0003f80001047983 */ /* 0x0087680000300a00 */
[----:B------:R3:W5:Y:S01]  /*1dfb0*/  LDL.LU R3, [R1+0x3f0] ;  /* 0x0003f00001037983 */ /* 0x0007620000300800 */
[----:B------:R-:W-:Y:S01]  /*1dfc0*/  BSSY B1, `(.L_x_144) ;  /* 0x0000004000017945 */ /* 0x000fe20003800000 */
[----:B--2---:R-:W-:-:S03]  /*1dfd0*/  PRMT R8, R9, 0x7610, R8 ;  /* 0x0000761009087816 */ /* 0x004fc60000000008 */
[----:B---3--:R-:W-:Y:S05]  /*1dfe0*/  @!P1 BRA `(.L_x_145) ;  /* 0x0000000000049947 */ /* 0x008fea0003800000 */
[----:B------:R2:W5:Y:S02]  /*1dff0*/  LDG.E.LTC128B.U16 R8, desc[UR52][R10.64+0x30] ;  /* 0x000030340a087981 */ /* 0x000564000c1e1520 */
.L_x_145:
[----:B------:R-:W-:Y:S05]  /*1e000*/  BSYNC B1 ;  /* 0x0000000000017941 */ /* 0x000fea0003800000 */
.L_x_144:
[----:B-----5:R3:W-:Y:S04]  /*1e010*/  STL [R1+0x3f8], R3 ;  /* 0x0003f80301007387 */ /* 0x0207e80000100800 */
[----:B---3--:R-:W3:Y:S04]  /*1e020*/  LDL.LU R3, [R1+0x2f8] ;  /* 0x0002f80001037983 */ /* 0x008ee80000300800 */
[----:B------:R4:W-:Y:S04]  /*1e030*/  STL.64 [R1+0x3f0], R4 ;  /* 0x0003f00401007387 */ /* 0x0009e80000100a00 */
[----:B----4-:R-:W4:Y:S01]  /*1e040*/  LDL.64 R4, [R1+0x2c0] ;  /* 0x0002c00001047983 */ /* 0x010f220000100a00 */
[----:B------:R-:W-:-:S05]  /*1e050*/  HADD2.F32 R9, -RZ, R8.H0_H0 ;  /* 0x20000008ff097230 */ /* 0x000fca0000004100 */
[----:B------:R-:W-:-:S04]  /*1e060*/  FMUL R9, R9, R16 ;  /* 0x0000001009097220 */ /* 0x000fc80000400000 */
[----:B---3--:R-:W-:Y:S02]  /*1e070*/  FFMA R9, R3, R2, R9 ;  /* 0x0000000203097223 */ /* 0x008fe40000000009 */
[----:B------:R3:W5:Y:S01]  /*1e080*/  LDL.LU R3, [R1+0x3f8] ;  /* 0x0003f80001037983 */ /* 0x0007620000300800 */
[----:B------:R-:W-:Y:S02]  /*1e090*/  ISETP.GT.AND P0, PT, R0, 0x188, P0 ;  /* 0x000001880000780c */ /* 0x000fe40000704270 */
[----:B------:R-:W-:-:S05]  /*1e0a0*/  F2FP.F16.F32.PACK_AB R9, RZ, R9 ;  /* 0x00000009ff09723e */ /* 0x000fca00000000ff */
[----:B----4-:R4:W-:Y:S04]  /*1e0b0*/  @P1 STG.E.U16 desc[UR52][R4.64+0x30], R9 ;  /* 0x0000300904001986 */ /* 0x0109e8000c101534 */
[----:B----4-:R3:W5:Y:S01]  /*1e0c0*/  LDL.LU.64 R4, [R1+0x3f0] ;  /* 0x0003f00001047983 */ /* 0x0107620000300a00 */
[----:B------:R-:W-:Y:S04]  /*1e0d0*/  BSSY B1, `(.L_x_146) ;  /* 0x0000003000017945 */ /* 0x000fe80003800000 */
[----:B------:R-:W-:Y:S05]  /*1e0e0*/  @!P0 BRA `(.L_x_147) ;  /* 0x0000000000048947 */ /* 0x000fea0003800000 */
[----:B------:R4:W5:Y:S02]  /*1e0f0*/  LDG.E.LTC128B.U16 R8, desc[UR52][R10.64+0x32] ;  /* 0x000032340a087981 */ /* 0x000964000c1e1520 */
.L_x_147:
[----:B------:R-:W-:Y:S05]  /*1e100*/  BSYNC B1 ;  /* 0x0000000000017941 */ /* 0x000fea0003800000 */
.L_x_146:
[----:B------:R0:W-:Y:S04]  /*1e110*/  STL [R1+0x3f8], R6 ;  /* 0x0003f80601007387 */ /* 0x0001e80000100800 */
[----:B0-----:R-:W2:Y:S04]  /*1e120*/  LDL.LU R6, [R1+0x2fc] ;  /* 0x0002fc0001067983 */ /* 0x001ea80000300800 */
[----:B-----5:R0:W-:Y:S04]  /*1e130*/  STL.64 [R1+0x3f0], R4 ;  /* 0x0003f00401007387 */ /* 0x0201e80000100a00 */
[----:B0-----:R-:W3:Y:S01]  /*1e140*/  LDL.LU.64 R4, [R1+0x2c0] ;  /* 0x0002c00001047983 */ /* 0x001ee20000300a00 */
[----:B------:R-:W-:-:S05]  /*1e150*/  HADD2.F32 R9, -RZ, R8.H0_H0 ;  /* 0x20000008ff097230 */ /* 0x000fca0000004100 */
[----:B------:R-:W-:-:S04]  /*1e160*/  FMUL R9, R9, R16 ;  /* 0x0000001009097220 */ /* 0x000fc80000400000 */
[----:B--2---:R-:W-:Y:S02]  /*1e170*/  FFMA R9, R6, R2, R9 ;  /* 0x0000000206097223 */ /* 0x004fe40000000009 */
[----:B------:R0:W5:Y:S01]  /*1e180*/  LDL.LU R6, [R1+0x3f8] ;  /* 0x0003f80001067983 */ /* 0x0001620000300800 */
[----:B------:R-:W-:Y:S02]  /*1e190*/  ISETP.GT.AND P3, PT, R3, 0x20, PT ;  /* 0x000000200300780c */ /* 0x000fe40003f64270 */
[----:B------:R-:W-:Y:S02]  /*1e1a0*/  F2FP.F16.F32.PACK_AB R9, RZ, R9 ;  /* 0x00000009ff09723e */ /* 0x000fe400000000ff */
[----:B------:R-:W-:Y:S02]  /*1e1b0*/  ISETP.GT.AND P1, PT, R0, RZ, P3 ;  /* 0x000000ff0000720c */ /* 0x000fe40001f24270 */
[----:B------:R-:W-:Y:S01]  /*1e1c0*/  LOP3.LUT R17, R17, 0xfffffffe, RZ, 0xc0, !PT ;  /* 0xfffffffe11117812 */ /* 0x000fe200078ec0ff */
[----:B---3--:R2:W-:Y:S01]  /*1e1d0*/  @P0 STG.E.U16 desc[UR52][R4.64+0x32], R9 ;  /* 0x0000320904000986 */ /* 0x0085e2000c101534 */
[----:B------:R-:W-:Y:S05]  /*1e1e0*/  BSSY B1, `(.L_x_148) ;  /* 0x0000005000017945 */ /* 0x000fea0003800000 */
[----:B------:R-:W-:Y:S01]  /*1e1f0*/  @P3 LOP3.LUT R17, R17, 0x1, RZ, 0xfc, !PT ;  /* 0x0000000111113812 */ /* 0x000fe200078efcff */
[----:B--2---:R0:W5:Y:S03]  /*1e200*/  LDL.LU.64 R4, [R1+0x3f0] ;  /* 0x0003f00001047983 */ /* 0x0041660000300a00 */
[----:B------:R-:W-:Y:S05]  /*1e210*/  @!P1 BRA `(.L_x_149) ;  /* 0x0000000000049947 */ /* 0x000fea0003800000 */
[----:B------:R2:W5:Y:S02]  /*1e220*/  LDG.E.LTC128B.U16 R8, desc[UR52][R236.64+0x40] ;  /* 0x00004034ec087981 */ /* 0x000564000c1e1520 */
.L_x_149:
[----:B------:R-:W-:Y:S05]  /*1e230*/  BSYNC B1 ;  /* 0x0000000000017941 */ /* 0x000fea0003800000 */
.L_x_148:
[----:B-----5:R3:W-:Y:S04]  /*1e240*/  STL [R1+0x3f8], R6 ;  /* 0x0003f80601007387 */ /* 0x0207e80000100800 */
[----:B---3--:R-:W3:Y:S04]  /*1e250*/  LDL.LU R6, [R1+0x280] ;  /* 0x0002800001067983 */ /* 0x008ee80000300800 */
[----:B------:R0:W-:Y:S04]  /*1e260*/  STL.64 [R1+0x3f0], R4 ;  /* 0x0003f00401007387 */ /* 0x0001e80000100a00 */
[----:B0-----:R-:W4:Y:S01]  /*1e270*/  LDL.64 R4, [R1+0x308] ;  /* 0x0003080001047983 */ /* 0x001f220000100a00 */
[----:B------:R-:W-:-:S05]  /*1e280*/  HADD2.F32 R9, -RZ, R8.H0_H0 ;  /* 0x20000008ff097230 */ /* 0x000fca0000004100 */
[----:B------:R-:W-:-:S04]  /*1e290*/  FMUL R9, R9, R16 ;  /* 0x0000001009097220 */ /* 0x000fc80000400000 */
[----:B---3--:R-:W-:Y:S02]  /*1e2a0*/  FFMA R9, R6, R2, R9 ;  /* 0x0000000206097223 */ /* 0x008fe40000000009 */
[----:B------:R0:W5:Y:S01]  /*1e2b0*/  LDL.LU R6, [R1+0x3f8] ;  /* 0x0003f80001067983 */ /* 0x0001620000300800 */
[----:B------:R-:W-:Y:S02]  /*1e2c0*/  ISETP.GT.AND P2, PT, R3, 0x21, PT ;  /* 0x000000210300780c */ /* 0x000fe40003f44270 */
[----:B------:R-:W-:Y:S02]  /*1e2d0*/  F2FP.F16.F32.PACK_AB R9, RZ, R9 ;  /* 0x00000009ff09723e */ /* 0x000fe400000000ff */
[----:B------:R-:W-:Y:S02]  /*1e2e0*/  ISETP.GT.AND P0, PT, R0, RZ, P2 ;  /* 0x000000ff0000720c */ /* 0x000fe40001704270 */
[----:B------:R-:W-:Y:S01]  /*1e2f0*/  LOP3.LUT R17, R17, 0xfffffffb, RZ, 0xc0, !PT ;  /* 0xfffffffb11117812 */ /* 0x000fe200078ec0ff */
[----:B----4-:R3:W-:Y:S01]  /*1e300*/  @P1 STG.E.U16 desc[UR52][R4.64+0x40], R9 ;  /* 0x0000400904001986 */ /* 0x0107e2000c101534 */
[----:B------:R-:W-:Y:S05]  /*1e310*/  BSSY B1, `(.L_x_150) ;  /* 0x0000005000017945 */ /* 0x000fea0003800000 */
[----:B------:R-:W-:Y:S01]  /*1e320*/  @P2 LOP3.LUT R17, R17, 0x4, RZ, 0xfc, !PT ;  /* 0x0000000411112812 */ /* 0x000fe200078efcff */
[----:B---3--:R0:W5:Y:S03]  /*1e330*/  LDL.LU.64 R4, [R1+0x3f0] ;  /* 0x0003f00001047983 */ /* 0x0081660000300a00 */
[----:B------:R-:W-:Y:S05]  /*1e340*/  @!P0 BRA `(.L_x_151) ;  /* 0x0000000000048947 */ /* 0x000fea0003800000 */
[----:B------:R3:W5:Y:S02]  /*1e350*/  LDG.E.LTC128B.U16 R8, desc[UR52][R236.64+0x42] ;  /* 0x00004234ec087981 */ /* 0x000764000c1e1520 */
.L_x_151:
[----:B------:R-:W-:Y:S05]  /*1e360*/  BSYNC B1 ;  /* 0x0000000000017941 */ /* 0x000fea0003800000 */
.L_x_150:
[----:B------:R4:W-:Y:S04]  /*1e370*/  STL [R1+0x3f8], R3 ;  /* 0x0003f80301007387 */ /* 0x0009e80000100800 */
[----:B----4-:R-:W4:Y:S04]  /*1e380*/  LDL.LU R3, [R1+0x284] ;  /* 0x0002840001037983 */ /* 0x010f280000300800 */
[----:B-----5:R0:W-:Y:S04]  /*1e390*/  STL.64 [R1+0x3f0], R4 ;  /* 0x0003f00401007387 */ /* 0x0201e80000100a00 */
[----:B0-----:R-:W2:Y:S01]  /*1e3a0*/  LDL.64 R4, [R1+0x308] ;  /* 0x0003080001047983 */ /* 0x001ea20000100a00 */
[----:B------:R-:W-:-:S05]  /*1e3b0*/  HADD2.F32 R9, -RZ, R8.H0_H0 ;  /* 0x20000008ff097230 */ /* 0x000fca0000004100 */
[----:B------:R-:W-:-:S04]  /*1e3c0*/  FMUL R9, R9, R16 ;  /* 0x0000001009097220 */ /* 0x000fc80000400000 */
[----:B----4-:R-:W-:Y:S02]  /*1e3d0*/  FFMA R9, R3, R2, R9 ;  /* 0x0000000203097223 */ /* 0x010fe40000000009 */
[----:B------:R0:W5:Y:S01]  /*1e3e0*/  LDL.LU R3, [R1+0x3f8] ;  /* 0x0003f80001037983 */ /* 0x0001620000300800 */
[----:B------:R-:W-:Y:S02]  /*1e3f0*/  ISETP.GT.AND P1, PT, R0, 0x8, P3 ;  /* 0x000000080000780c */ /* 0x000fe40001f24270 */
[----:B------:R-:W-:-:S05]  /*1e400*/  F2FP.F16.F32.PACK_AB R9, RZ, R9 ;  /* 0x00000009ff09723e */ /* 0x000fca00000000ff */
[----:B--2---:R2:W-:Y:S04]  /*1e410*/  @P0 STG.E.U16 desc[UR52][R4.64+0x42], R9 ;  /* 0x0000420904000986 */ /* 0x0045e8000c101534 */
[----:B--2---:R0:W5:Y:S01]  /*1e420*/  LDL.LU.64 R4, [R1+0x3f0] ;  /* 0x0003f00001047983 */ /* 0x0041620000300a00 */
[----:B------:R-:W-:Y:S04]  /*1e430*/  BSSY B1, `(.L_x_152) ;  /* 0x0000003000017945 */ /* 0x000fe80003800000 */
[----:B------:R-:W-:Y:S05]  /*1e440*/  @!P1 BRA `(.L_x_153) ;  /* 0x0000000000049947 */ /* 0x000fea0003800000 */
[----:B------:R2:W5:Y:S02]  /*1e450*/  LDG.E.LTC128B.U16 R8, desc[UR52][R232.64+0x40] ;  /* 0x00004034e8087981 */ /* 0x000564000c1e1520 */
.L_x_153:
[----:B------:R-:W-:Y:S05]  /*1e460*/  BSYNC B1 ;  /* 0x0000000000017941 */ /* 0x000fea0003800000 */
.L_x_152:
[----:B-----5:R4:W-:Y:S04]  /*1e470*/  STL [R1+0x3f0], R3 ;  /* 0x0003f00301007387 */ /* 0x0209e80000100800 */
[----:B----4-:R-:W4:Y:S01]  /*1e480*/  LDL.LU R3, [R1+0x288] ;  /* 0x0002880001037983 */ /* 0x010f220000300800 */
[----:B------:R-:W-:-:S05]  /*1e490*/  HADD2.F32 R9, -RZ, R8.H0_H0 ;  /* 0x20000008ff097230 */ /* 0x000fca0000004100 */
[----:B------:R-:W-:Y:S01]  /*1e4a0*/  FMUL R9, R9, R16 ;  /* 0x0000001009097220 */ /* 0x000fe20000400000 */
[----:B------:R-:W-:-:S03]  /*1e4b0*/  ISETP.GT.AND P0, PT, R0, 0x8, P2 ;  /* 0x000000080000780c */ /* 0x000fc60001704270 */
[----:B----4-:R-:W-:Y:S02]  /*1e4c0*/  FFMA R9, R3, R2, R9 ;  /* 0x0000000203097223 */ /* 0x010fe40000000009 */
[----:B------:R4:W5:Y:S01]  /*1e4d0*/  LDL.LU R3, [R1+0x3f0] ;  /* 0x0003f00001037983 */ /* 0x0009620000300800 */
[----:B------:R-:W-:Y:S02]  /*1e4e0*/  BSSY B1, `(.L_x_154) ;  /* 0x0000005000017945 */ /* 0x000fe40003800000 */
[----:B------:R-:W-:-:S05]  /*1e4f0*/  F2FP.F16.F32.PACK_AB R9, RZ, R9 ;  /* 0x00000009ff09723e */ /* 0x000fca00000000ff */
[----:B------:R4:W-:Y:S01]  /*1e500*/  @P1 STG.E.U16 desc[UR52][R4.64+0x40], R9 ;  /* 0x0000400904001986 */ /* 0x0009e2000c101534 */
[----:B------:R-:W-:Y:S05]  /*1e510*/  @!P0 BRA `(.L_x_155) ;  /* 0x0000000000048947 */ /* 0x000fea0003800000 */
[----:B------:R0:W5:Y:S02]  /*1e520*/  LDG.E.LTC128B.U16 R8, desc[UR52][R232.64+0x42] ;  /* 0x00004234e8087981 */ /* 0x000164000c1e1520 */
.L_x_155:
[----:B------:R-:W-:Y:S05]  /*1e530*/  BSYNC B1 ;  /* 0x0000000000017941 */ /* 0x000fea0003800000 */
.L_x_154:
[----:B------:R1:W-:Y:S04]  /*1e540*/  STL [R1+0x3f0], R6 ;  /* 0x0003f00601007387 */ /* 0x0003e80000100800 */
[----:B-1----:R-:W2:Y:S01]  /*1e550*/  LDL.LU R6, [R1+0x28c] ;  /* 0x00028c0001067983 */ /* 0x002ea20000300800 */
[----:B----45:R-:W-:-:S05]  /*1e560*/  HADD2.F32 R9, -RZ, R8.H0_H0 ;  /* 0x20000008ff097230 */ /* 0x030fca0000004100 */
[----:B------:R-:W-:Y:S01]  /*1e570*/  FMUL R9, R9, R16 ;  /* 0x0000001009097220 */ /* 0x000fe20000400000 */
[----:B------:R-:W-:-:S04]  /*1e580*/  ISETP.GT.AND P6, PT, R3, 0x28, PT ;  /* 0x000000280300780c */ /* 0x000fc80003fc4270 */
[----:B------:R-:W-:Y:S01]  /*1e590*/  ISETP.GT.AND P1, PT, R0, RZ, P6 ;  /* 0x000000ff0000720c */ /* 0x000fe20003724270 */
[----:B--2---:R-:W-:Y:S02]  /*1e5a0*/  FFMA R9, R6, R2, R9 ;  /* 0x0000000206097223 */ /* 0x004fe40000000009 */
[----:B------:R1:W5:Y:S01]  /*1e5b0*/  LDL.LU R6, [R1+0x3f0] ;  /* 0x0003f00001067983 */ /* 0x0003620000300800 */
[----:B------:R-:W-:Y:S01]  /*1e5c0*/  LOP3.LUT R17, R17, 0xfffffffd, RZ, 0xc0, !PT ;  /* 0xfffffffd11117812 */ /* 0x000fe200078ec0ff */
[----:B------:R-:W-:Y:S01]  /*1e5d0*/  BSSY B1, `(.L_x_156) ;  /* 0x0000006000017945 */ /* 0x000fe20003800000 */
[----:B------:R-:W-:-:S03]  /*1e5e0*/  F2FP.F16.F32.PACK_AB R9, RZ, R9 ;  /* 0x00000009ff09723e */ /* 0x000fc600000000ff */
[----:B------:R-:W-:Y:S02]  /*1e5f0*/  @P6 LOP3.LUT R17, R17, 0x2, RZ, 0xfc, !PT ;  /* 0x0000000211116812 */ /* 0x000fe400078efcff */
[----:B------:R1:W-:Y:S02]  /*1e600*/  @P0 STG.E.U16 desc[UR52][R4.64+0x42], R9 ;  /* 0x0000420904000986 */ /* 0x0003e4000c101534 */
[----:B------:R-:W-:Y:S05]  /*1e610*/  @!P1 BRA `(.L_x_157) ;  /* 0x0000000000049947 */ /* 0x000fea0003800000 */
[----:B------:R2:W5:Y:S02]  /*1e620*/  LDG.E.LTC128B.U16 R8, desc[UR52][R236.64+0x50] ;  /* 0x00005034ec087981 */ /* 0x000564000c1e1520 */
.L_x_157:
[----:B------:R-:W-:Y:S05]  /*1e630*/  BSYNC B1 ;  /* 0x0000000000017941 */ /* 0x000fea0003800000 */
.L_x_156:
[----:B-----5:R4:W-:Y:S04]  /*1e640*/  STL [R1+0x3f8], R6 ;  /* 0x0003f80601007387 */ /* 0x0209e80000100800 */
[----:B----4-:R-:W4:Y:S04]  /*1e650*/  LDL.LU R6, [R1+0x290] ;  /* 0x0002900001067983 */ /* 0x010f280000300800 */
[----:B------:R1:W-:Y:S04]  /*1e660*/  STL.64 [R1+0x3f0], R4 ;  /* 0x0003f00401007387 */ /* 0x0003e80000100a00 */
[----:B-1----:R-:W3:Y:S01]  /*1e670*/  LDL.64 R4, [R1+0x308] ;  /* 0x0003080001047983 */ /* 0x002ee20000100a00 */
[----:B------:R-:W-:-:S05]  /*1e680*/  HADD2.F32 R9, -RZ, R8.H0_H0 ;  /* 0x20000008ff097230 */ /* 0x000fca0000004100 */
[----:B------:R-:W-:-:S04]  /*1e690*/  FMUL R9, R9, R16 ;  /* 0x0000001009097220 */ /* 0x000fc80000400000 */
[----:B----4-:R-:W-:Y:S02]  /*1e6a0*/  FFMA R9, R6, R2, R9 ;  /* 0x0000000206097223 */ /* 0x010fe40000000009 */
[----:B------:R1:W5:Y:S01]  /*1e6b0*/  LDL.LU R6, [R1+0x3f8] ;  /* 0x0003f80001067983 */ /* 0x0003620000300800 */
[----:B------:R-:W-:Y:S02]  /*1e6c0*/  ISETP.GT.AND P4, PT, R3, 0x29, PT ;  /* 0x000000290300780c */ /* 0x000fe40003f84270 */
[----:B------:R-:W-:Y:S02]  /*1e6d0*/  F2FP.F16.F32.PACK_AB R9, RZ, R9 ;  /* 0x00000009ff09723e */ /* 0x000fe400000000ff */
[----:B------:R-:W-:-:S03]  /*1e6e0*/  ISETP.GT.AND P0, PT, R0, RZ, P4 ;  /* 0x000000ff0000720c */ /* 0x000fc60002704270 */
[----:B---3--:R3:W-:Y:S04]  /*1e6f0*/  @P1 STG.E.U16 desc[UR52][R4.64+0x50], R9 ;  /* 0x0000500904001986 */ /* 0x0087e8000c101534 */
[----:B---3--:R1:W5:Y:S01]  /*1e700*/  LDL.LU.64 R4, [R1+0x3f0] ;  /* 0x0003f00001047983 */ /* 0x0083620000300a00 */
[----:B------:R-:W-:Y:S05]  /*1e710*/  BSSY B1, `(.L_x_158) ;  /* 0x0000003000017945 */ /* 0x000fea0003800000 */
[----:B------:R-:W-:Y:S05]  /*1e720*/  @!P0 BRA `(.L_x_159) ;  /* 0x0000000000048947 */ /* 0x000fea0003800000 */
[----:B------:R3:W5:Y:S02]  /*1e730*/  LDG.E.LTC128B.U16 R8, desc[UR52][R236.64+0x52] ;  /* 0x00005234ec087981 */ /* 0x000764000c1e1520 */
.L_x_159:
[----:B------:R-:W-:Y:S05]  /*1e740*/  BSYNC B1 ;  /* 0x0000000000017941 */ /* 0x000fea0003800000 */
.L_x_158:
        /* <DEDUP_REMOVED lines=15> */
.L_x_161:
[----:B------:R-:W-:Y:S05]  /*1e840*/  BSYNC B1 ;  /* 0x0000000000017941 */ /* 0x000fea0003800000 */
.L_x_160:
        /* <DEDUP_REMOVED lines=12> */
.L_x_163:
[----:B------:R-:W-:Y:S05]  /*1e910*/  BSYNC B1 ;  /* 0x0000000000017941 */ /* 0x000fea0003800000 */
.L_x_162:
        /* <DEDUP_REMOVED lines=8> */
[----:B------:R-:W-:Y:S02]  /*1e9a0*/  BSSY B1, `(.L_x_164) ;  /* 0x0000005000017945 */ /* 0x000fe40003800000 */
[----:B------:R-:W-:-:S05]  /*1e9b0*/  F2FP.F16.F32.PACK_AB R9, RZ, R9 ;  /* 0x00000009ff09723e */ /* 0x000fca00000000ff */
[----:B------:R1:W-:Y:S02]  /*1e9c0*/  @P1 STG.E.U16 desc[UR52][R4.64+0x52], R9 ;  /* 0x0000520904001986 */ /* 0x0003e4000c101534 */
[----:B------:R-:W-:Y:S05]  /*1e9d0*/  @!P0 BRA `(.L_x_165) ;  /* 0x0000000000048947 */ /* 0x000fea0003800000 */
[----:B------:R2:W5:Y:S02]  /*1e9e0*/  LDG.E.LTC128B.U16 R8, desc[UR52][R236.64+0x60] ;  /* 0x00006034ec087981 */ /* 0x000564000c1e1520 */
.L_x_165:
[----:B------:R-:W-:Y:S05]  /*1e9f0*/  BSYNC B1 ;  /* 0x0000000000017941 */ /* 0x000fea0003800000 */
.L_x_164:
        /* <DEDUP_REMOVED lines=9> */
[----:B------:R-:W-:-:S05]  /*1ea90*/  F2FP.F16.F32.PACK_AB R9, RZ, R9 ;  /* 0x00000009ff09723e */ /* 0x000fca00000000ff */
[----:B---3--:R3:W-:Y:S04]  /*1eaa0*/  @P0 STG.E.U16 desc[UR52][R4.64+0x60], R9 ;  /* 0x0000600904000986 */ /* 0x0087e8000c101534 */
[----:B---3--:R1:W5:Y:S01]  /*1eab0*/  LDL.LU.64 R4, [R1+0x3f0] ;  /* 0x0003f00001047983 */ /* 0x0083620000300a00 */
[----:B------:R-:W-:Y:S01]  /*1eac0*/  ISETP.GT.AND P0, PT, R0, RZ, P2 ;  /* 0x000000ff0000720c */ /* 0x000fe20001704270 */
[----:B------:R-:W-:-:S12]  /*1ead0*/  BSSY B1, `(.L_x_166) ;  /* 0x0000003000017945 */ /* 0x000fd80003800000 */
[----:B-1----:R-:W-:Y:S05]  /*1eae0*/  @!P0 BRA `(.L_x_167) ;  /* 0x0000000000048947 */ /* 0x002fea0003800000 */
[----:B------:R1:W5:Y:S02]  /*1eaf0*/  LDG.E.LTC128B.U16 R8, desc[UR52][R236.64+0x62] ;  /* 0x00006234ec087981 */ /* 0x000364000c1e1520 */
.L_x_167:
[----:B------:R-:W-:Y:S05]  /*1eb00*/  BSYNC B1 ;  /* 0x0000000000017941 */ /* 0x000fea0003800000 */
.L_x_166:
[----:B------:R3:W-:Y:S04]  /*1eb10*/  STL [R1+0x3f8], R3 ;  /* 0x0003f80301007387 */ /* 0x0007e80000100800 */
[----:B---3--:R-:W3:Y:S04]  /*1eb20*/  LDL.LU R3, [R1+0x2a4] ;  /* 0x0002a40001037983 */ /* 0x008ee80000300800 */
[----:B-----5:R4:W-:Y:S04]  /*1eb30*/  STL.64 [R1+0x3f0], R4 ;  /* 0x0003f00401007387 */ /* 0x0209e80000100a00 */
[----:B----4-:R-:W4:Y:S01]  /*1eb40*/  LDL.64 R4, [R1+0x308] ;  /* 0x0003080001047983 */ /* 0x010f220000100a00 */
[----:B------:R-:W-:-:S05]  /*1eb50*/  HADD2.F32 R9, -RZ, R8.H0_H0 ;  /* 0x20000008ff097230 */ /* 0x000fca0000004100 */
[----:B------:R-:W-:-:S04]  /*1eb60*/  FMUL R9, R9, R16 ;  /* 0x0000001009097220 */ /* 0x000fc80000400000 */
[----:B---3--:R-:W-:Y:S02]  /*1eb70*/  FFMA R9, R3, R2, R9 ;  /* 0x0000000203097223 */ /* 0x008fe40000000009 */
[----:B------:R3:W5:Y:S03]  /*1eb80*/  LDL.LU R3, [R1+0x3f8] ;  /* 0x0003f80001037983 */ /* 0x0007660000300800 */
[----:B------:R-:W-:-:S05]  /*1eb90*/  F2FP.F16.F32.PACK_AB R9, RZ, R9 ;  /* 0x00000009ff09723e */ /* 0x000fca00000000ff */
[----:B----4-:R4:W-:Y:S04]  /*1eba0*/  @P0 STG.E.U16 desc[UR52][R4.64+0x62], R9 ;  /* 0x0000620904000986 */ /* 0x0109e8000c101534 */
[----:B----4-:R3:W5:Y:S01]  /*1ebb0*/  LDL.LU.64 R4, [R1+0x3f0] ;  /* 0x0003f00001047983 */ /* 0x0107620000300a00 */
[----:B------:R-:W-:Y:S01]  /*1ebc0*/  ISETP.GT.AND P0, PT, R0, 0x8, P3 ;  /* 0x000000080000780c */ /* 0x000fe20001f04270 */
[----:B------:R-:W-:-:S12]  /*1ebd0*/  BSSY B1, `(.L_x_168) ;  /* 0x0000003000017945 */ /* 0x000fd80003800000 */
[----:B---3--:R-:W-:Y:S05]  /*1ebe0*/  @!P0 BRA `(.L_x_169) ;  /* 0x0000000000048947 */ /* 0x008fea0003800000 */
[----:B------:R3:W5:Y:S02]  /*1ebf0*/  LDG.E.LTC128B.U16 R8, desc[UR52][R232.64+0x60] ;  /* 0x00006034e8087981 */ /* 0x000764000c1e1520 */
.L_x_169:
[----:B------:R-:W-:Y:S05]  /*1ec00*/  BSYNC B1 ;  /* 0x0000000000017941 */ /* 0x000fea0003800000 */
.L_x_168:
[----:B-----5:R4:W-:Y:S04]  /*1ec10*/  STL [R1+0x3f0], R3 ;  /* 0x0003f00301007387 */ /* 0x0209e80000100800 */
[----:B----4-:R-:W4:Y:S01]  /*1ec20*/  LDL.LU R3, [R1+0x2a8] ;  /* 0x0002a80001037983 */ /* 0x010f220000300800 */
[----:B------:R-:W-:-:S05]  /*1ec30*/  HADD2.F32 R9, -RZ, R8.H0_H0 ;  /* 0x20000008ff097230 */ /* 0x000fca0000004100 */
[----:B------:R-:W-:Y:S01]  /*1ec40*/  FMUL R9, R9, R16 ;  /* 0x0000001009097220 */ /* 0x000fe20000400000 */
[----:B------:R-:W-:Y:S03]  /*1ec50*/  BSSY B1, `(.L_x_170) ;  /* 0x000000a000017945 */ /* 0x000fe60003800000 */
[----:B----4-:R-:W-:Y:S02]  /*1ec60*/  FFMA R9, R3, R2, R9 ;  /* 0x0000000203097223 */ /* 0x010fe40000000009 */
[----:B------:R4:W5:Y:S03]  /*1ec70*/  LDL.LU R3, [R1+0x3f0] ;  /* 0x0003f00001037983 */ /* 0x0009660000300800 */
[----:B------:R-:W-:Y:S01]  /*1ec80*/  F2FP.F16.F32.PACK_AB R9, RZ, R9 ;  /* 0x00000009ff09723e */ /* 0x000fe200000000ff */
[----:B------:R4:W-:Y:S04]  /*1ec90*/  STL.S16 [R1+0x280], R8 ;  /* 0x0002800801007387 */ /* 0x0009e80000100600 */
[----:B------:R4:W-:Y:S01]  /*1eca0*/  @P0 STG.E.U16 desc[UR52][R4.64+0x60], R9 ;  /* 0x0000600904000986 */ /* 0x0009e2000c101534 */
[----:B------:R-:W-:-:S13]  /*1ecb0*/  ISETP.GT.AND P0, PT, R0, 0x8, P2 ;  /* 0x000000080000780c */ /* 0x000fda0001704270 */
[----:B----4-:R-:W-:Y:S05]  /*1ecc0*/  @!P0 BRA `(.L_x_171) ;  /* 0x0000000000088947 */ /* 0x010fea0003800000 */
[----:B------:R-:W4:Y:S04]  /*1ecd0*/  LDG.E.LTC128B.U16 R8, desc[UR52][R232.64+0x62] ;  /* 0x00006234e8087981 */ /* 0x000f28000c1e1520 */
[----:B----4-:R4:W-:Y:S02]  /*1ece0*/  STL [R1+0x280], R8 ;  /* 0x0002800801007387 */ /* 0x0109e40000100800 */
.L_x_171:
[----:B------:R-:W-:Y:S05]  /*1ecf0*/  BSYNC B1 ;  /* 0x0000000000017941 */ /* 0x000fea0003800000 */
.L_x_170:
[----:B------:R-:W2:Y:S04]  /*1ed00*/  LDL.LU R9, [R1+0x2ac] ;  /* 0x0002ac0001097983 */ /* 0x000ea80000300800 */
[----:B------:R-:W-:Y:S04]  /*1ed10*/  STL [R1+0x3f8], R12 ;  /* 0x0003f80c01007387 */ /* 0x000fe80000100800 */
[----:B------:R0:W-:Y:S04]  /*1ed20*/  STL [R1+0x3f4], R11 ;  /* 0x0003f40b01007387 */ /* 0x0001e80000100800 */
[----:B0-----:R-:W4:Y:S01]  /*1ed30*/  LDL.LU R11, [R1+0x280] ;  /* 0x00028000010b7983 */ /* 0x001f220000300800 */
[----:B------:R-:W-:-:S03]  /*1ed40*/  IMAD.U32 R12, RZ, RZ, UR9 ;  /* 0x00000009ff0c7e24 */ /* 0x000fc6000f8e00ff */
[----:B------:R-:W-:Y:S01]  /*1ed50*/  STL [R1+0x3f0], R10 ;  /* 0x0003f00a01007387 */ /* 0x000fe20000100800 */
[----:B------:R-:W-:-:S04]  /*1ed60*/  IMAD R12, R12, 0x300, RZ ;  /* 0x000003000c0c7824 */ /* 0x000fc800078e02ff */
[----:B------:R-:W-:Y:S02]  /*1ed70*/  IMAD.IADD R12, R12, 0x1, R7 ;  /* 0x000000010c0c7824 */ /* 0x000fe400078e0207 */
[----:B----4-:R-:W-:-:S05]  /*1ed80*/  HADD2.F32 R8, -RZ, R11.H0_H0 ;  /* 0x2000000bff087230 */ /* 0x010fca0000004100 */
[----:B------:R-:W-:-:S04]  /*1ed90*/  FMUL R8, R8, R16 ;  /* 0x0000001008087220 */ /* 0x000fc80000400000 */
[----:B--2---:R-:W-:Y:S01]  /*1eda0*/  FFMA R8, R9, R2, R8 ;  /* 0x0000000209087223 */ /* 0x004fe20000000008 */
[----:B------:R-:W-:-:S04]  /*1edb0*/  IMAD.U32 R9, RZ, RZ, UR8 ;  /* 0x00000008ff097e24 */ /* 0x000fc8000f8e00ff */
[----:B------:R-:W-:Y:S01]  /*1edc0*/  F2FP.F16.F32.PACK_AB R8, RZ, R8 ;  /* 0x00000008ff08723e */ /* 0x000fe200000000ff */
[----:B------:R-:W-:-:S04]  /*1edd0*/  IMAD.SHL.U32 R9, R9, 0x10, RZ ;  /* 0x0000001009097824 */ /* 0x000fc800078e00ff */
[----:B------:R0:W-:Y:S02]  /*1ede0*/  @P0 STG.E.U16 desc[UR52][R4.64+0x62], R8 ;  /* 0x0000620804000986 */ /* 0x0001e4000c101534 */
[----:B0-----:R-:W-:Y:S02]  /*1edf0*/  IADD3 R8, P0, R9, R6, RZ ;  /* 0x0000000609087210 */ /* 0x001fe40007f1e0ff */
[----:B------:R-:W2:Y:S01]  /*1ee00*/  LDL.LU R9, [R1+0x3e4] ;  /* 0x0003e40001097983 */ /* 0x000ea20000300800 */
[----:B------:R-:W-:-:S03]  /*1ee10*/  PRMT R10, R11, 0x7610, R10 ;  /* 0x000076100b0a7816 */ /* 0x000fc6000000000a */
[----:B------:R0:W-:Y:S01]  /*1ee20*/  STL [R1+0x284], R12 ;  /* 0x0002840c01007387 */ /* 0x0001e20000100800 */
[----:B-----5:R-:W-:Y:S02]  /*1ee30*/  ISETP.GT.AND P1, PT, R3, 0x38, PT ;  /* 0x000000380300780c */ /* 0x020fe40003f24270 */
[----:B--2---:R-:W-:Y:S02]  /*1ee40*/  IADD3.X R9, R9, R12, RZ, P0, !PT ;  /* 0x0000000c09097210 */ /* 0x004fe400007fe4ff */
[----:B0-----:R0:W5:Y:S04]  /*1ee50*/  LDL.LU R12, [R1+0x3f8] ;  /* 0x0003f800010c7983 */ /* 0x0011680000300800 */
[----:B------:R0:W5:Y:S04]  /*1ee60*/  LDL.LU R11, [R1+0x3f4] ;  /* 0x0003f400010b7983 */ /* 0x0001680000300800 */
[----:B------:R2:W-:Y:S04]  /*1ee70*/  STL.S16 [R1+0x280], R10 ;  /* 0x0002800a01007387 */ /* 0x0005e80000100600 */
[----:B--2---:R0:W5:Y:S01]  /*1ee80*/  LDL.LU R10, [R1+0x3f0] ;  /* 0x0003f000010a7983 */ /* 0x0041620000300800 */
[----:B------:R-:W-:Y:S01]  /*1ee90*/  ISETP.GT.AND P0, PT, R0, RZ, P1 ;  /* 0x000000ff0000720c */ /* 0x000fe20000f04270 */
[----:B------:R-:W-:-:S12]  /*1eea0*/  BSSY B1, `(.L_x_172) ;  /* 0x0000006000017945 */ /* 0x000fd80003800000 */
[----:B0-----:R-:W-:Y:S05]  /*1eeb0*/  @!P0 BRA `(.L_x_173) ;  /* 0x0000000000108947 */ /* 0x001fea0003800000 */
[----:B------:R0:W-:Y:S04]  /*1eec0*/  STL [R1+0x3f0], R0 ;  /* 0x0003f00001007387 */ /* 0x0001e80000100800 */
[----:B0-----:R-:W2:Y:S04]  /*1eed0*/  LDG.E.LTC128B.U16 R0, desc[UR52][R236.64+0x70] ;  /* 0x00007034ec007981 */ /* 0x001ea8000c1e1520 */
[----:B--2---:R0:W-:Y:S04]  /*1eee0*/  STL [R1+0x280], R0 ;  /* 0x0002800001007387 */ /* 0x0041e80000100800 */
[----:B0-----:R0:W5:Y:S02]  /*1eef0*/  LDL.LU R0, [R1+0x3f0] ;  /* 0x0003f00001007983 */ /* 0x0011640000300800 */
.L_x_173:
[----:B------:R-:W-:Y:S05]  /*1ef00*/  BSYNC B1 ;  /* 0x0000000000017941 */ /* 0x000fea0003800000 */
.L_x_172:
        /* <DEDUP_REMOVED lines=9> */
[----:B-1----:R-:W3:Y:S04]  /*1efa0*/  LDL.LU R5, [R1+0x280] ;  /* 0x0002800001057983 */ /* 0x002ee80000300800 */
        /* <DEDUP_REMOVED lines=14> */
[----:B------:R2:W5:Y:S04]  /*1f090*/  LDL.LU R6, [R1+0x3f8] ;  /* 0x0003f80001067983 */ /* 0x0005680000300800 */
[----:B------:R2:W5:Y:S04]  /*1f0a0*/  LDL.LU R5, [R1+0x3f4] ;  /* 0x0003f40001057983 */ /* 0x0005680000300800 */
[----:B------:R1:W-:Y:S04]  /*1f0b0*/  STL.S16 [R1+0x280], R4 ;  /* 0x0002800401007387 */ /* 0x0003e80000100600 */
[----:B-1----:R2:W5:Y:S01]  /*1f0c0*/  LDL.LU R4, [R1+0x3f0] ;  /* 0x0003f00001047983 */ /* 0x0025620000300800 */
[----:B------:R-:W-:Y:S01]  /*1f0d0*/  ISETP.GT.AND P0, PT, R3, 0x39, PT ;  /* 0x000000390300780c */ /* 0x000fe20003f04270 */
[----:B------:R-:W-:Y:S03]  /*1f0e0*/  BSSY B1, `(.L_x_174) ;  /* 0x0000007000017945 */ /* 0x000fe60003800000 */
[----:B------:R-:W-:-:S13]  /*1f0f0*/  ISETP.GT.AND P5, PT, R0, RZ, P0 ;  /* 0x000000ff0000720c */ /* 0x000fda00007a4270 */
[----:B--2---:R-:W-:Y:S05]  /*1f100*/  @!P5 BRA `(.L_x_175) ;  /* 0x000000000010d947 */ /* 0x004fea0003800000 */
[----:B------:R1:W-:Y:S04]  /*1f110*/  STL [R1+0x3f0], R0 ;  /* 0x0003f00001007387 */ /* 0x0003e80000100800 */
[----:B-1----:R-:W2:Y:S04]  /*1f120*/  LDG.E.LTC128B.U16 R0, desc[UR52][R236.64+0x72] ;  /* 0x00007234ec007981 */ /* 0x002ea8000c1e1520 */
[----:B--2---:R1:W-:Y:S04]  /*1f130*/  STL [R1+0x280], R0 ;  /* 0x0002800001007387 */ /* 0x0043e80000100800 */
[----:B-1----:R1:W5:Y:S02]  /*1f140*/  LDL.LU R0, [R1+0x3f0] ;  /* 0x0003f00001007983 */ /* 0x0023640000300800 */
.L_x_175:
[----:B------:R-:W-:Y:S05]  /*1f150*/  BSYNC B1 ;  /* 0x0000000000017941 */ /* 0x000fea0003800000 */
.L_x_174:
[----:B-----5:R-:W-:Y:S04]  /*1f160*/  STL [R1+0x414], R11 ;  /* 0x0004140b01007387 */ /* 0x020fe80000100800 */
[----:B------:R2:W-:Y:S04]  /*1f170*/  STL [R1+0x410], R10 ;  /* 0x0004100a01007387 */ /* 0x0005e80000100800 */
[----:B--2---:R-:W2:Y:S04]  /*1f180*/  LDL.LU R10, [R1+0x2b4] ;  /* 0x0002b400010a7983 */ /* 0x004ea80000300800 */
[----:B------:R-:W-:Y:S04]  /*1f190*/  STL [R1+0x40c], R9 ;  /* 0x00040c0901007387 */ /* 0x000fe80000100800 */
[----:B------:R-:W-:Y:S04]  /*1f1a0*/  STL [R1+0x408], R8 ;  /* 0x0004080801007387 */ /* 0x000fe80000100800 */
[----:B------:R3:W-:Y:S04]  /*1f1b0*/  STL.64 [R1+0x400], R6 ;  /* 0x0004000601007387 */ /* 0x0007e80000100a00 */
[----:B---3--:R-:W3:Y:S04]  /*1f1c0*/  LDL.64 R6, [R1+0x308] ;  /* 0x0003080001067983 */ /* 0x008ee80000100a00 */
[----:B------:R-:W-:Y:S04]  /*1f1d0*/  STL [R1+0x3f8], R5 ;  /* 0x0003f80501007387 */ /* 0x000fe80000100800 */
[----:B------:R4:W-:Y:S04]  /*1f1e0*/  STL [R1+0x3f4], R4 ;  /* 0x0003f40401007387 */ /* 0x0009e80000100800 */
[----:B----4-:R-:W4:Y:S04]  /*1f1f0*/  LDL.LU R4, [R1+0x280] ;  /* 0x0002800001047983 */ /* 0x010f280000300800 */
[----:B------:R0:W-:Y:S01]  /*1f200*/  STL [R1+0x3f0], R3 ;  /* 0x0003f00301007387 */ /* 0x0001e20000100800 */
[----:B----4-:R-:W-:-:S05]  /*1f210*/  HADD2.F32 R11, -RZ, R4.H0_H0 ;  /* 0x20000004ff0b7230 */ /* 0x010fca0000004100 */
        /* <DEDUP_REMOVED lines=10> */
[----:B---3--:R0:W-:Y:S04]  /*1f2c0*/  @P5 STG.E.U16 desc[UR52][R6.64+0x72], R5 ;  /* 0x0000720506005986 */ /* 0x0081e8000c101534 */
        /* <DEDUP_REMOVED lines=12> */
.L_x_177:
[----:B------:R-:W-:Y:S05]  /*1f390*/  BSYNC B1 ;  /* 0x0000000000017941 */ /* 0x000fea0003800000 */
.L_x_176:
        /* <DEDUP_REMOVED lines=21> */
[----:B---3--:R2:W5:Y:S04]  /*1f4f0*/  LDL.LU R7, [R1+0x3f8] ;  /* 0x0003f80001077983 */ /* 0x0085680000300800 */
        /* <DEDUP_REMOVED lines=10> */
.L_x_179:
[----:B------:R-:W-:Y:S05]  /*1f5a0*/  BSYNC B1 ;  /* 0x0000000000017941 */ /* 0x000fea0003800000 */
.L_x_178:
        /* <DEDUP_REMOVED lines=33> */
.L_x_181:
[----:B------:R-:W-:Y:S05]  /*1f7c0*/  BSYNC B1 ;  /* 0x0000000000017941 */ /* 0x000fea0003800000 */
.L_x_180:
[----:B-----5:R-:W-:Y:S04]  /*1f7d0*/  STL [R1+0x414], R11 ;  /* 0x0004140b01007387 */ /* 0x020fe80000100800 */
[----:B------:R3:W-:Y:S04]  /*1f7e0*/  STL [R1+0x410], R10 ;  /* 0x0004100a01007387 */ /* 0x0007e80000100800 */
[----:B---3--:R-:W3:Y:S04]  /*1f7f0*/  LDL.LU R10, [R1+0x240] ;  /* 0x00024000010a7983 */ /* 0x008ee80000300800 */
[----:B------:R-:W-:Y:S04]  /*1f800*/  STL [R1+0x40c], R9 ;  /* 0x00040c0901007387 */ /* 0x000fe80000100800 */
[----:B------:R-:W-:Y:S04]  /*1f810*/  STL [R1+0x408], R8 ;  /* 0x0004080801007387 */ /* 0x000fe80000100800 */
[----:B------:R4:W-:Y:S04]  /*1f820*/  STL.64 [R1+0x400], R6 ;  /* 0x0004000601007387 */ /* 0x0009e80000100a00 */
[----:B----4-:R-:W4:Y:S04]  /*1f830*/  LDL.64 R6, [R1+0x340] ;  /* 0x0003400001067983 */ /* 0x010f280000100a00 */
[----:B------:R-:W-:Y:S04]  /*1f840*/  STL [R1+0x3f8], R5 ;  /* 0x0003f80501007387 */ /* 0x000fe80000100800 */
[----:B------:R1:W-:Y:S04]  /*1f850*/  STL [R1+0x3f4], R4 ;  /* 0x0003f40401007387 */ /* 0x0003e80000100800 */
[----:B-1----:R-:W2:Y:S04]  /*1f860*/  LDL.LU R4, [R1+0x280] ;  /* 0x0002800001047983 */ /* 0x002ea80000300800 */
        /* <DEDUP_REMOVED lines=15> */
[----:B------:R-:W-:-:S03]  /*1f960*/  LOP3.LUT P5, RZ, R17, 0x4, RZ, 0xc0, !PT ;  /* 0x0000000411ff7812 */ /* 0x000fc600078ac0ff */
[----:B------:R2:W5:Y:S04]  /*1f970*/  LDL.LU R4, [R1+0x3f4] ;  /* 0x0003f40001047983 */ /* 0x0005680000300800 */
[----:B------:R1:W-:Y:S04]  /*1f980*/  STL.S16 [R1+0x240], R3 ;  /* 0x0002400301007387 */ /* 0x0003e80000100600 */
[----:B-1----:R2:W5:Y:S01]  /*1f990*/  LDL.LU R3, [R1+0x3f0] ;  /* 0x0003f00001037983 */ /* 0x0025620000300800 */
[----:B------:R-:W-:Y:S01]  /*1f9a0*/  ISETP.GT.AND P5, PT, R0, 0x80, P5 ;  /* 0x000000800000780c */ /* 0x000fe20002fa4270 */
[----:B------:R-:W-:-:S12]  /*1f9b0*/  BSSY B1, `(.L_x_182) ;  /* 0x0000006000017945 */ /* 0x000fd80003800000 */
[----:B--2---:R-:W-:Y:S05]  /*1f9c0*/  @!P5 BRA `(.L_x_183) ;  /* 0x000000000010d947 */ /* 0x004fea0003800000 */
[----:B------:R1:W-:Y:S04]  /*1f9d0*/  STL [R1+0x3f0], R0 ;  /* 0x0003f00001007387 */ /* 0x0003e80000100800 */
[----:B-1----:R-:W2:Y:S04]  /*1f9e0*/  LDG.E.LTC128B.U16 R0, desc[UR52][R22.64+0x42] ;  /* 0x0000423416007981 */ /* 0x002ea8000c1e1520 */
[----:B--2---:R1:W-:Y:S04]  /*1f9f0*/  STL [R1+0x240], R0 ;  /* 0x0002400001007387 */ /* 0x0043e80000100800 */
[----:B-1----:R1:W5:Y:S02]  /*1fa00*/  LDL.LU R0, [R1+0x3f0] ;  /* 0x0003f00001007983 */ /* 0x0023640000300800 */
.L_x_183:
[----:B------:R-:W-:Y:S05]  /*1fa10*/  BSYNC B1 ;  /* 0x0000000000017941 */ /* 0x000fea0003800000 */
.L_x_182:
        /* <DEDUP_REMOVED lines=24> */
[----:B------:R2:W5:Y:S01]  /*1fba0*/  LDL.LU R5, [R1+0x3f8] ;  /* 0x0003f80001057983 */ /* 0x0005620000300800 */
[----:B------:R-:W-:-:S03]  /*1fbb0*/  LOP3.LUT P5, RZ, R17, 0x1, RZ, 0xc0, !PT ;  /* 0x0000000111ff7812 */ /* 0x000fc600078ac0ff */
        /* <DEDUP_REMOVED lines=10> */
.L_x_185:
[----:B------:R-:W-:Y:S05]  /*1fc60*/  BSYNC B1 ;  /* 0x0000000000017941 */ /* 0x000fea0003800000 */
.L_x_184:
        /* <DEDUP_REMOVED lines=22> */
[----:B---3--:R1:W-:Y:S04]  /*1fdd0*/  @P5 STG.E.U16 desc[UR52][R6.64+0x40], R5 ;  /* 0x0000400506005986 */ /* 0x0083e8000c101534 */
        /* <DEDUP_REMOVED lines=13> */
.L_x_187:
[----:B------:R-:W-:Y:S05]  /*1feb0*/  BSYNC B1 ;  /* 0x0000000000017941 */ /* 0x000fea0003800000 */
.L_x_186:
        /* <DEDUP_REMOVED lines=35> */
.L_x_189:
[----:B------:R-:W-:Y:S05]  /*200f0*/  BSYNC B1 ;  /* 0x0000000000017941 */ /* 0x000fea0003800000 */
.L_x_188:
        /* <DEDUP_REMOVED lines=24> */
[----:B------:R2:W5:Y:S04]  /*20280*/  LDL.LU R5, [R1+0x3f8] ;  /* 0x0003f80001057983 */ /* 0x0005680000300800 */
        /* <DEDUP_REMOVED lines=10> */
.L_x_191:
[----:B------:R-:W-:Y:S05]  /*20330*/  BSYNC B1 ;  /* 0x0000000000017941 */ /* 0x000fea0003800000 */
.L_x_190:
        /* <DEDUP_REMOVED lines=35> */
.L_x_193:
[----:B------:R-:W-:Y:S05]  /*20570*/  BSYNC B1 ;  /* 0x0000000000017941 */ /* 0x000fea0003800000 */
.L_x_192:
        /* <DEDUP_REMOVED lines=35> */
.L_x_195:
[----:B------:R-:W-:Y:S05]  /*207b0*/  BSYNC B1 ;  /* 0x0000000000017941 */ /* 0x000fea0003800000 */
.L_x_194:
        /* <DEDUP_REMOVED lines=35> */
.L_x_197:
[----:B------:R-:W-:Y:S05]  /*209f0*/  BSYNC B1 ;  /* 0x0000000000017941 */ /* 0x000fea0003800000 */
.L_x_196:
        /* <DEDUP_REMOVED lines=35> */
.L_x_199:
[----:B------:R-:W-:Y:S05]  /*20c30*/  BSYNC B1 ;  /* 0x0000000000017941 */ /* 0x000fea0003800000 */
.L_x_198:
        /* <DEDUP_REMOVED lines=35> */
.L_x_201:
[----:B------:R-:W-:Y:S05]  /*20e70*/  BSYNC B1 ;  /* 0x0000000000017941 */ /* 0x000fea0003800000 */
.L_x_200:
        /* <DEDUP_REMOVED lines=35> */
.L_x_203:
[----:B------:R-:W-:Y:S05]  /*210b0*/  BSYNC B1 ;  /* 0x0000000000017941 */ /* 0x000fea0003800000 */
.L_x_202:
        /* <DEDUP_REMOVED lines=35> */
.L_x_205:
[----:B------:R-:W-:Y:S05]  /*212f0*/  BSYNC B1 ;  /* 0x0000000000017941 */ /* 0x000fea0003800000 */
.L_x_204:
        /* <DEDUP_REMOVED lines=35> */
.L_x_207:
[----:B------:R-:W-:Y:S05]  /*21530*/  BSYNC B1 ;  /* 0x0000000000017941 */ /* 0x000fea0003800000 */
.L_x_206:
        /* <DEDUP_REMOVED lines=35> */
.L_x_209:
[----:B------:R-:W-:Y:S05]  /*21770*/  BSYNC B1 ;  /* 0x0000000000017941 */ /* 0x000fea0003800000 */
.L_x_208:
        /* <DEDUP_REMOVED lines=35> */
.L_x_211:
[----:B------:R-:W-:Y:S05]  /*219b0*/  BSYNC B1 ;  /* 0x0000000000017941 */ /* 0x000fea0003800000 */
.L_x_210:
        /* <DEDUP_REMOVED lines=36> */
.L_x_213:
[----:B------:R-:W-:Y:S05]  /*21c00*/  BSYNC B1 ;  /* 0x0000000000017941 */ /* 0x000fea0003800000 */
.L_x_212:
        /* <DEDUP_REMOVED lines=33> */
.L_x_215:
[----:B------:R-:W-:Y:S05]  /*21e20*/  BSYNC B1 ;  /* 0x0000000000017941 */ /* 0x000fea0003800000 */
.L_x_214:
        /* <DEDUP_REMOVED lines=33> */
.L_x_217:
[----:B------:R-:W-:Y:S05]  /*22040*/  BSYNC B1 ;  /* 0x0000000000017941 */ /* 0x000fea0003800000 */
.L_x_216:
        /* <DEDUP_REMOVED lines=36> */
.L_x_219:
[----:B------:R-:W-:Y:S05]  /*22290*/  BSYNC B1 ;  /* 0x0000000000017941 */ /* 0x000fea0003800000 */
.L_x_218:
        /* <DEDUP_REMOVED lines=35> */
.L_x_221:
[----:B------:R-:W-:Y:S05]  /*224d0*/  BSYNC B1 ;  /* 0x0000000000017941 */ /* 0x000fea0003800000 */
.L_x_220:
        /* <DEDUP_REMOVED lines=32> */
.L_x_223:
[----:B------:R-:W-:Y:S05]  /*226e0*/  BSYNC B1 ;  /* 0x0000000000017941 */ /* 0x000fea0003800000 */
.L_x_222:
        /* <DEDUP_REMOVED lines=32> */
.L_x_225:
[----:B------:R-:W-:Y:S05]  /*228f0*/  BSYNC B1 ;  /* 0x0000000000017941 */ /* 0x000fea0003800000 */
.L_x_224:
        /* <DEDUP_REMOVED lines=35> */
.L_x_227:
[----:B------:R-:W-:Y:S05]  /*22b30*/  BSYNC B1 ;  /* 0x0000000000017941 */ /* 0x000fea0003800000 */
.L_x_226:
        /* <DEDUP_REMOVED lines=35> */
.L_x_229:
[----:B------:R-:W-:Y:S05]  /*22d70*/  BSYNC B1 ;  /* 0x0000000000017941 */ /* 0x000fea0003800000 */
.L_x_228:
        /* <DEDUP_REMOVED lines=32> */
.L_x_231:
[----:B------:R-:W-:Y:S05]  /*22f80*/  BSYNC B1 ;  /* 0x0000000000017941 */ /* 0x000fea0003800000 */
.L_x_230:
        /* <DEDUP_REMOVED lines=32> */
.L_x_233:
[----:B------:R-:W-:Y:S05]  /*23190*/  BSYNC B1 ;  /* 0x0000000000017941 */ /* 0x000fea0003800000 */
.L_x_232:
        /* <DEDUP_REMOVED lines=35> */
.L_x_235:
[----:B------:R-:W-:Y:S05]  /*233d0*/  BSYNC B1 ;  /* 0x0000000000017941 */ /* 0x000fea0003800000 */
.L_x_234:
        /* <DEDUP_REMOVED lines=35> */
.L_x_237:
[----:B------:R-:W-:Y:S05]  /*23610*/  BSYNC B1 ;  /* 0x0000000000017941 */ /* 0x000fea0003800000 */
.L_x_236:
        /* <DEDUP_REMOVED lines=32> */
.L_x_239:
[----:B------:R-:W-:Y:S05]  /*23820*/  BSYNC B1 ;  /* 0x0000000000017941 */ /* 0x000fea0003800000 */
.L_x_238:
        /* <DEDUP_REMOVED lines=32> */
.L_x_241:
[----:B------:R-:W-:Y:S05]  /*23a30*/  BSYNC B1 ;  /* 0x0000000000017941 */ /* 0x000fea0003800000 */
.L_x_240:
        /* <DEDUP_REMOVED lines=35> */
.L_x_243:
[----:B------:R-:W-:Y:S05]  /*23c70*/  BSYNC B1 ;  /* 0x0000000000017941 */ /* 0x000fea0003800000 */
.L_x_242:
        /* <DEDUP_REMOVED lines=36> */
.L_x_245:
[----:B------:R-:W-:Y:S05]  /*23ec0*/  BSYNC B1 ;  /* 0x0000000000017941 */ /* 0x000fea0003800000 */
.L_x_244:
[----:B-----5:R2:W-:Y:S04]  /*23ed0*/  STL [R1+0x400], R9 ;  /* 0x0004000901007387 */ /* 0x0205e80000100800 */
[----:B--2---:R-:W2:Y:S04]  /*23ee0*/  LDL.LU R9, [R1+0x1c0] ;  /* 0x0001c00001097983 */ /* 0x004ea80000300800 */
[----:B------:R3:W-:Y:S04]  /*23ef0*/  STL [R1+0x3fc], R8 ;  /* 0x0003fc0801007387 */ /* 0x0007e80000100800 */
[----:B---3--:R-:W3:Y:S04]  /*23f00*/  LDL.LU R8, [R1+0x284] ;  /* 0x0002840001087983 */ /* 0x008ee80000300800 */
[----:B------:R-:W-:Y:S04]  /*23f10*/  STL [R1+0x3f8], R5 ;  /* 0x0003f80501007387 */ /* 0x000fe80000100800 */
[----:B------:R4:W-:Y:S04]  /*23f20*/  STL [R1+0x3f4], R4 ;  /* 0x0003f40401007387 */ /* 0x0009e80000100800 */
[----:B----4-:R-:W4:Y:S04]  /*23f30*/  LDL.LU R4, [R1+0x200] ;  /* 0x0002000001047983 */ /* 0x010f280000300800 */
[----:B------:R1:W-:Y:S01]  /*23f40*/  STL [R1+0x3f0], R3 ;  /* 0x0003f00301007387 */ /* 0x0003e20000100800 */
[----:B----4-:R-:W-:-:S05]  /*23f50*/  HADD2.F32 R7, -RZ, R4.H0_H0 ;  /* 0x20000004ff077230 */ /* 0x010fca0000004100 */
[----:B------:R-:W-:-:S04]  /*23f60*/  FMUL R7, R7, R16 ;  /* 0x0000001007077220 */ /* 0x000fc80000400000 */
[----:B--2---:R-:W-:Y:S01]  /*23f70*/  FFMA R7, R9, R2, R7 ;  /* 0x0000000209077223 */ /* 0x004fe20000000007 */
[----:B-1----:R-:W-:Y:S01]  /*23f80*/  PRMT R3, R4, 0x7610, R3 ;  /* 0x0000761004037816 */ /* 0x002fe20000000003 */
[----:B------:R1:W5:Y:S03]  /*23f90*/  LDL.LU R9, [R1+0x400] ;  /* 0x0004000001097983 */ /* 0x0003660000300800 */
[----:B------:R-:W-:-:S04]  /*23fa0*/  F2FP.F16.F32.PACK_AB R7, RZ, R7 ;  /* 0x00000007ff07723e */ /* 0x000fc800000000ff */
[----:B------:R-:W-:Y:S01]  /*23fb0*/  PRMT R5, R7, 0x7610, R5 ;  /* 0x0000761007057816 */ /* 0x000fe20000000005 */
[----:B---3--:R-:W-:Y:S02]  /*23fc0*/  IMAD.MOV.U32 R7, RZ, RZ, R8 ;  /* 0x000000ffff077224 */ /* 0x008fe400078e0008 */
[----:B------:R1:W5:Y:S04]  /*23fd0*/  LDL.LU R8, [R1+0x3fc] ;  /* 0x0003fc0001087983 */ /* 0x0003680000300800 */
[----:B------:R2:W-:Y:S04]  /*23fe0*/  @P5 STG.E.U16 desc[UR52][R6.64+0x40], R5 ;  /* 0x0000400506005986 */ /* 0x0005e8000c101534 */
[----:B--2---:R1:W5:Y:S01]  /*23ff0*/  LDL.LU R5, [R1+0x3f8] ;  /* 0x0003f80001057983 */ /* 0x0043620000300800 */
[----:B------:R-:W-:-:S03]  /*24000*/  LOP3.LUT P5, RZ, R17, 0x4, RZ, 0xc0, !PT ;  /* 0x0000000411ff7812 */ /* 0x000fc600078ac0ff */
[----:B------:R1:W5:Y:S04]  /*24010*/  LDL.LU R4, [R1+0x3f4] ;  /* 0x0003f40001047983 */ /* 0x0003680000300800 */
[----:B------:R2:W-:Y:S04]  /*24020*/  STL.S16 [R1+0x1c0], R3 ;  /* 0x0001c00301007387 */ /* 0x0005e80000100600 */
[----:B--2---:R1:W5:Y:S01]  /*24030*/  LDL.LU R3, [R1+0x3f0] ;  /* 0x0003f00001037983 */ /* 0x0043620000300800 */
[----:B------:R-:W-:Y:S01]  /*24040*/  ISETP.GT.AND P5, PT, R0, 0x180, P5 ;  /* 0x000001800000780c */ /* 0x000fe20002fa4270 */
[----:B------:R-:W-:-:S12]  /*24050*/  BSSY B1, `(.L_x_246) ;  /* 0x0000006000017945 */ /* 0x000fd80003800000 */
[----:B-1----:R-:W-:Y:S05]  /*24060*/  @!P5 BRA `(.L_x_247) ;  /* 0x000000000010d947 */ /* 0x002fea0003800000 */
[----:B------:R1:W-:Y:S04]  /*24070*/  STL [R1+0x3f0], R0 ;  /* 0x0003f00001007387 */ /* 0x0003e80000100800 */
[----:B-1----:R-:W2:Y:S04]  /*24080*/  LDG.E.LTC128B.U16 R0, desc[UR52][R12.64+0x42] ;  /* 0x000042340c007981 */ /* 0x002ea8000c1e1520 */
[----:B--2---:R1:W-:Y:S04]  /*24090*/  STL [R1+0x1c0], R0 ;  /* 0x0001c00001007387 */ /* 0x0043e80000100800 */
[----:B-1----:R1:W5:Y:S02]  /*240a0*/  LDL.LU R0, [R1+0x3f0] ;  /* 0x0003f00001007983 */ /* 0x0023640000300800 */
.L_x_247:
[----:B------:R-:W-:Y:S05]  /*240b0*/  BSYNC B1 ;  /* 0x0000000000017941 */ /* 0x000fea0003800000 */
.L_x_246:
[----:B------:R-:W-:Y:S04]  /*240c0*/  STL [R1+0x408], R11 ;  /* 0x0004080b01007387 */ /* 0x000fe80000100800 */
[----:B------:R2:W-:Y:S04]  /*240d0*/  STL [R1+0x404], R10 ;  /* 0x0004040a01007387 */ /* 0x0005e80000100800 */
[----:B--2---:R-:W2:Y:S04]  /*240e0*/  LDL.LU R10, [R1+0x1c4] ;  /* 0x0001c400010a7983 */ /* 0x004ea80000300800 */
[----:B-----5:R-:W-:Y:S04]  /*240f0*/  STL [R1+0x400], R9 ;  /* 0x0004000901007387 */ /* 0x020fe80000100800 */
        /* <DEDUP_REMOVED lines=19> */
[----:B------:R2:W5:Y:S01]  /*24230*/  LDL.LU R4, [R1+0x3f4] ;  /* 0x0003f40001047983 */ /* 0x0005620000300800 */
[----:B------:R-:W-:-:S03]  /*24240*/  ISETP.GT.AND P5, PT, R0, 0x188, P5 ;  /* 0x000001880000780c */ /* 0x000fc60002fa4270 */
[----:B------:R3:W-:Y:S04]  /*24250*/  STL.S16 [R1+0x1c0], R3 ;  /* 0x0001c00301007387 */ /* 0x0007e80000100600 */
[----:B---3--:R2:W5:Y:S01]  /*24260*/  LDL.LU R3, [R1+0x3f0] ;  /* 0x0003f00001037983 */ /* 0x0085620000300800 */
[----:B------:R-:W-:Y:S05]  /*24270*/  BSSY B1, `(.L_x_248) ;  /* 0x0000006000017945 */ /* 0x000fea0003800000 */
[----:B------:R-:W-:Y:S05]  /*24280*/  @!P5 BRA `(.L_x_249) ;  /* 0x000000000010d947 */ /* 0x000fea0003800000 */
[----:B------:R3:W-:Y:S04]  /*24290*/  STL [R1+0x3f0], R0 ;  /* 0x0003f00001007387 */ /* 0x0007e80000100800 */
[----:B---3-5:R-:W3:Y:S04]  /*242a0*/  LDG.E.LTC128B.U16 R0, desc[UR52][R10.64+0x40] ;  /* 0x000040340a007981 */ /* 0x028ee8000c1e1520 */
[----:B---3--:R3:W-:Y:S04]  /*242b0*/  STL [R1+0x1c0], R0 ;  /* 0x0001c00001007387 */ /* 0x0087e80000100800 */
[----:B---3--:R3:W5:Y:S02]  /*242c0*/  LDL.LU R0, [R1+0x3f0] ;  /* 0x0003f00001007983 */ /* 0x0087640000300800 */
.L_x_249:
[----:B------:R-:W-:Y:S05]  /*242d0*/  BSYNC B1 ;  /* 0x0000000000017941 */ /* 0x000fea0003800000 */
.L_x_248:
[----:B-----5:R-:W-:Y:S04]  /*242e0*/  STL [R1+0x408], R11 ;  /* 0x0004080b01007387 */ /* 0x020fe80000100800 */
[----:B------:R4:W-:Y:S04]  /*242f0*/  STL [R1+0x404], R10 ;  /* 0x0004040a01007387 */ /* 0x0009e80000100800 */
[----:B----4-:R-:W4:Y:S04]  /*24300*/  LDL.LU R10, [R1+0x1c8] ;  /* 0x0001c800010a7983 */ /* 0x010f280000300800 */
[----:B------:R-:W-:Y:S04]  /*24310*/  STL [R1+0x400], R7 ;  /* 0x0004000701007387 */ /* 0x000fe80000100800 */
[----:B------:R-:W-:Y:S04]  /*24320*/  STL [R1+0x3fc], R6 ;  /* 0x0003fc0601007387 */ /* 0x000fe80000100800 */
[----:B------:R-:W-:Y:S04]  /*24330*/  STL [R1+0x3f8], R5 ;  /* 0x0003f80501007387 */ /* 0x000fe80000100800 */
[----:B------:R0:W-:Y:S04]  /*24340*/  STL [R1+0x3f4], R4 ;  /* 0x0003f40401007387 */ /* 0x0001e80000100800 */
[----:B0-----:R-:W2:Y:S04]  /*24350*/  LDL.LU R4, [R1+0x1c0] ;  /* 0x0001c00001047983 */ /* 0x001ea80000300800 */
[----:B------:R0:W-:Y:S01]  /*24360*/  STL [R1+0x3f0], R3 ;  /* 0x0003f00301007387 */ /* 0x0001e20000100800 */
[----:B--2---:R-:W-:-:S05]  /*24370*/  HADD2.F32 R11, -RZ, R4.H0_H0 ;  /* 0x20000004ff0b7230 */ /* 0x004fca0000004100 */
[----:B------:R-:W-:-:S04]  /*24380*/  FMUL R11, R11, R16 ;  /* 0x000000100b0b7220 */ /* 0x000fc80000400000 */
[----:B----4-:R-:W-:Y:S01]  /*24390*/  FFMA R10, R10, R2, R11 ;  /* 0x000000020a0a7223 */ /* 0x010fe2000000000b */
        /* <DEDUP_REMOVED lines=9> */
[----:B--2---:R0:W5:Y:S01]  /*24430*/  LDL.LU R5, [R1+0x3f8] ;  /* 0x0003f80001057983 */ /* 0x0041620000300800 */
[----:B------:R-:W-:-:S03]  /*24440*/  LOP3.LUT P5, RZ, R17, 0x4, RZ, 0xc0, !PT ;  /* 0x0000000411ff7812 */ /* 0x000fc600078ac0ff */
[----:B------:R0:W5:Y:S01]  /*24450*/  LDL.LU R4, [R1+0x3f4] ;  /* 0x0003f40001047983 */ /* 0x0001620000300800 */
[----:B------:R-:W-:-:S03]  /*24460*/  ISETP.GT.AND P5, PT, R0, 0x188, P5 ;  /* 0x000001880000780c */ /* 0x000fc60002fa4270 */
[----:B------:R2:W-:Y:S04]  /*24470*/  STL.S16 [R1+0x1c0], R3 ;  /* 0x0001c00301007387 */ /* 0x0005e80000100600 */
[----:B--2---:R0:W5:Y:S01]  /*24480*/  LDL.LU R3, [R1+0x3f0] ;  /* 0x0003f00001037983 */ /* 0x0041620000300800 */
[----:B------:R-:W-:Y:S05]  /*24490*/  BSSY B1, `(.L_x_250) ;  /* 0x0000006000017945 */ /* 0x000fea0003800000 */
[----:B------:R-:W-:Y:S05]  /*244a0*/  @!P5 BRA `(.L_x_251) ;  /* 0x000000000010d947 */ /* 0x000fea0003800000 */
[----:B------:R2:W-:Y:S04]  /*244b0*/  STL [R1+0x3f0], R0 ;  /* 0x0003f00001007387 */ /* 0x0005e80000100800 */
[----:B--2--5:R-:W2:Y:S04]  /*244c0*/  LDG.E.LTC128B.U16 R0, desc[UR52][R10.64+0x42] ;  /* 0x000042340a007981 */ /* 0x024ea8000c1e1520 */
[----:B--2---:R2:W-:Y:S04]  /*244d0*/  STL [R1+0x1c0], R0 ;  /* 0x0001c00001007387 */ /* 0x0045e80000100800 */
[----:B--2---:R2:W5:Y:S02]  /*244e0*/  LDL.LU R0, [R1+0x3f0] ;  /* 0x0003f00001007983 */ /* 0x0045640000300800 */
.L_x_251:
[----:B------:R-:W-:Y:S05]  /*244f0*/  BSYNC B1 ;  /* 0x0000000000017941 */ /* 0x000fea0003800000 */
.L_x_250:
[----:B-----5:R-:W-:Y:S04]  /*24500*/  STL [R1+0x408], R11 ;  /* 0x0004080b01007387 */ /* 0x020fe80000100800 */
[----:B------:R4:W-:Y:S04]  /*24510*/  STL [R1+0x404], R10 ;  /* 0x0004040a01007387 */ /* 0x0009e80000100800 */
[----:B----4-:R-:W4:Y:S04]  /*24520*/  LDL.LU R10, [R1+0x1cc] ;  /* 0x0001cc00010a7983 */ /* 0x010f280000300800 */
[----:B------:R-:W-:Y:S04]  /*24530*/  STL [R1+0x400], R7 ;  /* 0x0004000701007387 */ /* 0x000fe80000100800 */
[----:B------:R-:W-:Y:S04]  /*24540*/  STL [R1+0x3fc], R6 ;  /* 0x0003fc0601007387 */ /* 0x000fe80000100800 */
[----:B------:R-:W-:Y:S04]  /*24550*/  STL [R1+0x3f8], R5 ;  /* 0x0003f80501007387 */ /* 0x000fe80000100800 */
[----:B------:R0:W-:Y:S04]  /*24560*/  STL [R1+0x3f4], R4 ;  /* 0x0003f40401007387 */ /* 0x0001e80000100800 */
[----:B0-----:R-:W3:Y:S04]  /*24570*/  LDL.LU R4, [R1+0x1c0] ;  /* 0x0001c00001047983 */ /* 0x001ee80000300800 */
[----:B------:R0:W-:Y:S01]  /*24580*/  STL [R1+0x3f0], R3 ;  /* 0x0003f00301007387 */ /* 0x0001e20000100800 */
[----:B---3--:R-:W-:-:S05]  /*24590*/  HADD2.F32 R11, -RZ, R4.H0_H0 ;  /* 0x20000004ff0b7230 */ /* 0x008fca0000004100 */
        /* <DEDUP_REMOVED lines=12> */
[----:B------:R-:W-:-:S03]  /*24660*/  ISETP.GT.AND P5, PT, R0, 0x180, P6 ;  /* 0x000001800000780c */ /* 0x000fc600037a4270 */
[----:B------:R0:W5:Y:S04]  /*24670*/  LDL.LU R4, [R1+0x3f4] ;  /* 0x0003f40001047983 */ /* 0x0001680000300800 */
[----:B------:R3:W-:Y:S04]  /*24680*/  STL.S16 [R1+0x1c0], R3 ;  /* 0x0001c00301007387 */ /* 0x0007e80000100600 */
[----:B---3--:R0:W5:Y:S01]  /*24690*/  LDL.LU R3, [R1+0x3f0] ;  /* 0x0003f00001037983 */ /* 0x0081620000300800 */
[----:B------:R-:W-:Y:S04]  /*246a0*/  BSSY B1, `(.L_x_252) ;  /* 0x0000006000017945 */ /* 0x000fe80003800000 */
[----:B------:R-:W-:Y:S05]  /*246b0*/  @!P5 BRA `(.L_x_253) ;  /* 0x000000000010d947 */ /* 0x000fea0003800000 */
[----:B------:R3:W-:Y:S04]  /*246c0*/  STL [R1+0x3f0], R0 ;  /* 0x0003f00001007387 */ /* 0x0007e80000100800 */
[----:B---3--:R-:W3:Y:S04]  /*246d0*/  LDG.E.LTC128B.U16 R0, desc[UR52][R12.64+0x50] ;  /* 0x000050340c007981 */ /* 0x008ee8000c1e1520 */
[----:B---3--:R3:W-:Y:S04]  /*246e0*/  STL [R1+0x1c0], R0 ;  /* 0x0001c00001007387 */ /* 0x0087e80000100800 */
[----:B---3--:R3:W5:Y:S02]  /*246f0*/  LDL.LU R0, [R1+0x3f0] ;  /* 0x0003f00001007983 */ /* 0x0087640000300800 */
.L_x_253:
[----:B------:R-:W-:Y:S05]  /*24700*/  BSYNC B1 ;  /* 0x0000000000017941 */ /* 0x000fea0003800000 */
.L_x_252:
        /* <DEDUP_REMOVED lines=22> */
[----:B------:R-:W-:-:S03]  /*24870*/  ISETP.GT.AND P5, PT, R0, 0x180, P4 ;  /* 0x000001800000780c */ /* 0x000fc600027a4270 */
[----:B------:R0:W5:Y:S04]  /*24880*/  LDL.LU R4, [R1+0x3f4] ;  /* 0x0003f40001047983 */ /* 0x0001680000300800 */
[----:B------:R2:W-:Y:S04]  /*24890*/  STL.S16 [R1+0x1c0], R3 ;  /* 0x0001c00301007387 */ /* 0x0005e80000100600 */
[----:B--2---:R0:W5:Y:S01]  /*248a0*/  LDL.LU R3, [R1+0x3f0] ;  /* 0x0003f00001037983 */ /* 0x0041620000300800 */
[----:B------:R-:W-:Y:S04]  /*248b0*/  BSSY B1, `(.L_x_254) ;  /* 0x0000006000017945 */ /* 0x000fe80003800000 */
[----:B------:R-:W-:Y:S05]  /*248c0*/  @!P5 BRA `(.L_x_255) ;  /* 0x000000000010d947 */ /* 0x000fea0003800000 */
[----:B------:R2:W-:Y:S04]  /*248d0*/  STL [R1+0x3f0], R0 ;  /* 0x0003f00001007387 */ /* 0x0005e80000100800 */
[----:B--2---:R-:W2:Y:S04]  /*248e0*/  LDG.E.LTC128B.U16 R0, desc[UR52][R12.64+0x52] ;  /* 0x000052340c007981 */ /* 0x004ea8000c1e1520 */
[----:B--2---:R2:W-:Y:S04]  /*248f0*/  STL [R1+0x1c0], R0 ;  /* 0x0001c00001007387 */ /* 0x0045e80000100800 */
[----:B--2---:R2:W5:Y:S02]  /*24900*/  LDL.LU R0, [R1+0x3f0] ;  /* 0x0003f00001007983 */ /* 0x0045640000300800 */
.L_x_255:
[----:B------:R-:W-:Y:S05]  /*24910*/  BSYNC B1 ;  /* 0x0000000000017941 */ /* 0x000fea0003800000 */
.L_x_254:
[----:B-----5:R-:W-:Y:S04]  /*24920*/  STL [R1+0x408], R11 ;  /* 0x0004080b01007387 */ /* 0x020fe80000100800 */
[----:B------:R4:W-:Y:S04]  /*24930*/  STL [R1+0x404], R10 ;  /* 0x0004040a01007387 */ /* 0x0009e80000100800 */
[----:B----4-:R-:W4:Y:S04]  /*24940*/  LDL.LU R10, [R1+0x1d4] ;  /* 0x0001d400010a7983 */ /* 0x010f280000300800 */
[----:B------:R-:W-:Y:S04]  /*24950*/  STL [R1+0x400], R9 ;  /* 0x0004000901007387 */ /* 0x000fe80000100800 */
[----:B------:R-:W-:Y:S04]  /*24960*/  STL [R1+0x3fc], R8 ;  /* 0x0003fc0801007387 */ /* 0x000fe80000100800 */
[----:B------:R0:W-:Y:S04]  /*24970*/  STL [R1+0x3f8], R5 ;  /* 0x0003f80501007387 */ /* 0x0001e80000100800 */
[----:B0-----:R-:W3:Y:S04]  /*24980*/  LDL.LU R5, [R1+0x1c0] ;  /* 0x0001c00001057983 */ /* 0x001ee80000300800 */
[----:B------:R0:W-:Y:S04]  /*24990*/  STL [R1+0x3f4], R4 ;  /* 0x0003f40401007387 */ /* 0x0001e80000100800 */
        /* <DEDUP_REMOVED lines=15> */
[----:B------:R3:W-:Y:S04]  /*24a90*/  @P5 STG.E.U16 desc[UR52][R6.64+0x52], R3 ;  /* 0x0000520306005986 */ /* 0x0007e8000c101534 */
[----:B-1----:R0:W5:Y:S04]  /*24aa0*/  LDL.LU R4, [R1+0x3f4] ;  /* 0x0003f40001047983 */ /* 0x0021680000300800 */
[----:B---3--:R0:W5:Y:S01]  /*24ab0*/  LDL.LU R3, [R1+0x3f0] ;  /* 0x0003f00001037983 */ /* 0x0081620000300800 */
[----:B------:R-:W-:Y:S04]  /*24ac0*/  BSSY B1, `(.L_x_256) ;  /* 0x0000006000017945 */ /* 0x000fe80003800000 */
[----:B------:R-:W-:Y:S05]  /*24ad0*/  @!P6 BRA `(.L_x_257) ;  /* 0x000000000010e947 */ /* 0x000fea0003800000 */
[----:B------:R1:W-:Y:S04]  /*24ae0*/  STL [R1+0x3f0], R0 ;  /* 0x0003f00001007387 */ /* 0x0003e80000100800 */
[----:B-1---5:R-:W3:Y:S04]  /*24af0*/  LDG.E.LTC128B.U16 R0, desc[UR52][R10.64+0x50] ;  /* 0x000050340a007981 */ /* 0x022ee8000c1e1520 */
[----:B---3--:R1:W-:Y:S04]  /*24b00*/  STL [R1+0x1c0], R0 ;  /* 0x0001c00001007387 */ /* 0x0083e80000100800 */
[----:B-1----:R1:W5:Y:S02]  /*24b10*/  LDL.LU R0, [R1+0x3f0] ;  /* 0x0003f00001007983 */ /* 0x0023640000300800 */
.L_x_257:
[----:B------:R-:W-:Y:S05]  /*24b20*/  BSYNC B1 ;  /* 0x0000000000017941 */ /* 0x000fea0003800000 */
.L_x_256:
[----:B-----5:R-:W-:Y:S04]  /*24b30*/  STL [R1+0x408], R11 ;  /* 0x0004080b01007387 */ /* 0x020fe80000100800 */
[----:B------:R3:W-:Y:S04]  /*24b40*/  STL [R1+0x404], R10 ;  /* 0x0004040a01007387 */ /* 0x0007e80000100800 */
[----:B---3--:R-:W3:Y:S04]  /*24b50*/  LDL.LU R10, [R1+0x1d8] ;  /* 0x0001d800010a7983 */ /* 0x008ee80000300800 */
[----:B------:R-:W-:Y:S04]  /*24b60*/  STL [R1+0x400], R7 ;  /* 0x0004000701007387 */ /* 0x000fe80000100800 */
[----:B------:R-:W-:Y:S04]  /*24b70*/  STL [R1+0x3fc], R6 ;  /* 0x0003fc0601007387 */ /* 0x000fe80000100800 */
[----:B------:R4:W-:Y:S04]  /*24b80*/  STL [R1+0x3f8], R5 ;  /* 0x0003f80501007387 */ /* 0x0009e80000100800 */
[----:B----4-:R-:W4:Y:S04]  /*24b90*/  LDL.LU R5, [R1+0x1c0] ;  /* 0x0001c00001057983 */ /* 0x010f280000300800 */
[----:B------:R0:W-:Y:S04]  /*24ba0*/  STL [R1+0x3f4], R4 ;  /* 0x0003f40401007387 */ /* 0x0001e80000100800 */
        /* <DEDUP_REMOVED lines=9> */
[----:B------:R0:W5:Y:S01]  /*24c40*/  LDL.LU R7, [R1+0x400] ;  /* 0x0004000001077983 */ /* 0x0001620000300800 */
[----:B------:R-:W-:-:S02]  /*24c50*/  ISETP.GT.AND P4, PT, R0, 0x188, P4 ;  /* 0x000001880000780c */ /* 0x000fc40002784270 */
[----:B--2---:R-:W-:Y:S02]  /*24c60*/  PRMT R3, R6, 0x7610, R3 ;  /* 0x0000761006037816 */ /* 0x004fe40000000003 */
[----:B------:R0:W5:Y:S04]  /*24c70*/  LDL.LU R6, [R1+0x3fc] ;  /* 0x0003fc0001067983 */ /* 0x0001680000300800 */
[----:B------:R0:W5:Y:S04]  /*24c80*/  LDL.LU R5, [R1+0x3f8] ;  /* 0x0003f80001057983 */ /* 0x0001680000300800 */
[----:B------:R2:W-:Y:S04]  /*24c90*/  STL.S16 [R1+0x1c0], R4 ;  /* 0x0001c00401007387 */ /* 0x0005e80000100600 */
[----:B------:R3:W-:Y:S04]  /*24ca0*/  @P6 STG.E.U16 desc[UR52][R8.64+0x50], R3 ;  /* 0x0000500308006986 */ /* 0x0007e8000c101534 */
[----:B--2---:R0:W5:Y:S04]  /*24cb0*/  LDL.LU R4, [R1+0x3f4] ;  /* 0x0003f40001047983 */ /* 0x0041680000300800 */
[----:B---3--:R0:W5:Y:S01]  /*24cc0*/  LDL.LU R3, [R1+0x3f0] ;  /* 0x0003f00001037983 */ /* 0x0081620000300800 */
[----:B------:R-:W-:Y:S04]  /*24cd0*/  BSSY B1, `(.L_x_258) ;  /* 0x0000006000017945 */ /* 0x000fe80003800000 */
[----:B------:R-:W-:Y:S05]  /*24ce0*/  @!P4 BRA `(.L_x_259) ;  /* 0x000000000010c947 */ /* 0x000fea0003800000 */
[----:B------:R2:W-:Y:S04]  /*24cf0*/  STL [R1+0x3f0], R0 ;  /* 0x0003f00001007387 */ /* 0x0005e80000100800 */
[----:B--2--5:R-:W2:Y:S04]  /*24d00*/  LDG.E.LTC128B.U16 R0, desc[UR52][R10.64+0x52] ;  /* 0x000052340a007981 */ /* 0x024ea8000c1e1520 */
[----:B--2---:R2:W-:Y:S04]  /*24d10*/  STL [R1+0x1c0], R0 ;  /* 0x0001c00001007387 */ /* 0x0045e80000100800 */
[----:B--2---:R2:W5:Y:S02]  /*24d20*/  LDL.LU R0, [R1+0x3f0] ;  /* 0x0003f00001007983 */ /* 0x0045640000300800 */
.L_x_259:
[----:B------:R-:W-:Y:S05]  /*24d30*/  BSYNC B1 ;  /* 0x0000000000017941 */ /* 0x000fea0003800000 */
.L_x_258:
        /* <DEDUP_REMOVED lines=29> */
[----:B-1----:R-:W3:Y:S04]  /*24f10*/  LDG.E.LTC128B.U16 R0, desc[UR52][R12.64+0x60] ;  /* 0x000060340c007981 */ /* 0x002ee8000c1e1520 */
[----:B---3--:R1:W-:Y:S04]  /*24f20*/  STL [R1+0x1c0], R0 ;  /* 0x0001c00001007387 */ /* 0x0083e80000100800 */
[----:B-1----:R1:W5:Y:S02]  /*24f30*/  LDL.LU R0, [R1+0x3f0] ;  /* 0x0003f00001007983 */ /* 0x0023640000300800 */
.L_x_261:
[----:B------:R-:W-:Y:S05]  /*24f40*/  BSYNC B1 ;  /* 0x0000000000017941 */ /* 0x000fea0003800000 */
.L_x_260:
        /* <DEDUP_REMOVED lines=29> */
[----:B--2---:R-:W2:Y:S04]  /*25120*/  LDG.E.LTC128B.U16 R0, desc[UR52][R12.64+0x62] ;  /* 0x000062340c007981 */ /* 0x004ea8000c1e1520 */
[----:B--2---:R2:W-:Y:S04]  /*25130*/  STL [R1+0x1c0], R0 ;  /* 0x0001c00001007387 */ /* 0x0045e80000100800 */
[----:B--2---:R2:W5:Y:S02]  /*25140*/  LDL.LU R0, [R1+0x3f0] ;  /* 0x0003f00001007983 */ /* 0x0045640000300800 */
.L_x_263:
[----:B------:R-:W-:Y:S05]  /*25150*/  BSYNC B1 ;  /* 0x0000000000017941 */ /* 0x000fea0003800000 */
.L_x_262:
        /* <DEDUP_REMOVED lines=32> */
.L_x_265:
[----:B------:R-:W-:Y:S05]  /*25360*/  BSYNC B1 ;  /* 0x0000000000017941 */ /* 0x000fea0003800000 */
.L_x_264:
        /* <DEDUP_REMOVED lines=32> */
.L_x_267:
[----:B------:R-:W-:Y:S05]  /*25570*/  BSYNC B1 ;  /* 0x0000000000017941 */ /* 0x000fea0003800000 */
.L_x_266:
        /* <DEDUP_REMOVED lines=32> */
.L_x_269:
[----:B------:R-:W-:Y:S05]  /*25780*/  BSYNC B1 ;  /* 0x0000000000017941 */ /* 0x000fea0003800000 */
.L_x_268:
        /* <DEDUP_REMOVED lines=32> */
.L_x_271:
[----:B------:R-:W-:Y:S05]  /*25990*/  BSYNC B1 ;  /* 0x0000000000017941 */ /* 0x000fea0003800000 */
.L_x_270:
        /* <DEDUP_REMOVED lines=32> */
.L_x_273:
[----:B------:R-:W-:Y:S05]  /*25ba0*/  BSYNC B1 ;  /* 0x0000000000017941 */ /* 0x000fea0003800000 */
.L_x_272:
        /* <DEDUP_REMOVED lines=32> */
.L_x_275:
[----:B------:R-:W-:Y:S05]  /*25db0*/  BSYNC B1 ;  /* 0x0000000000017941 */ /* 0x000fea0003800000 */
.L_x_274:
[----:B------:R-:W-:Y:S04]  /*25dc0*/  STL [R1+0x408], R12 ;  /* 0x0004080c01007387 */ /* 0x000fe80000100800 */
[----:B-----5:R3:W-:Y:S04]  /*25dd0*/  STL [R1+0x404], R11 ;  /* 0x0004040b01007387 */ /* 0x0207e80000100800 */
        /* <DEDUP_REMOVED lines=11> */
[----:B------:R0:W5:Y:S01]  /*25e90*/  LDL.LU R12, [R1+0x408] ;  /* 0x00040800010c7983 */ /* 0x0001620000300800 */
[----:B------:R-:W-:Y:S02]  /*25ea0*/  ISETP.GT.AND P3, PT, R3, 0x40, PT ;  /* 0x000000400300780c */ /* 0x000fe40003f64270 */
[----:B------:R-:W-:Y:S02]  /*25eb0*/  F2FP.F16.F32.PACK_AB R10, RZ, R11 ;  /* 0x0000000bff0a723e */ /* 0x000fe400000000ff */
[----:B------:R0:W5:Y:S02]  /*25ec0*/  LDL.LU R11, [R1+0x404] ;  /* 0x00040400010b7983 */ /* 0x0001640000300800 */
[----:B------:R-:W-:Y:S02]  /*25ed0*/  PRMT R7, R10, 0x7610, R7 ;  /* 0x000076100a077816 */ /* 0x000fe40000000007 */
[----:B------:R0:W5:Y:S01]  /*25ee0*/  LDL.LU R10, [R1+0x400] ;  /* 0x00040000010a7983 */ /* 0x0001620000300800 */
[----:B------:R-:W-:-:S02]  /*25ef0*/  ISETP.GT.AND P1, PT, R0, RZ, P3 ;  /* 0x000000ff0000720c */ /* 0x000fc40001f24270 */
[----:B-1----:R-:W-:Y:S02]  /*25f00*/  PRMT R4, R7, 0x7610, R4 ;  /* 0x0000761007047816 */ /* 0x002fe40000000004 */
[----:B------:R0:W5:Y:S01]  /*25f10*/  LDL.LU R7, [R1+0x3fc] ;  /* 0x0003fc0001077983 */ /* 0x0001620000300800 */
[----:B------:R-:W-:-:S03]  /*25f20*/  LOP3.LUT R17, R17, 0xfffffffe, RZ, 0xc0, !PT ;  /* 0xfffffffe11117812 */ /* 0x000fc600078ec0ff */
[----:B------:R0:W5:Y:S01]  /*25f30*/  LDL.LU R6, [R1+0x3f8] ;  /* 0x0003f80001067983 */ /* 0x0001620000300800 */
[----:B------:R-:W-:Y:S01]  /*25f40*/  BSSY B1, `(.L_x_276) ;  /* 0x000000b000017945 */ /* 0x000fe20003800000 */
[----:B------:R-:W-:Y:S02]  /*25f50*/  @P3 LOP3.LUT R17, R17, 0x1, RZ, 0xfc, !PT ;  /* 0x0000000111113812 */ /* 0x000fe400078efcff */
[----:B------:R1:W-:Y:S04]  /*25f60*/  STL.S16 [R1+0x1c0], R5 ;  /* 0x0001c00501007387 */ /* 0x0003e80000100600 */
[----:B------:R3:W-:Y:S04]  /*25f70*/  @P0 STG.E.U16 desc[UR52][R8.64+0x72], R4 ;  /* 0x0000720408000986 */ /* 0x0007e8000c101534 */
[----:B-1----:R0:W5:Y:S04]  /*25f80*/  LDL.LU R5, [R1+0x3f4] ;  /* 0x0003f40001057983 */ /* 0x0021680000300800 */
[----:B---3--:R0:W5:Y:S01]  /*25f90*/  LDL.LU R4, [R1+0x3f0] ;  /* 0x0003f00001047983 */ /* 0x0081620000300800 */
[----:B------:R-:W-:Y:S05]  /*25fa0*/  @!P1 BRA `(.L_x_277) ;  /* 0x0000000000109947 */ /* 0x000fea0003800000 */
[----:B------:R1:W-:Y:S04]  /*25fb0*/  STL [R1+0x3f0], R0 ;  /* 0x0003f00001007387 */ /* 0x0003e80000100800 */
[----:B-1----:R-:W3:Y:S04]  /*25fc0*/  LDG.E.LTC128B.U16 R0, desc[UR52][R236.64+0x80] ;  /* 0x00008034ec007981 */ /* 0x002ee8000c1e1520 */
[----:B---3--:R1:W-:Y:S04]  /*25fd0*/  STL [R1+0x1c0], R0 ;  /* 0x0001c00001007387 */ /* 0x0083e80000100800 */
[----:B-1----:R1:W5:Y:S02]  /*25fe0*/  LDL.LU R0, [R1+0x3f0] ;  /* 0x0003f00001007983 */ /* 0x0023640000300800 */
.L_x_277:
[----:B------:R-:W-:Y:S05]  /*25ff0*/  BSYNC B1 ;  /* 0x0000000000017941 */ /* 0x000fea0003800000 */
.L_x_276:
        /* <DEDUP_REMOVED lines=9> */
[----:B0-----:R-:W2:Y:S04]  /*26090*/  LDL.64 R6, [R1+0x308] ;  /* 0x0003080001067983 */ /* 0x001ea80000100a00 */
[----:B------:R0:W-:Y:S01]  /*260a0*/  STL [R1+0x3f0], R4 ;  /* 0x0003f00401007387 */ /* 0x0001e20000100800 */
[----:B----4-:R-:W-:-:S05]  /*260b0*/  HADD2.F32 R12, -RZ, R8.H0_H0 ;  /* 0x20000008ff0c7230 */ /* 0x010fca0000004100 */
[----:B------:R-:W-:-:S04]  /*260c0*/  FMUL R12, R12, R16 ;  /* 0x000000100c0c7220 */ /* 0x000fc80000400000 */
[----:B---3--:R-:W-:Y:S01]  /*260d0*/  FFMA R11, R11, R2, R12 ;  /* 0x000000020b0b7223 */ /* 0x008fe2000000000c */
[----:B------:R-:W-:Y:S01]  /*260e0*/  PRMT R5, R8, 0x7610, R5 ;  /* 0x0000761008057816 */ /* 0x000fe20000000005 */
[----:B------:R3:W5:Y:S01]  /*260f0*/  LDL.LU R12, [R1+0x414] ;  /* 0x00041400010c7983 */ /* 0x0007620000300800 */
[----:B------:R-:W-:Y:S02]  /*26100*/  ISETP.GT.AND P2, PT, R3, 0x41, PT ;  /* 0x000000410300780c */ /* 0x000fe40003f44270 */
[----:B------:R-:W-:Y:S02]  /*26110*/  F2FP.F16.F32.PACK_AB R10, RZ, R11 ;  /* 0x0000000bff0a723e */ /* 0x000fe400000000ff */
[----:B------:R3:W5:Y:S02]  /*26120*/  LDL.LU R11, [R1+0x410] ;  /* 0x00041000010b7983 */ /* 0x0007640000300800 */
[----:B------:R-:W-:Y:S02]  /*26130*/  PRMT R9, R10, 0x7610, R9 ;  /* 0x000076100a097816 */ /* 0x000fe40000000009 */
[----:B------:R3:W5:Y:S01]  /*26140*/  LDL.LU R10, [R1+0x40c] ;  /* 0x00040c00010a7983 */ /* 0x0007620000300800 */
[----:B------:R-:W-:-:S02]  /*26150*/  ISETP.GT.AND P0, PT, R0, RZ, P2 ;  /* 0x000000ff0000720c */ /* 0x000fc40001704270 */
[----:B0-----:R-:W-:Y:S02]  /*26160*/  PRMT R4, R9, 0x7610, R4 ;  /* 0x0000761009047816 */ /* 0x001fe40000000004 */
[----:B------:R3:W5:Y:S01]  /*26170*/  LDL.LU R9, [R1+0x408] ;  /* 0x0004080001097983 */ /* 0x0007620000300800 */
[----:B------:R-:W-:-:S03]  /*26180*/  LOP3.LUT R17, R17, 0xfffffffb, RZ, 0xc0, !PT ;  /* 0xfffffffb11117812 */ /* 0x000fc600078ec0ff */
[----:B------:R3:W5:Y:S01]  /*26190*/  LDL.LU R8, [R1+0x404] ;  /* 0x0004040001087983 */ /* 0x0007620000300800 */
[----:B------:R-:W-:Y:S01]  /*261a0*/  BSSY B1, `(.L_x_278) ;  /* 0x000000c000017945 */ /* 0x000fe20003800000 */
[----:B------:R-:W-:Y:S02]  /*261b0*/  @P2 LOP3.LUT R17, R17, 0x4, RZ, 0xfc, !PT ;  /* 0x0000000411112812 */ /* 0x000fe400078efcff */
[----:B------:R0:W-:Y:S04]  /*261c0*/  STL.S16 [R1+0x180], R5 ;  /* 0x0001800501007387 */ /* 0x0001e80000100600 */
[----:B--2---:R2:W-:Y:S04]  /*261d0*/  @P1 STG.E.U16 desc[UR52][R6.64+0x80], R4 ;  /* 0x0000800406001986 */ /* 0x0045e8000c101534 */
[----:B0-----:R3:W5:Y:S04]  /*261e0*/  LDL.LU R5, [R1+0x400] ;  /* 0x0004000001057983 */ /* 0x0017680000300800 */
[----:B--2---:R3:W5:Y:S04]  /*261f0*/  LDL.LU.64 R6, [R1+0x3f8] ;  /* 0x0003f80001067983 */ /* 0x0047680000300a00 */
[----:B------:R3:W5:Y:S01]  /*26200*/  LDL.LU R4, [R1+0x3f0] ;  /* 0x0003f00001047983 */ /* 0x0007620000300800 */
[----:B------:R-:W-:Y:S05]  /*26210*/  @!P0 BRA `(.L_x_279) ;  /* 0x0000000000108947 */ /* 0x000fea0003800000 */
[----:B------:R0:W-:Y:S04]  /*26220*/  STL [R1+0x3f0], R0 ;  /* 0x0003f00001007387 */ /* 0x0001e80000100800 */
[----:B0-----:R-:W2:Y:S04]  /*26230*/  LDG.E.LTC128B.U16 R0, desc[UR52][R236.64+0x82] ;  /* 0x00008234ec007981 */ /* 0x001ea8000c1e1520 */
[----:B--2---:R0:W-:Y:S04]  /*26240*/  STL [R1+0x180], R0 ;  /* 0x0001800001007387 */ /* 0x0041e80000100800 */
[----:B0-----:R0:W5:Y:S02]  /*26250*/  LDL.LU R0, [R1+0x3f0] ;  /* 0x0003f00001007983 */ /* 0x0011640000300800 */
.L_x_279:
[----:B------:R-:W-:Y:S05]  /*26260*/  BSYNC B1 ;  /* 0x0000000000017941 */ /* 0x000fea0003800000 */
.L_x_278:
        /* <DEDUP_REMOVED lines=9> */
[----:B-1----:R-:W3:Y:S04]  /*26300*/  LDL.64 R4, [R1+0x308] ;  /* 0x0003080001047983 */ /* 0x002ee80000100a00 */
        /* <DEDUP_REMOVED lines=15> */
[----:B---3--:R3:W-:Y:S04]  /*26400*/  @P0 STG.E.U16 desc[UR52][R4.64+0x82], R3 ;  /* 0x0000820304000986 */ /* 0x0087e8000c101534 */
[----:B-1----:R2:W5:Y:S04]  /*26410*/  LDL.LU R6, [R1+0x400] ;  /* 0x0004000001067983 */ /* 0x0025680000300800 */
[----:B---3--:R2:W5:Y:S04]  /*26420*/  LDL.LU.64 R4, [R1+0x3f8] ;  /* 0x0003f80001047983 */ /* 0x0085680000300a00 */
[----:B------:R2:W5:Y:S01]  /*26430*/  LDL.LU R3, [R1+0x3f0] ;  /* 0x0003f00001037983 */ /* 0x0005620000300800 */
[----:B------:R-:W-:Y:S04]  /*26440*/  BSSY B1, `(.L_x_280) ;  /* 0x0000006000017945 */ /* 0x000fe80003800000 */
[----:B------:R-:W-:Y:S05]  /*26450*/  @!P1 BRA `(.L_x_281) ;  /* 0x0000000000109947 */ /* 0x000fea0003800000 */
[----:B------:R1:W-:Y:S04]  /*26460*/  STL [R1+0x3f0], R0 ;  /* 0x0003f00001007387 */ /* 0x0003e80000100800 */
[----:B-1----:R-:W3:Y:S04]  /*26470*/  LDG.E.LTC128B.U16 R0, desc[UR52][R232.64+0x80] ;  /* 0x00008034e8007981 */ /* 0x002ee8000c1e1520 */
[----:B---3--:R1:W-:Y:S04]  /*26480*/  STL [R1+0x180], R0 ;  /* 0x0001800001007387 */ /* 0x0083e80000100800 */
[----:B-1----:R1:W5:Y:S02]  /*26490*/  LDL.LU R0, [R1+0x3f0] ;  /* 0x0003f00001007983 */ /* 0x0023640000300800 */
.L_x_281:
[----:B------:R-:W-:Y:S05]  /*264a0*/  BSYNC B1 ;  /* 0x0000000000017941 */ /* 0x000fea0003800000 */
.L_x_280:
        /* <DEDUP_REMOVED lines=32> */
.L_x_283:
[----:B------:R-:W-:Y:S05]  /*266b0*/  BSYNC B1 ;  /* 0x0000000000017941 */ /* 0x000fea0003800000 */
.L_x_282:
        /* <DEDUP_REMOVED lines=35> */
.L_x_285:
[----:B------:R-:W-:Y:S05]  /*268f0*/  BSYNC B1 ;  /* 0x0000000000017941 */ /* 0x000fea0003800000 */
.L_x_284:
        /* <DEDUP_REMOVED lines=23> */
[----:B------:R3:W5:Y:S04]  /*26a70*/  LDL.LU R9, [R1+0x408] ;  /* 0x0004080001097983 */ /* 0x0007680000300800 */
[----:B------:R3:W5:Y:S04]  /*26a80*/  LDL.LU R8, [R1+0x404] ;  /* 0x0004040001087983 */ /* 0x0007680000300800 */
[----:B------:R0:W-:Y:S04]  /*26a90*/  STL.S16 [R1+0x180], R5 ;  /* 0x0001800501007387 */ /* 0x0001e80000100600 */
[----:B--2---:R2:W-:Y:S04]  /*26aa0*/  @P1 STG.E.U16 desc[UR52][R6.64+0x90], R4 ;  /* 0x0000900406001986 */ /* 0x0045e8000c101534 */
[----:B0-----:R3:W5:Y:S04]  /*26ab0*/  LDL.LU R5, [R1+0x400] ;  /* 0x0004000001057983 */ /* 0x0017680000300800 */
[----:B--2---:R3:W5:Y:S04]  /*26ac0*/  LDL.LU.64 R6, [R1+0x3f8] ;  /* 0x0003f80001067983 */ /* 0x0047680000300a00 */
[----:B------:R3:W5:Y:S01]  /*26ad0*/  LDL.LU R4, [R1+0x3f0] ;  /* 0x0003f00001047983 */ /* 0x0007620000300800 */
[----:B------:R-:W-:Y:S04]  /*26ae0*/  BSSY B1, `(.L_x_286) ;  /* 0x0000006000017945 */ /* 0x000fe80003800000 */
[----:B------:R-:W-:Y:S05]  /*26af0*/  @!P0 BRA `(.L_x_287) ;  /* 0x0000000000108947 */ /* 0x000fea0003800000 */
[----:B------:R0:W-:Y:S04]  /*26b00*/  STL [R1+0x3f0], R0 ;  /* 0x0003f00001007387 */ /* 0x0001e80000100800 */
[----:B0-----:R-:W2:Y:S04]  /*26b10*/  LDG.E.LTC128B.U16 R0, desc[UR52][R236.64+0x92] ;  /* 0x00009234ec007981 */ /* 0x001ea8000c1e1520 */
[----:B--2---:R0:W-:Y:S04]  /*26b20*/  STL [R1+0x180], R0 ;  /* 0x0001800001007387 */ /* 0x0041e80000100800 */
[----:B0-----:R0:W5:Y:S02]  /*26b30*/  LDL.LU R0, [R1+0x3f0] ;  /* 0x0003f00001007983 */ /* 0x0011640000300800 */
.L_x_287:
[----:B------:R-:W-:Y:S05]  /*26b40*/  BSYNC B1 ;  /* 0x0000000000017941 */ /* 0x000fea0003800000 */
.L_x_286:
        /* <DEDUP_REMOVED lines=35> */
.L_x_289:
[----:B------:R-:W-:Y:S05]  /*26d80*/  BSYNC B1 ;  /* 0x0000000000017941 */ /* 0x000fea0003800000 */
.L_x_288:
        /* <DEDUP_REMOVED lines=32> */
.L_x_291:
[----:B------:R-:W-:Y:S05]  /*26f90*/  BSYNC B1 ;  /* 0x0000000000017941 */ /* 0x000fea0003800000 */
.L_x_290:
        /* <DEDUP_REMOVED lines=33> */
.L_x_293:
[----:B------:R-:W-:Y:S05]  /*271b0*/  BSYNC B1 ;  /* 0x0000000000017941 */ /* 0x000fea0003800000 */
.L_x_292:
        /* <DEDUP_REMOVED lines=21> */
[----:B------:R2:W5:Y:S01]  /*27310*/  LDL.LU R7, [R1+0x408] ;  /* 0x0004080001077983 */ /* 0x0005620000300800 */
[----:B------:R-:W-:-:S03]  /*27320*/  ISETP.GT.AND P2, PT, R3, 0x51, PT ;  /* 0x000000510300780c */ /* 0x000fc60003f44270 */
[----:B----4-:R0:W-:Y:S04]  /*27330*/  @P0 STG.E.U16 desc[UR52][R8.64+0xa0], R6 ;  /* 0x0000a00608000986 */ /* 0x0101e8000c101534 */
[----:B0-----:R2:W5:Y:S04]  /*27340*/  LDL.LU.64 R8, [R1+0x400] ;  /* 0x0004000001087983 */ /* 0x0015680000300a00 */
[----:B------:R2:W5:Y:S01]  /*27350*/  LDL.LU R6, [R1+0x3f8] ;  /* 0x0003f80001067983 */ /* 0x0005620000300800 */
[----:B------:R-:W-:-:S03]  /*27360*/  ISETP.GT.AND P0, PT, R0, RZ, P2 ;  /* 0x000000ff0000720c */ /* 0x000fc60001704270 */
[----:B------:R2:W5:Y:S04]  /*27370*/  LDL.LU R5, [R1+0x3f4] ;  /* 0x0003f40001057983 */ /* 0x0005680000300800 */
[----:B------:R0:W-:Y:S04]  /*27380*/  STL.S16 [R1+0x180], R4 ;  /* 0x0001800401007387 */ /* 0x0001e80000100600 */
[----:B0-----:R2:W5:Y:S01]  /*27390*/  LDL.LU R4, [R1+0x3f0] ;  /* 0x0003f00001047983 */ /* 0x0015620000300800 */
[----:B------:R-:W-:Y:S04]  /*273a0*/  BSSY B1, `(.L_x_294) ;  /* 0x0000006000017945 */ /* 0x000fe80003800000 */
[----:B------:R-:W-:Y:S05]  /*273b0*/  @!P0 BRA `(.L_x_295) ;  /* 0x0000000000108947 */ /* 0x000fea0003800000 */
[----:B------:R0:W-:Y:S04]  /*273c0*/  STL [R1+0x3f0], R0 ;  /* 0x0003f00001007387 */ /* 0x0001e80000100800 */
[----:B0-----:R-:W3:Y:S04]  /*273d0*/  LDG.E.LTC128B.U16 R0, desc[UR52][R236.64+0xa2] ;  /* 0x0000a234ec007981 */ /* 0x001ee8000c1e1520 */
[----:B---3--:R0:W-:Y:S04]  /*273e0*/  STL [R1+0x180], R0 ;  /* 0x0001800001007387 */ /* 0x0081e80000100800 */
[----:B0-----:R0:W5:Y:S02]  /*273f0*/  LDL.LU R0, [R1+0x3f0] ;  /* 0x0003f00001007983 */ /* 0x0011640000300800 */
.L_x_295:
[----:B------:R-:W-:Y:S05]  /*27400*/  BSYNC B1 ;  /* 0x0000000000017941 */ /* 0x000fea0003800000 */
.L_x_294:
        /* <DEDUP_REMOVED lines=35> */
.L_x_297:
[----:B------:R-:W-:Y:S05]  /*27640*/  BSYNC B1 ;  /* 0x0000000000017941 */ /* 0x000fea0003800000 */
.L_x_296:
        /* <DEDUP_REMOVED lines=32> */
.L_x_299:
[----:B------:R-:W-:Y:S05]  /*27850*/  BSYNC B1 ;  /* 0x0000000000017941 */ /* 0x000fea0003800000 */
.L_x_298:
[----:B------:R-:W-:Y:S04]  /*27860*/  STL [R1+0x408], R12 ;  /* 0x0004080c01007387 */ /* 0x000fe80000100800 */
[----:B-----5:R4:W-:Y:S04]  /*27870*/  STL [R1+0x404], R11 ;  /* 0x0004040b01007387 */ /* 0x0209e80000100800 */
        /* <DEDUP_REMOVED lines=20> */
[----:B------:R-:W-:-:S03]  /*279c0*/  ISETP.GT.AND P1, PT, R3, 0x58, PT ;  /* 0x000000580300780c */ /* 0x000fc60003f24270 */
        /* <DEDUP_REMOVED lines=10> */
.L_x_301:
[----:B------:R-:W-:Y:S05]  /*27a70*/  BSYNC B1 ;  /* 0x0000000000017941 */ /* 0x000fea0003800000 */
.L_x_300:
        /* <DEDUP_REMOVED lines=36> */
.L_x_303:
[----:B------:R-:W-:Y:S05]  /*27cc0*/  BSYNC B1 ;  /* 0x0000000000017941 */ /* 0x000fea0003800000 */
.L_x_302:
        /* <DEDUP_REMOVED lines=35> */
.L_x_305:
[----:B------:R-:W-:Y:S05]  /*27f00*/  BSYNC B1 ;  /* 0x0000000000017941 */ /* 0x000fea0003800000 */
.L_x_304:
        /* <DEDUP_REMOVED lines=32> */
.L_x_307:
[----:B------:R-:W-:Y:S05]  /*28110*/  BSYNC B1 ;  /* 0x0000000000017941 */ /* 0x000fea0003800000 */
.L_x_306:
        /* <DEDUP_REMOVED lines=33> */
.L_x_309:
[----:B------:R-:W-:Y:S05]  /*28330*/  BSYNC B1 ;  /* 0x0000000000017941 */ /* 0x000fea0003800000 */
.L_x_308:
        /* <DEDUP_REMOVED lines=36> */
.L_x_311:
[----:B------:R-:W-:Y:S05]  /*28580*/  BSYNC B1 ;  /* 0x0000000000017941 */ /* 0x000fea0003800000 */
.L_x_310:
        /* <DEDUP_REMOVED lines=36> */
.L_x_313:
[----:B------:R-:W-:Y:S05]  /*287d0*/  BSYNC B1 ;  /* 0x0000000000017941 */ /* 0x000fea0003800000 */
.L_x_312:
        /* <DEDUP_REMOVED lines=36> */
.L_x_315:
[----:B------:R-:W-:Y:S05]  /*28a20*/  BSYNC B1 ;  /* 0x0000000000017941 */ /* 0x000fea0003800000 */
.L_x_314:
        /* <DEDUP_REMOVED lines=35> */
.L_x_317:
[----:B------:R-:W-:Y:S05]  /*28c60*/  BSYNC B1 ;  /* 0x0000000000017941 */ /* 0x000fea0003800000 */
.L_x_316:
        /* <DEDUP_REMOVED lines=35> */
.L_x_319:
[----:B------:R-:W-:Y:S05]  /*28ea0*/  BSYNC B1 ;  /* 0x0000000000017941 */ /* 0x000fea0003800000 */
.L_x_318:
        /* <DEDUP_REMOVED lines=35> */
.L_x_321:
[----:B------:R-:W-:Y:S05]  /*290e0*/  BSYNC B1 ;  /* 0x0000000000017941 */ /* 0x000fea0003800000 */
.L_x_320:
        /* <DEDUP_REMOVED lines=35> */
.L_x_323:
[----:B------:R-:W-:Y:S05]  /*29320*/  BSYNC B1 ;  /* 0x0000000000017941 */ /* 0x000fea0003800000 */
.L_x_322:
        /* <DEDUP_REMOVED lines=35> */
.L_x_325:
[----:B------:R-:W-:Y:S05]  /*29560*/  BSYNC B1 ;  /* 0x0000000000017941 */ /* 0x000fea0003800000 */
.L_x_324:
        /* <DEDUP_REMOVED lines=35> */
.L_x_327:
[----:B------:R-:W-:Y:S05]  /*297a0*/  BSYNC B1 ;  /* 0x0000000000017941 */ /* 0x000fea0003800000 */
.L_x_326:
        /* <DEDUP_REMOVED lines=35> */
.L_x_329:
[----:B------:R-:W-:Y:S05]  /*299e0*/  BSYNC B1 ;  /* 0x0000000000017941 */ /* 0x000fea0003800000 */
.L_x_328:
        /* <DEDUP_REMOVED lines=35> */
.L_x_331:
[----:B------:R-:W-:Y:S05]  /*29c20*/  BSYNC B1 ;  /* 0x0000000000017941 */ /* 0x000fea0003800000 */
.L_x_330:
        /* <DEDUP_REMOVED lines=35> */
.L_x_333:
[----:B------:R-:W-:Y:S05]  /*29e60*/  BSYNC B1 ;  /* 0x0000000000017941 */ /* 0x000fea0003800000 */
.L_x_332:
        /* <DEDUP_REMOVED lines=35> */
.L_x_335:
[----:B------:R-:W-:Y:S05]  /*2a0a0*/  BSYNC B1 ;  /* 0x0000000000017941 */ /* 0x000fea0003800000 */
.L_x_334:
        /* <DEDUP_REMOVED lines=35> */
.L_x_337:
[----:B------:R-:W-:Y:S05]  /*2a2e0*/  BSYNC B1 ;  /* 0x0000000000017941 */ /* 0x000fea0003800000 */
.L_x_336:
        /* <DEDUP_REMOVED lines=35> */
.L_x_339:
[----:B------:R-:W-:Y:S05]  /*2a520*/  BSYNC B1 ;  /* 0x0000000000017941 */ /* 0x000fea0003800000 */
.L_x_338:
        /* <DEDUP_REMOVED lines=36> */
.L_x_341:
[----:B------:R-:W-:Y:S05]  /*2a770*/  BSYNC B1 ;  /* 0x0000000000017941 */ /* 0x000fea0003800000 */
.L_x_340:
        /* <DEDUP_REMOVED lines=33> */
.L_x_343:
[----:B------:R-:W-:Y:S05]  /*2a990*/  BSYNC B1 ;  /* 0x0000000000017941 */ /* 0x000fea0003800000 */
.L_x_342:
        /* <DEDUP_REMOVED lines=33> */
.L_x_345:
[----:B------:R-:W-:Y:S05]  /*2abb0*/  BSYNC B1 ;  /* 0x0000000000017941 */ /* 0x000fea0003800000 */
.L_x_344:
        /* <DEDUP_REMOVED lines=36> */
.L_x_347:
[----:B------:R-:W-:Y:S05]  /*2ae00*/  BSYNC B1 ;  /* 0x0000000000017941 */ /* 0x000fea0003800000 */
.L_x_346:
        /* <DEDUP_REMOVED lines=35> */
.L_x_349:
[----:B------:R-:W-:Y:S05]  /*2b040*/  BSYNC B1 ;  /* 0x0000000000017941 */ /* 0x000fea0003800000 */
.L_x_348:
        /* <DEDUP_REMOVED lines=32> */
.L_x_351:
[----:B------:R-:W-:Y:S05]  /*2b250*/  BSYNC B1 ;  /* 0x0000000000017941 */ /* 0x000fea0003800000 */
.L_x_350:
        /* <DEDUP_REMOVED lines=32> */
.L_x_353:
[----:B------:R-:W-:Y:S05]  /*2b460*/  BSYNC B1 ;  /* 0x0000000000017941 */ /* 0x000fea0003800000 */
.L_x_352:
        /* <DEDUP_REMOVED lines=35> */
.L_x_355:
[----:B------:R-:W-:Y:S05]  /*2b6a0*/  BSYNC B1 ;  /* 0x0000000000017941 */ /* 0x000fea0003800000 */
.L_x_354:
        /* <DEDUP_REMOVED lines=35> */
.L_x_357:
[----:B------:R-:W-:Y:S05]  /*2b8e0*/  BSYNC B1 ;  /* 0x0000000000017941 */ /* 0x000fea0003800000 */
.L_x_356:
        /* <DEDUP_REMOVED lines=32> */
.L_x_359:
[----:B------:R-:W-:Y:S05]  /*2baf0*/  BSYNC B1 ;  /* 0x0000000000017941 */ /* 0x000fea0003800000 */
.L_x_358:
        /* <DEDUP_REMOVED lines=32> */
.L_x_361:
[----:B------:R-:W-:Y:S05]  /*2bd00*/  BSYNC B1 ;  /* 0x0000000000017941 */ /* 0x000fea0003800000 */
.L_x_360:
        /* <DEDUP_REMOVED lines=35> */
.L_x_363:
[----:B------:R-:W-:Y:S05]  /*2bf40*/  BSYNC B1 ;  /* 0x0000000000017941 */ /* 0x000fea0003800000 */
.L_x_362:
        /* <DEDUP_REMOVED lines=35> */
.L_x_365:
[----:B------:R-:W-:Y:S05]  /*2c180*/  BSYNC B1 ;  /* 0x0000000000017941 */ /* 0x000fea0003800000 */
.L_x_364:
        /* <DEDUP_REMOVED lines=32> */
.L_x_367:
[----:B------:R-:W-:Y:S05]  /*2c390*/  BSYNC B1 ;  /* 0x0000000000017941 */ /* 0x000fea0003800000 */
.L_x_366:
        /* <DEDUP_REMOVED lines=32> */
.L_x_369:
[----:B------:R-:W-:Y:S05]  /*2c5a0*/  BSYNC B1 ;  /* 0x0000000000017941 */ /* 0x000fea0003800000 */
.L_x_368:
        /* <DEDUP_REMOVED lines=35> */
.L_x_371:
[----:B------:R-:W-:Y:S05]  /*2c7e0*/  BSYNC B1 ;  /* 0x0000000000017941 */ /* 0x000fea0003800000 */
.L_x_370:
        /* <DEDUP_REMOVED lines=36> */
.L_x_373:
[----:B------:R-:W-:Y:S05]  /*2ca30*/  BSYNC B1 ;  /* 0x0000000000017941 */ /* 0x000fea0003800000 */
.L_x_372:
        /* <DEDUP_REMOVED lines=33> */
.L_x_375:
[----:B------:R-:W-:Y:S05]  /*2cc50*/  BSYNC B1 ;  /* 0x0000000000017941 */ /* 0x000fea0003800000 */
.L_x_374:
        /* <DEDUP_REMOVED lines=33> */
.L_x_377:
[----:B------:R-:W-:Y:S05]  /*2ce70*/  BSYNC B1 ;  /* 0x0000000000017941 */ /* 0x000fea0003800000 */
.L_x_376:
        /* <DEDUP_REMOVED lines=33> */
.L_x_379:
[----:B------:R-:W-:Y:S05]  /*2d090*/  BSYNC B1 ;  /* 0x0000000000017941 */ /* 0x000fea0003800000 */
.L_x_378:
        /* <DEDUP_REMOVED lines=32> */
.L_x_381:
[----:B------:R-:W-:Y:S05]  /*2d2a0*/  BSYNC B1 ;  /* 0x0000000000017941 */ /* 0x000fea0003800000 */
.L_x_380:
        /* <DEDUP_REMOVED lines=32> */
.L_x_383:
[----:B------:R-:W-:Y:S05]  /*2d4b0*/  BSYNC B1 ;  /* 0x0000000000017941 */ /* 0x000fea0003800000 */
.L_x_382:
        /* <DEDUP_REMOVED lines=32> */
.L_x_385:
[----:B------:R-:W-:Y:S05]  /*2d6c0*/  BSYNC B1 ;  /* 0x0000000000017941 */ /* 0x000fea0003800000 */
.L_x_384:
        /* <DEDUP_REMOVED lines=32> */
.L_x_387:
[----:B------:R-:W-:Y:S05]  /*2d8d0*/  BSYNC B1 ;  /* 0x0000000000017941 */ /* 0x000fea0003800000 */
.L_x_386:
        /* <DEDUP_REMOVED lines=32> */
.L_x_389:
[----:B------:R-:W-:Y:S05]  /*2dae0*/  BSYNC B1 ;  /* 0x0000000000017941 */ /* 0x000fea0003800000 */
.L_x_388:
        /* <DEDUP_REMOVED lines=32> */
.L_x_391:
[----:B------:R-:W-:Y:S05]  /*2dcf0*/  BSYNC B1 ;  /* 0x0000000000017941 */ /* 0x000fea0003800000 */
.L_x_390:
        /* <DEDUP_REMOVED lines=32> */
.L_x_393:
[----:B------:R-:W-:Y:S05]  /*2df00*/  BSYNC B1 ;  /* 0x0000000000017941 */ /* 0x000fea0003800000 */
.L_x_392:
        /* <DEDUP_REMOVED lines=32> */
.L_x_395:
[----:B------:R-:W-:Y:S05]  /*2e110*/  BSYNC B1 ;  /* 0x0000000000017941 */ /* 0x000fea0003800000 */
.L_x_394:
        /* <DEDUP_REMOVED lines=32> */
.L_x_397:
[----:B------:R-:W-:Y:S05]  /*2e320*/  BSYNC B1 ;  /* 0x0000000000017941 */ /* 0x000fea0003800000 */
.L_x_396:
        /* <DEDUP_REMOVED lines=32> */
.L_x_399:
[----:B------:R-:W-:Y:S05]  /*2e530*/  BSYNC B1 ;  /* 0x0000000000017941 */ /* 0x000fea0003800000 */
.L_x_398:
        /* <DEDUP_REMOVED lines=32> */
.L_x_401:
[----:B------:R-:W-:Y:S05]  /*2e740*/  BSYNC B1 ;  /* 0x0000000000017941 */ /* 0x000fea0003800000 */
.L_x_400:
        /* <DEDUP_REMOVED lines=32> */
.L_x_403:
[----:B------:R-:W-:Y:S05]  /*2e950*/  BSYNC B1 ;  /* 0x0000000000017941 */ /* 0x000fea0003800000 */
.L_x_402:
        /* <DEDUP_REMOVED lines=35> */
.L_x_405:
[----:B------:R-:W-:Y:S05]  /*2eb90*/  BSYNC B1 ;  /* 0x0000000000017941 */ /* 0x000fea0003800000 */
.L_x_404:
        /* <DEDUP_REMOVED lines=38> */
.L_x_407:
[----:B------:R-:W-:Y:S05]  /*2ee00*/  BSYNC B1 ;  /* 0x0000000000017941 */ /* 0x000fea0003800000 */
.L_x_406:
        /* <DEDUP_REMOVED lines=35> */
.L_x_409:
[----:B------:R-:W-:Y:S05]  /*2f040*/  BSYNC B1 ;  /* 0x0000000000017941 */ /* 0x000fea0003800000 */
.L_x_408:
        /* <DEDUP_REMOVED lines=32> */
.L_x_411:
[----:B------:R-:W-:Y:S05]  /*2f250*/  BSYNC B1 ;  /* 0x0000000000017941 */ /* 0x000fea0003800000 */
.L_x_410:
        /* <DEDUP_REMOVED lines=35> */
.L_x_413:
[----:B------:R-:W-:Y:S05]  /*2f490*/  BSYNC B1 ;  /* 0x0000000000017941 */ /* 0x000fea0003800000 */
.L_x_412:
        /* <DEDUP_REMOVED lines=36> */
.L_x_415:
[----:B------:R-:W-:Y:S05]  /*2f6e0*/  BSYNC B1 ;  /* 0x0000000000017941 */ /* 0x000fea0003800000 */
.L_x_414:
        /* <DEDUP_REMOVED lines=35> */
.L_x_417:
[----:B------:R-:W-:Y:S05]  /*2f920*/  BSYNC B1 ;  /* 0x0000000000017941 */ /* 0x000fea0003800000 */
.L_x_416:
        /* <DEDUP_REMOVED lines=32> */
.L_x_419:
[----:B------:R-:W-:Y:S05]  /*2fb30*/  BSYNC B1 ;  /* 0x0000000000017941 */ /* 0x000fea0003800000 */
.L_x_418:
        /* <DEDUP_REMOVED lines=33> */
.L_x_421:
[----:B------:R-:W-:Y:S05]  /*2fd50*/  BSYNC B1 ;  /* 0x0000000000017941 */ /* 0x000fea0003800000 */
.L_x_420:
        /* <DEDUP_REMOVED lines=36> */
.L_x_423:
[----:B------:R-:W-:Y:S05]  /*2ffa0*/  BSYNC B1 ;  /* 0x0000000000017941 */ /* 0x000fea0003800000 */
.L_x_422:
        /* <DEDUP_REMOVED lines=35> */
.L_x_425:
[----:B------:R-:W-:Y:S05]  /*301e0*/  BSYNC B1 ;  /* 0x0000000000017941 */ /* 0x000fea0003800000 */
.L_x_424:
        /* <DEDUP_REMOVED lines=32> */
.L_x_427:
[----:B------:R-:W-:Y:S05]  /*303f0*/  BSYNC B1 ;  /* 0x0000000000017941 */ /* 0x000fea0003800000 */
.L_x_426:
        /* <DEDUP_REMOVED lines=33> */
.L_x_429:
[----:B------:R-:W-:Y:S05]  /*30610*/  BSYNC B1 ;  /* 0x0000000000017941 */ /* 0x000fea0003800000 */
.L_x_428:
        /* <DEDUP_REMOVED lines=36> */
.L_x_431:
[----:B------:R-:W-:Y:S05]  /*30860*/  BSYNC B1 ;  /* 0x0000000000017941 */ /* 0x000fea0003800000 */
.L_x_430:
        /* <DEDUP_REMOVED lines=35> */
.L_x_433:
[----:B------:R-:W-:Y:S05]  /*30aa0*/  BSYNC B1 ;  /* 0x0000000000017941 */ /* 0x000fea0003800000 */
.L_x_432:
        /* <DEDUP_REMOVED lines=32> */
.L_x_435:
[----:B------:R-:W-:Y:S05]  /*30cb0*/  BSYNC B1 ;  /* 0x0000000000017941 */ /* 0x000fea0003800000 */
.L_x_434:
        /* <DEDUP_REMOVED lines=33> */
.L_x_437:
[----:B------:R-:W-:Y:S05]  /*30ed0*/  BSYNC B1 ;  /* 0x0000000000017941 */ /* 0x000fea0003800000 */
.L_x_436:
        /* <DEDUP_REMOVED lines=36> */
.L_x_439:
[----:B------:R-:W-:Y:S05]  /*31120*/  BSYNC B1 ;  /* 0x0000000000017941 */ /* 0x000fea0003800000 */
.L_x_438:
        /* <DEDUP_REMOVED lines=36> */
.L_x_441:
[----:B------:R-:W-:Y:S05]  /*31370*/  BSYNC B1 ;  /* 0x0000000000017941 */ /* 0x000fea0003800000 */
.L_x_440:
        /* <DEDUP_REMOVED lines=36> */
.L_x_443:
[----:B------:R-:W-:Y:S05]  /*315c0*/  BSYNC B1 ;  /* 0x0000000000017941 */ /* 0x000fea0003800000 */
.L_x_442:
        /* <DEDUP_REMOVED lines=35> */
.L_x_445:
[----:B------:R-:W-:Y:S05]  /*31800*/  BSYNC B1 ;  /* 0x0000000000017941 */ /* 0x000fea0003800000 */
.L_x_444:
        /* <DEDUP_REMOVED lines=35> */
.L_x_447:
[----:B------:R-:W-:Y:S05]  /*31a40*/  BSYNC B1 ;  /* 0x0000000000017941 */ /* 0x000fea0003800000 */
.L_x_446:
        /* <DEDUP_REMOVED lines=35> */
.L_x_449:
[----:B------:R-:W-:Y:S05]  /*31c80*/  BSYNC B1 ;  /* 0x0000000000017941 */ /* 0x000fea0003800000 */
.L_x_448:
        /* <DEDUP_REMOVED lines=35> */
.L_x_451:
[----:B------:R-:W-:Y:S05]  /*31ec0*/  BSYNC B1 ;  /* 0x0000000000017941 */ /* 0x000fea0003800000 */
.L_x_450:
        /* <DEDUP_REMOVED lines=35> */
.L_x_453:
[----:B------:R-:W-:Y:S05]  /*32100*/  BSYNC B1 ;  /* 0x0000000000017941 */ /* 0x000fea0003800000 */
.L_x_452:
        /* <DEDUP_REMOVED lines=35> */
.L_x_455:
[----:B------:R-:W-:Y:S05]  /*32340*/  BSYNC B1 ;  /* 0x0000000000017941 */ /* 0x000fea0003800000 */
.L_x_454:
        /* <DEDUP_REMOVED lines=35> */
.L_x_457:
[----:B------:R-:W-:Y:S05]  /*32580*/  BSYNC B1 ;  /* 0x0000000000017941 */ /* 0x000fea0003800000 */
.L_x_456:
        /* <DEDUP_REMOVED lines=35> */
.L_x_459:
[----:B------:R-:W-:Y:S05]  /*327c0*/  BSYNC B1 ;  /* 0x0000000000017941 */ /* 0x000fea0003800000 */
.L_x_458:
        /* <DEDUP_REMOVED lines=35> */
.L_x_461:
[----:B------:R-:W-:Y:S05]  /*32a00*/  BSYNC B1 ;  /* 0x0000000000017941 */ /* 0x000fea0003800000 */
.L_x_460:
        /* <DEDUP_REMOVED lines=35> */
.L_x_463:
[----:B------:R-:W-:Y:S05]  /*32c40*/  BSYNC B1 ;  /* 0x0000000000017941 */ /* 0x000fea0003800000 */
.L_x_462:
        /* <DEDUP_REMOVED lines=35> */
.L_x_465:
[----:B------:R-:W-:Y:S05]  /*32e80*/  BSYNC B1 ;  /* 0x0000000000017941 */ /* 0x000fea0003800000 */
.L_x_464:
        /* <DEDUP_REMOVED lines=35> */
.L_x_467:
[----:B------:R-:W-:Y:S05]  /*330c0*/  BSYNC B1 ;  /* 0x0000000000017941 */ /* 0x000fea0003800000 */
.L_x_466:
        /* <DEDUP_REMOVED lines=36> */
.L_x_469:
[----:B------:R-:W-:Y:S05]  /*33310*/  BSYNC B1 ;  /* 0x0000000000017941 */ /* 0x000fea0003800000 */
.L_x_468:
[----:B-----5:R-:W-:Y:S04]  /*33320*/  STL [R1+0x408], R9 ;  /* 0x0004080901007387 */ /* 0x020fe80000100800 */
[----:B------:R2:W-:Y:S04]  /*33330*/  STL [R1+0x404], R8 ;  /* 0x0004040801007387 */ /* 0x0005e80000100800 */
[----:B--2---:R-:W2:Y:S04]  /*33340*/  LDL.LU R8, [R1] ;  /* 0x0000000001087983 */ /* 0x004ea80000300800 */
        /* <DEDUP_REMOVED lines=21> */
[----:B------:R3:W-:Y:S04]  /*334a0*/  STL.S16 [R1], R3 ;  /* 0x0000000301007387 */ /* 0x0007e80000100600 */
[----:B---3--:R2:W5:Y:S01]  /*334b0*/  LDL.LU R3, [R1+0x3f0] ;  /* 0x0003f00001037983 */ /* 0x0085620000300800 */
[----:B------:R-:W-:Y:S01]  /*334c0*/  ISETP.GT.AND P5, PT, R0, 0x100, P5 ;  /* 0x000001000000780c */ /* 0x000fe20002fa4270 */
[----:B------:R-:W-:-:S12]  /*334d0*/  BSSY B1, `(.L_x_470) ;  /* 0x0000006000017945 */ /* 0x000fd80003800000 */
[----:B--2---:R-:W-:Y:S05]  /*334e0*/  @!P5 BRA `(.L_x_471) ;  /* 0x000000000010d947 */ /* 0x004fea0003800000 */
[----:B------:R2:W-:Y:S04]  /*334f0*/  STL [R1+0x3f0], R0 ;  /* 0x0003f00001007387 */ /* 0x0005e80000100800 */
[----:B--2---:R-:W2:Y:S04]  /*33500*/  LDG.E.LTC128B.U16 R0, desc[UR52][R18.64+0xc2] ;  /* 0x0000c23412007981 */ /* 0x004ea8000c1e1520 */
[----:B--2---:R2:W-:Y:S04]  /*33510*/  STL [R1], R0 ;  /* 0x0000000001007387 */ /* 0x0045e80000100800 */
[----:B--2---:R2:W5:Y:S02]  /*33520*/  LDL.LU R0, [R1+0x3f0] ;  /* 0x0003f00001007983 */ /* 0x0045640000300800 */
.L_x_471:
[----:B------:R-:W-:Y:S05]  /*33530*/  BSYNC B1 ;  /* 0x0000000000017941 */ /* 0x000fea0003800000 */
.L_x_470:
[----:B-----5:R-:W-:Y:S04]  /*33540*/  STL [R1+0x408], R9 ;  /* 0x0004080901007387 */ /* 0x020fe80000100800 */
[----:B------:R3:W-:Y:S04]  /*33550*/  STL [R1+0x404], R8 ;  /* 0x0004040801007387 */ /* 0x0007e80000100800 */
[----:B---3--:R-:W3:Y:S04]  /*33560*/  LDL.LU R8, [R1+0x4] ;  /* 0x0000040001087983 */ /* 0x008ee80000300800 */
[----:B------:R-:W-:Y:S04]  /*33570*/  STL [R1+0x400], R7 ;  /* 0x0004000701007387 */ /* 0x000fe80000100800 */
[----:B------:R-:W-:Y:S04]  /*33580*/  STL [R1+0x3fc], R6 ;  /* 0x0003fc0601007387 */ /* 0x000fe80000100800 */
[----:B------:R-:W-:Y:S04]  /*33590*/  STL [R1+0x3f8], R5 ;  /* 0x0003f80501007387 */ /* 0x000fe80000100800 */
[----:B------:R4:W-:Y:S04]  /*335a0*/  STL [R1+0x3f4], R4 ;  /* 0x0003f40401007387 */ /* 0x0009e80000100800 */
[----:B----4-:R-:W4:Y:S04]  /*335b0*/  LDL.LU R4, [R1] ;  /* 0x0000000001047983 */ /* 0x010f280000300800 */
        /* <DEDUP_REMOVED lines=20> */
[----:B0-----:R-:W-:Y:S05]  /*33700*/  @!P5 BRA `(.L_x_473) ;  /* 0x000000000010d947 */ /* 0x001fea0003800000 */
[----:B------:R0:W-:Y:S04]  /*33710*/  STL [R1+0x3f0], R0 ;  /* 0x0003f00001007387 */ /* 0x0001e80000100800 */
[----:B0-----:R-:W3:Y:S04]  /*33720*/  LDG.E.LTC128B.U16 R0, desc[UR52][R14.64+0xc0] ;  /* 0x0000c0340e007981 */ /* 0x001ee8000c1e1520 */
[----:B---3--:R0:W-:Y:S04]  /*33730*/  STL [R1], R0 ;  /* 0x0000000001007387 */ /* 0x0081e80000100800 */
[----:B0-----:R0:W5:Y:S02]  /*33740*/  LDL.LU R0, [R1+0x3f0] ;  /* 0x0003f00001007983 */ /* 0x0011640000300800 */
.L_x_473:
[----:B------:R-:W-:Y:S05]  /*33750*/  BSYNC B1 ;  /* 0x0000000000017941 */ /* 0x000fea0003800000 */
.L_x_472:
        /* <DEDUP_REMOVED lines=9> */
[----:B-1----:R-:W2:Y:S04]  /*337f0*/  LDL.LU R4, [R1] ;  /* 0x0000000001047983 */ /* 0x002ea80000300800 */
        /* <DEDUP_REMOVED lines=17> */
[----:B------:R1:W-:Y:S04]  /*33910*/  STL.S16 [R1], R3 ;  /* 0x0000000301007387 */ /* 0x0003e80000100600 */
[----:B-1----:R2:W5:Y:S01]  /*33920*/  LDL.LU R3, [R1+0x3f0] ;  /* 0x0003f00001037983 */ /* 0x0025620000300800 */
[----:B------:R-:W-:Y:S01]  /*33930*/  ISETP.GT.AND P5, PT, R0, 0x108, P5 ;  /* 0x000001080000780c */ /* 0x000fe20002fa4270 */
[----:B------:R-:W-:-:S12]  /*33940*/  BSSY B1, `(.L_x_474) ;  /* 0x0000006000017945 */ /* 0x000fd80003800000 */
[----:B--2---:R-:W-:Y:S05]  /*33950*/  @!P5 BRA `(.L_x_475) ;  /* 0x000000000010d947 */ /* 0x004fea0003800000 */
[----:B------:R1:W-:Y:S04]  /*33960*/  STL [R1+0x3f0], R0 ;  /* 0x0003f00001007387 */ /* 0x0003e80000100800 */
[----:B-1----:R-:W2:Y:S04]  /*33970*/  LDG.E.LTC128B.U16 R0, desc[UR52][R14.64+0xc2] ;  /* 0x0000c2340e007981 */ /* 0x002ea8000c1e1520 */
[----:B--2---:R1:W-:Y:S04]  /*33980*/  STL [R1], R0 ;  /* 0x0000000001007387 */ /* 0x0043e80000100800 */
[----:B-1----:R1:W5:Y:S02]  /*33990*/  LDL.LU R0, [R1+0x3f0] ;  /* 0x0003f00001007983 */ /* 0x0023640000300800 */
.L_x_475:
[----:B------:R-:W-:Y:S05]  /*339a0*/  BSYNC B1 ;  /* 0x0000000000017941 */ /* 0x000fea0003800000 */
.L_x_474:
        /* <DEDUP_REMOVED lines=9> */
[----:B----4-:R-:W4:Y:S04]  /*33a40*/  LDL.LU R4, [R1] ;  /* 0x0000000001047983 */ /* 0x010f280000300800 */
        /* <DEDUP_REMOVED lines=16> */
[----:B------:R0:W-:Y:S04]  /*33b50*/  STL.S16 [R1], R3 ;  /* 0x0000000301007387 */ /* 0x0001e80000100600 */
[----:B0-----:R2:W5:Y:S01]  /*33b60*/  LDL.LU R3, [R1+0x3f0] ;  /* 0x0003f00001037983 */ /* 0x0015620000300800 */
[----:B------:R-:W-:Y:S01]  /*33b70*/  ISETP.GT.AND P5, PT, R0, 0x100, P6 ;  /* 0x000001000000780c */ /* 0x000fe200037a4270 */
[----:B------:R-:W-:-:S12]  /*33b80*/  BSSY B1, `(.L_x_476) ;  /* 0x0000006000017945 */ /* 0x000fd80003800000 */
[----:B--2---:R-:W-:Y:S05]  /*33b90*/  @!P5 BRA `(.L_x_477) ;  /* 0x000000000010d947 */ /* 0x004fea0003800000 */
[----:B------:R0:W-:Y:S04]  /*33ba0*/  STL [R1+0x3f0], R0 ;  /* 0x0003f00001007387 */ /* 0x0001e80000100800 */
[----:B0-----:R-:W2:Y:S04]  /*33bb0*/  LDG.E.LTC128B.U16 R0, desc[UR52][R18.64+0xd0] ;  /* 0x0000d03412007981 */ /* 0x001ea8000c1e1520 */
[----:B--2---:R0:W-:Y:S04]  /*33bc0*/  STL [R1], R0 ;  /* 0x0000000001007387 */ /* 0x0041e80000100800 */
[----:B0-----:R0:W5:Y:S02]  /*33bd0*/  LDL.LU R0, [R1+0x3f0] ;  /* 0x0003f00001007983 */ /* 0x0011640000300800 */
.L_x_477:
[----:B------:R-:W-:Y:S05]  /*33be0*/  BSYNC B1 ;  /* 0x0000000000017941 */ /* 0x000fea0003800000 */
.L_x_476:
[----:B-----5:R-:W-:Y:S04]  /*33bf0*/  STL [R1+0x408], R9 ;  /* 0x0004080901007387 */ /* 0x020fe80000100800 */
[----:B------:R2:W-:Y:S04]  /*33c00*/  STL [R1+0x404], R8 ;  /* 0x0004040801007387 */ /* 0x0005e80000100800 */
[----:B--2---:R-:W2:Y:S04]  /*33c10*/  LDL.LU R8, [R1+0x10] ;  /* 0x0000100001087983 */ /* 0x004ea80000300800 */
[----:B------:R-:W-:Y:S04]  /*33c20*/  STL [R1+0x400], R7 ;  /* 0x0004000701007387 */ /* 0x000fe80000100800 */
[----:B------:R-:W-:Y:S04]  /*33c30*/  STL [R1+0x3fc], R6 ;  /* 0x0003fc0601007387 */ /* 0x000fe80000100800 */
[----:B------:R-:W-:Y:S04]  /*33c40*/  STL [R1+0x3f8], R5 ;  /* 0x0003f80501007387 */ /* 0x000fe80000100800 */
[----:B------:R3:W-:Y:S04]  /*33c50*/  STL [R1+0x3f4], R4 ;  /* 0x0003f40401007387 */ /* 0x0007e80000100800 */
[----:B---3--:R-:W3:Y:S04]  /*33c60*/  LDL.LU R4, [R1] ;  /* 0x0000000001047983 */ /* 0x008ee80000300800 */
        /* <DEDUP_REMOVED lines=24> */
.L_x_479:
[----:B------:R-:W-:Y:S05]  /*33df0*/  BSYNC B1 ;  /* 0x0000000000017941 */ /* 0x000fea0003800000 */
.L_x_478:
        /* <DEDUP_REMOVED lines=32> */
.L_x_481:
[----:B------:R-:W-:Y:S05]  /*34000*/  BSYNC B1 ;  /* 0x0000000000017941 */ /* 0x000fea0003800000 */
.L_x_480:
        /* <DEDUP_REMOVED lines=35> */
.L_x_483:
[----:B------:R-:W-:Y:S05]  /*34240*/  BSYNC B1 ;  /* 0x0000000000017941 */ /* 0x000fea0003800000 */
.L_x_482:
        /* <DEDUP_REMOVED lines=35> */
.L_x_485:
[----:B------:R-:W-:Y:S05]  /*34480*/  BSYNC B1 ;  /* 0x0000000000017941 */ /* 0x000fea0003800000 */
.L_x_484:
        /* <DEDUP_REMOVED lines=32> */
.L_x_487:
[----:B------:R-:W-:Y:S05]  /*34690*/  BSYNC B1 ;  /* 0x0000000000017941 */ /* 0x000fea0003800000 */
.L_x_486:
        /* <DEDUP_REMOVED lines=32> */
.L_x_489:
[----:B------:R-:W-:Y:S05]  /*348a0*/  BSYNC B1 ;  /* 0x0000000000017941 */ /* 0x000fea0003800000 */
.L_x_488:
        /* <DEDUP_REMOVED lines=35> */
.L_x_491:
[----:B------:R-:W-:Y:S05]  /*34ae0*/  BSYNC B1 ;  /* 0x0000000000017941 */ /* 0x000fea0003800000 */
.L_x_490:
        /* <DEDUP_REMOVED lines=35> */
.L_x_493:
[----:B------:R-:W-:Y:S05]  /*34d20*/  BSYNC B1 ;  /* 0x0000000000017941 */ /* 0x000fea0003800000 */
.L_x_492:
        /* <DEDUP_REMOVED lines=32> */
.L_x_495:
[----:B------:R-:W-:Y:S05]  /*34f30*/  BSYNC B1 ;  /* 0x0000000000017941 */ /* 0x000fea0003800000 */
.L_x_494:
        /* <DEDUP_REMOVED lines=32> */
.L_x_497:
[----:B------:R-:W-:Y:S05]  /*35140*/  BSYNC B1 ;  /* 0x0000000000017941 */ /* 0x000fea0003800000 */
.L_x_496:
        /* <DEDUP_REMOVED lines=35> */
.L_x_499:
[----:B------:R-:W-:Y:S05]  /*35380*/  BSYNC B1 ;  /* 0x0000000000017941 */ /* 0x000fea0003800000 */
.L_x_498:
        /* <DEDUP_REMOVED lines=36> */
.L_x_501:
[----:B------:R-:W-:Y:S05]  /*355d0*/  BSYNC B1 ;  /* 0x0000000000017941 */ /* 0x000fea0003800000 */
.L_x_500:
[----:B-----5:R-:W-:Y:S04]  /*355e0*/  STL [R1+0x3f4], R4 ;  /* 0x0003f40401007387 */ /* 0x020fe80000100800 */
[----:B------:R2:W-:Y:S04]  /*355f0*/  STL [R1+0x3f0], R3 ;  /* 0x0003f00301007387 */ /* 0x0005e80000100800 */
[----:B--2---:R-:W2:Y:S02]  /*35600*/  LDL.LU R3, [R1] ;  /* 0x0000000001037983 */ /* 0x004ea40000300800 */
[----:B--2---:R-:W-:-:S05]  /*35610*/  HADD2.F32 R4, -RZ, R3.H0_H0 ;  /* 0x20000003ff047230 */ /* 0x004fca0000004100 */
[----:B------:R-:W-:-:S04]  /*35620*/  FMUL R4, R4, R16 ;  /* 0x0000001004047220 */ /* 0x000fc80000400000 */
[----:B------:R-:W-:Y:S02]  /*35630*/  FFMA R216, R216, R2, R4 ;  /* 0x00000002d8d87223 */ /* 0x000fe40000000004 */
[----:B------:R2:W5:Y:S03]  /*35640*/  LDL.LU R4, [R1+0x3f4] ;  /* 0x0003f40001047983 */ /* 0x0005660000300800 */
[----:B------:R-:W-:-:S05]  /*35650*/  F2FP.F16.F32.PACK_AB R216, RZ, R216 ;  /* 0x000000d8ffd8723e */ /* 0x000fca00000000ff */
[----:B------:R3:W-:Y:S01]  /*35660*/  @P5 STG.E.U16 desc[UR52][R6.64+0xc0], R216 ;  /* 0x0000c0d806005986 */ /* 0x0007e2000c101534 */
[----:B------:R-:W-:Y:S02]  /*35670*/  LOP3.LUT P5, RZ, R17, 0x4, RZ, 0xc0, !PT ;  /* 0x0000000411ff7812 */ /* 0x000fe400078ac0ff */
[----:B---3--:R-:W-:Y:S02]  /*35680*/  PRMT R216, R3, 0x7610, R216 ;  /* 0x0000761003d87816 */ /* 0x008fe400000000d8 */
[----:B------:R2:W5:Y:S01]  /*35690*/  LDL.LU R3, [R1+0x3f0] ;  /* 0x0003f00001037983 */ /* 0x0005620000300800 */
[----:B------:R-:W-:Y:S01]  /*356a0*/  ISETP.GT.AND P5, PT, R0, 0x180, P5 ;  /* 0x000001800000780c */ /* 0x000fe20002fa4270 */
[----:B------:R-:W-:-:S12]  /*356b0*/  BSSY B1, `(.L_x_502) ;  /* 0x0000003000017945 */ /* 0x000fd80003800000 */
[----:B--2---:R-:W-:Y:S05]  /*356c0*/  @!P5 BRA `(.L_x_503) ;  /* 0x000000000004d947 */ /* 0x004fea0003800000 */
[----:B------:R2:W5:Y:S02]  /*356d0*/  LDG.E.LTC128B.U16 R216, desc[UR52][R12.64+0xc2] ;  /* 0x0000c2340cd87981 */ /* 0x000564000c1e1520 */
.L_x_503:
[----:B------:R-:W-:Y:S05]  /*356e0*/  BSYNC B1 ;  /* 0x0000000000017941 */ /* 0x000fea0003800000 */
.L_x_502:
[----:B-----5:R3:W-:Y:S02]  /*356f0*/  STL [R1+0x3f0], R3 ;  /* 0x0003f00301007387 */ /* 0x0207e40000100800 */
[----:B---3--:R-:W-:-:S05]  /*35700*/  HADD2.F32 R3, -RZ, R216.H0_H0 ;  /* 0x200000d8ff037230 */ /* 0x008fca0000004100 */
[----:B------:R-:W-:-:S04]  /*35710*/  FMUL R3, R3, R16 ;  /* 0x0000001003037220 */ /* 0x000fc80000400000 */
[----:B------:R-:W-:Y:S02]  /*35720*/  FFMA R217, R217, R2, R3 ;  /* 0x00000002d9d97223 */ /* 0x000fe40000000003 */
        /* <DEDUP_REMOVED lines=8> */
.L_x_505:
[----:B------:R-:W-:Y:S05]  /*357b0*/  BSYNC B1 ;  /* 0x0000000000017941 */ /* 0x000fea0003800000 */
.L_x_504:
[----:B-----5:R-:W-:Y:S01]  /*357c0*/  HADD2.F32 R217, -RZ, R216.H0_H0 ;  /* 0x200000d8ffd97230 */ /* 0x020fe20000004100 */
[----:B------:R-:W-:Y:S04]  /*357d0*/  BSSY B1, `(.L_x_506) ;  /* 0x0000009000017945 */ /* 0x000fe80003800000 */
[----:B------:R-:W-:-:S04]  /*357e0*/  FMUL R217, R217, R16 ;  /* 0x00000010d9d97220 */ /* 0x000fc80000400000 */
[----:B------:R-:W-:-:S05]  /*357f0*/  FFMA R217, R218, R2, R217 ;  /* 0x00000002dad97223 */ /* 0x000fca00000000d9 */
[----:B------:R-:W-:-:S05]  /*35800*/  F2FP.F16.F32.PACK_AB R217, RZ, R217 ;  /* 0x000000d9ffd9723e */ /* 0x000fca00000000ff */
[----:B------:R4:W-:Y:S01]  /*35810*/  @P5 STG.E.U16 desc[UR52][R8.64+0xc0], R217 ;  /* 0x0000c0d908005986 */ /* 0x0009e2000c101534 */
[----:B------:R-:W-:-:S04]  /*35820*/  LOP3.LUT P5, RZ, R17, 0x4, RZ, 0xc0, !PT ;  /* 0x0000000411ff7812 */ /* 0x000fc800078ac0ff */
[----:B------:R-:W-:-:S13]  /*35830*/  ISETP.GT.AND P5, PT, R0, 0x188, P5 ;  /* 0x000001880000780c */ /* 0x000fda0002fa4270 */
[----:B----4-:R-:W-:Y:S05]  /*35840*/  @!P5 BRA `(.L_x_507) ;  /* 0x000000000004d947 */ /* 0x010fea0003800000 */
[----:B------:R4:W5:Y:S02]  /*35850*/  LDG.E.LTC128B.U16 R216, desc[UR52][R10.64+0xc2] ;  /* 0x0000c2340ad87981 */ /* 0x000964000c1e1520 */
.L_x_507:
[----:B------:R-:W-:Y:S05]  /*35860*/  BSYNC B1 ;  /* 0x0000000000017941 */ /* 0x000fea0003800000 */
.L_x_506:
[----:B-----5:R-:W-:Y:S01]  /*35870*/  HADD2.F32 R217, -RZ, R216.H0_H0 ;  /* 0x200000d8ffd97230 */ /* 0x020fe20000004100 */
[----:B------:R-:W-:Y:S04]  /*35880*/  BSSY B1, `(.L_x_508) ;  /* 0x0000008000017945 */ /* 0x000fe80003800000 */
[----:B------:R-:W-:-:S04]  /*35890*/  FMUL R217, R217, R16 ;  /* 0x00000010d9d97220 */ /* 0x000fc80000400000 */
[----:B------:R-:W-:-:S05]  /*358a0*/  FFMA R217, R219, R2, R217 ;  /* 0x00000002dbd97223 */ /* 0x000fca00000000d9 */
[----:B------:R-:W-:-:S05]  /*358b0*/  F2FP.F16.F32.PACK_AB R217, RZ, R217 ;  /* 0x000000d9ffd9723e */ /* 0x000fca00000000ff */
[----:B------:R0:W-:Y:S01]  /*358c0*/  @P5 STG.E.U16 desc[UR52][R8.64+0xc2], R217 ;  /* 0x0000c2d908005986 */ /* 0x0001e2000c101534 */
[----:B------:R-:W-:-:S13]  /*358d0*/  ISETP.GT.AND P5, PT, R0, 0x180, P6 ;  /* 0x000001800000780c */ /* 0x000fda00037a4270 */
[----:B0-----:R-:W-:Y:S05]  /*358e0*/  @!P5 BRA `(.L_x_509) ;  /* 0x000000000004d947 */ /* 0x001fea0003800000 */
[----:B------:R0:W5:Y:S02]  /*358f0*/  LDG.E.LTC128B.U16 R216, desc[UR52][R12.64+0xd0] ;  /* 0x0000d0340cd87981 */ /* 0x000164000c1e1520 */
.L_x_509:
[----:B------:R-:W-:Y:S05]  /*35900*/  BSYNC B1 ;  /* 0x0000000000017941 */ /* 0x000fea0003800000 */
.L_x_508:
        /* <DEDUP_REMOVED lines=9> */
.L_x_511:
[----:B------:R-:W-:Y:S05]  /*359a0*/  BSYNC B1 ;  /* 0x0000000000017941 */ /* 0x000fea0003800000 */
.L_x_510:
[----:B-----5:R-:W-:Y:S01]  /*359b0*/  HADD2.F32 R217, -RZ, R216.H0_H0 ;  /* 0x200000d8ffd97230 */ /* 0x020fe20000004100 */
[----:B------:R-:W-:Y:S01]  /*359c0*/  ISETP.GT.AND P6, PT, R0, 0x188, P6 ;  /* 0x000001880000780c */ /* 0x000fe200037c4270 */
[----:B------:R-:W-:Y:S03]  /*359d0*/  BSSY B1, `(.L_x_512) ;  /* 0x0000007000017945 */ /* 0x000fe60003800000 */
[----:B------:R-:W-:-:S04]  /*359e0*/  FMUL R217, R217, R16 ;  /* 0x00000010d9d97220 */ /* 0x000fc80000400000 */
[----:B------:R-:W-:-:S05]  /*359f0*/  FFMA R217, R221, R2, R217 ;  /* 0x00000002ddd97223 */ /* 0x000fca00000000d9 */
[----:B------:R-:W-:-:S05]  /*35a00*/  F2FP.F16.F32.PACK_AB R217, RZ, R217 ;  /* 0x000000d9ffd9723e */ /* 0x000fca00000000ff */
[----:B------:R0:W-:Y:S01]  /*35a10*/  @P5 STG.E.U16 desc[UR52][R6.64+0xd2], R217 ;  /* 0x0000d2d906005986 */ /* 0x0001e2000c101534 */
[----:B------:R-:W-:Y:S05]  /*35a20*/  @!P6 BRA `(.L_x_513) ;  /* 0x000000000004e947 */ /* 0x000fea0003800000 */
[----:B------:R0:W5:Y:S02]  /*35a30*/  LDG.E.LTC128B.U16 R216, desc[UR52][R10.64+0xd0] ;  /* 0x0000d0340ad87981 */ /* 0x000164000c1e1520 */
.L_x_513:
[----:B------:R-:W-:Y:S05]  /*35a40*/  BSYNC B1 ;  /* 0x0000000000017941 */ /* 0x000fea0003800000 */
.L_x_512:
[----:B0----5:R-:W-:Y:S01]  /*35a50*/  HADD2.F32 R217, -RZ, R216.H0_H0 ;  /* 0x200000d8ffd97230 */ /* 0x021fe20000004100 */
        /* <DEDUP_REMOVED lines=8> */
.L_x_515:
[----:B------:R-:W-:Y:S05]  /*35ae0*/  BSYNC B1 ;  /* 0x0000000000017941 */ /* 0x000fea0003800000 */
.L_x_514:
        /* <DEDUP_REMOVED lines=9> */
.L_x_517:
[----:B------:R-:W-:Y:S05]  /*35b80*/  BSYNC B1 ;  /* 0x0000000000017941 */ /* 0x000fea0003800000 */
.L_x_516:
        /* <DEDUP_REMOVED lines=9> */
.L_x_519:
[----:B------:R-:W-:Y:S05]  /*35c20*/  BSYNC B1 ;  /* 0x0000000000017941 */ /* 0x000fea0003800000 */
.L_x_518:
        /* <DEDUP_REMOVED lines=9> */
.L_x_521:
[----:B------:R-:W-:Y:S05]  /*35cc0*/  BSYNC B1 ;  /* 0x0000000000017941 */ /* 0x000fea0003800000 */
.L_x_520:
        /* <DEDUP_REMOVED lines=9> */
.L_x_523:
[----:B------:R-:W-:Y:S05]  /*35d60*/  BSYNC B1 ;  /* 0x0000000000017941 */ /* 0x000fea0003800000 */
.L_x_522:
        /* <DEDUP_REMOVED lines=9> */
.L_x_525:
[----:B------:R-:W-:Y:S05]  /*35e00*/  BSYNC B1 ;  /* 0x0000000000017941 */ /* 0x000fea0003800000 */
.L_x_524:
        /* <DEDUP_REMOVED lines=9> */
.L_x_527:
[----:B------:R-:W-:Y:S05]  /*35ea0*/  BSYNC B1 ;  /* 0x0000000000017941 */ /* 0x000fea0003800000 */
.L_x_526:
        /* <DEDUP_REMOVED lines=9> */
.L_x_529:
[----:B------:R-:W-:Y:S05]  /*35f40*/  BSYNC B1 ;  /* 0x0000000000017941 */ /* 0x000fea0003800000 */
.L_x_528:
        /* <DEDUP_REMOVED lines=9> */
.L_x_531:
[----:B------:R-:W-:Y:S05]  /*35fe0*/  BSYNC B1 ;  /* 0x0000000000017941 */ /* 0x000fea0003800000 */
.L_x_530:
[----:B0----5:R-:W-:Y:S01]  /*35ff0*/  HADD2.F32 R217, -RZ, R216.H0_H0 ;  /* 0x200000d8ffd97230 */ /* 0x021fe20000004100 */
[----:B------:R-:W-:Y:S01]  /*36000*/  ISETP.GT.AND P3, PT, R3, 0x80, PT ;  /* 0x000000800300780c */ /* 0x000fe20003f64270 */
[----:B------:R-:W-:Y:S01]  /*36010*/  BSSY B1, `(.L_x_532) ;  /* 0x000000a000017945 */ /* 0x000fe20003800000 */
[----:B------:R-:W-:Y:S02]  /*36020*/  LOP3.LUT R17, R17, 0xfffffffe, RZ, 0xc0, !PT ;  /* 0xfffffffe11117812 */ /* 0x000fe400078ec0ff */
[----:B------:R-:W-:Y:S01]  /*36030*/  FMUL R218, R217, R16 ;  /* 0x00000010d9da7220 */ /* 0x000fe20000400000 */
[----:B------:R-:W-:-:S03]  /*36040*/  ISETP.GT.AND P1, PT, R0, RZ, P3 ;  /* 0x000000ff0000720c */ /* 0x000fc60001f24270 */
[----:B------:R-:W-:-:S05]  /*36050*/  FFMA R218, R231, R2, R218 ;  /* 0x00000002e7da7223 */ /* 0x000fca00000000da */
[----:B------:R-:W-:Y:S02]  /*36060*/  F2FP.F16.F32.PACK_AB R218, RZ, R218 ;  /* 0x000000daffda723e */ /* 0x000fe400000000ff */
[----:B------:R-:W-:-:S03]  /*36070*/  @P3 LOP3.LUT R17, R17, 0x1, RZ, 0xfc, !PT ;  /* 0x0000000111113812 */ /* 0x000fc600078efcff */
[----:B------:R0:W-:Y:S01]  /*36080*/  @P0 STG.E.U16 desc[UR52][R8.64+0xf2], R218 ;  /* 0x0000f2da08000986 */ /* 0x0001e2000c101534 */
[----:B------:R-:W-:Y:S05]  /*36090*/  @!P1 BRA `(.L_x_533) ;  /* 0x0000000000049947 */ /* 0x000fea0003800000 */
[----:B------:R0:W5:Y:S02]  /*360a0*/  LDG.E.LTC128B.U16 R216, desc[UR52][R236.64+0x100] ;  /* 0x00010034ecd87981 */ /* 0x000164000c1e1520 */
.L_x_533:
[----:B------:R-:W-:Y:S05]  /*360b0*/  BSYNC B1 ;  /* 0x0000000000017941 */ /* 0x000fea0003800000 */
.L_x_532:
[----:B0-----:R-:W2:Y:S01]  /*360c0*/  LDL.64 R218, [R1+0x308] ;  /* 0x0003080001da7983 */ /* 0x001ea20000100a00 */
[----:B-----5:R-:W-:Y:S01]  /*360d0*/  HADD2.F32 R217, -RZ, R216.H0_H0 ;  /* 0x200000d8ffd97230 */ /* 0x020fe20000004100 */
[----:B------:R-:W-:Y:S01]  /*360e0*/  ISETP.GT.AND P2, PT, R3, 0x81, PT ;  /* 0x000000810300780c */ /* 0x000fe20003f44270 */
[----:B------:R-:W-:Y:S01]  /*360f0*/  BSSY B1, `(.L_x_534) ;  /* 0x000000b000017945 */ /* 0x000fe20003800000 */
[----:B------:R-:W-:Y:S02]  /*36100*/  LOP3.LUT R17, R17, 0xfffffffb, RZ, 0xc0, !PT ;  /* 0xfffffffb11117812 */ /* 0x000fe400078ec0ff */
[----:B------:R-:W-:Y:S01]  /*36110*/  FMUL R217, R217, R16 ;  /* 0x00000010d9d97220 */ /* 0x000fe20000400000 */
[----:B------:R-:W-:-:S03]  /*36120*/  ISETP.GT.AND P0, PT, R0, RZ, P2 ;  /* 0x000000ff0000720c */ /* 0x000fc60001704270 */
[----:B------:R-:W-:Y:S01]  /*36130*/  FFMA R217, R200, R2, R217 ;  /* 0x00000002c8d97223 */ /* 0x000fe200000000d9 */
[----:B------:R-:W-:-:S04]  /*36140*/  PRMT R200, R216, 0x7610, R200 ;  /* 0x00007610d8c87816 */ /* 0x000fc800000000c8 */
[----:B------:R-:W-:Y:S02]  /*36150*/  F2FP.F16.F32.PACK_AB R217, RZ, R217 ;  /* 0x000000d9ffd9723e */ /* 0x000fe400000000ff */
[----:B------:R-:W-:-:S03]  /*36160*/  @P2 LOP3.LUT R17, R17, 0x4, RZ, 0xfc, !PT ;  /* 0x0000000411112812 */ /* 0x000fc600078efcff */
[----:B--2---:R0:W-:Y:S01]  /*36170*/  @P1 STG.E.U16 desc[UR52][R218.64+0x100], R217 ;  /* 0x000100d9da001986 */ /* 0x0041e2000c101534 */
[----:B------:R-:W-:Y:S05]  /*36180*/  @!P0 BRA `(.L_x_535) ;  /* 0x0000000000048947 */ /* 0x000fea0003800000 */
[----:B------:R2:W5:Y:S02]  /*36190*/  LDG.E.LTC128B.U16 R200, desc[UR52][R236.64+0x102] ;  /* 0x00010234ecc87981 */ /* 0x000564000c1e1520 */
.L_x_535:
[----:B------:R-:W-:Y:S05]  /*361a0*/  BSYNC B1 ;  /* 0x0000000000017941 */ /* 0x000fea0003800000 */
.L_x_534:
        /* <DEDUP_REMOVED lines=9> */
.L_x_537:
[----:B------:R-:W-:Y:S05]  /*36240*/  BSYNC B1 ;  /* 0x0000000000017941 */ /* 0x000fea0003800000 */
.L_x_536:
        /* <DEDUP_REMOVED lines=9> */
.L_x_539:
[----:B------:R-:W-:Y:S05]  /*362e0*/  BSYNC B1 ;  /* 0x0000000000017941 */ /* 0x000fea0003800000 */
.L_x_538:
        /* <DEDUP_REMOVED lines=12> */
.L_x_541:
[----:B------:R-:W-:Y:S05]  /*363b0*/  BSYNC B1 ;  /* 0x0000000000017941 */ /* 0x000fea0003800000 */
.L_x_540:
[----:B-----5:R-:W-:Y:S01]  /*363c0*/  HADD2.F32 R201, -RZ, R200.H0_H0 ;  /* 0x200000c8ffc97230 */ /* 0x020fe20000004100 */
[----:B------:R-:W-:Y:S01]  /*363d0*/  ISETP.GT.AND P4, PT, R3, 0x89, PT ;  /* 0x000000890300780c */ /* 0x000fe20003f84270 */
[----:B------:R-:W-:Y:S03]  /*363e0*/  BSSY B1, `(.L_x_542) ;  /* 0x0000008000017945 */ /* 0x000fe60003800000 */
[----:B------:R-:W-:Y:S01]  /*363f0*/  FMUL R201, R201, R16 ;  /* 0x00000010c9c97220 */ /* 0x000fe20000400000 */
[----:B------:R-:W-:-:S03]  /*36400*/  ISETP.GT.AND P0, PT, R0, RZ, P4 ;  /* 0x000000ff0000720c */ /* 0x000fc60002704270 */
[----:B------:R-:W-:-:S05]  /*36410*/  FFMA R201, R204, R2, R201 ;  /* 0x00000002ccc97223 */ /* 0x000fca00000000c9 */
[----:B------:R-:W-:-:S05]  /*36420*/  F2FP.F16.F32.PACK_AB R201, RZ, R201 ;  /* 0x000000c9ffc9723e */ /* 0x000fca00000000ff */
[----:B------:R0:W-:Y:S01]  /*36430*/  @P1 STG.E.U16 desc[UR52][R218.64+0x110], R201 ;  /* 0x000110c9da001986 */ /* 0x0001e2000c101534 */
[----:B------:R-:W-:Y:S05]  /*36440*/  @!P0 BRA `(.L_x_543) ;  /* 0x0000000000048947 */ /* 0x000fea0003800000 */
[----:B------:R0:W5:Y:S02]  /*36450*/  LDG.E.LTC128B.U16 R200, desc[UR52][R236.64+0x112] ;  /* 0x00011234ecc87981 */ /* 0x000164000c1e1520 */
.L_x_543:
[----:B------:R-:W-:Y:S05]  /*36460*/  BSYNC B1 ;  /* 0x0000000000017941 */ /* 0x000fea0003800000 */
.L_x_542:
        /* <DEDUP_REMOVED lines=9> */
.L_x_545:
[----:B------:R-:W-:Y:S05]  /*36500*/  BSYNC B1 ;  /* 0x0000000000017941 */ /* 0x000fea0003800000 */
.L_x_544:
        /* <DEDUP_REMOVED lines=9> */
.L_x_547:
[----:B------:R-:W-:Y:S05]  /*365a0*/  BSYNC B1 ;  /* 0x0000000000017941 */ /* 0x000fea0003800000 */
.L_x_546:
[----:B0----5:R-:W-:Y:S01]  /*365b0*/  HADD2.F32 R201, -RZ, R200.H0_H0 ;  /* 0x200000c8ffc97230 */ /* 0x021fe20000004100 */
        /* <DEDUP_REMOVED lines=9> */
.L_x_549:
[----:B------:R-:W-:Y:S05]  /*36650*/  BSYNC B1 ;  /* 0x0000000000017941 */ /* 0x000fea0003800000 */
.L_x_548:
[----:B-----5:R-:W-:Y:S01]  /*36660*/  HADD2.F32 R201, -RZ, R200.H0_H0 ;  /* 0x200000c8ffc97230 */ /* 0x020fe20000004100 */
[----:B------:R-:W-:Y:S01]  /*36670*/  ISETP.GT.AND P2, PT, R3, 0x91, PT ;  /* 0x000000910300780c */ /* 0x000fe20003f44270 */
[----:B------:R-:W-:Y:S03]  /*36680*/  BSSY B1, `(.L_x_550) ;  /* 0x0000008000017945 */ /* 0x000fe60003800000 */
[----:B------:R-:W-:-:S04]  /*36690*/  FMUL R201, R201, R16 ;  /* 0x00000010c9c97220 */ /* 0x000fc80000400000 */
[----:B------:R-:W-:-:S05]  /*366a0*/  FFMA R201, R208, R2, R201 ;  /* 0x00000002d0c97223 */ /* 0x000fca00000000c9 */
[----:B------:R-:W-:-:S05]  /*366b0*/  F2FP.F16.F32.PACK_AB R201, RZ, R201 ;  /* 0x000000c9ffc9723e */ /* 0x000fca00000000ff */
[----:B------:R0:W-:Y:S01]  /*366c0*/  @P0 STG.E.U16 desc[UR52][R218.64+0x120], R201 ;  /* 0x000120c9da000986 */ /* 0x0001e2000c101534 */
[----:B------:R-:W-:-:S13]  /*366d0*/  ISETP.GT.AND P0, PT, R0, RZ, P2 ;  /* 0x000000ff0000720c */ /* 0x000fda0001704270 */
[----:B0-----:R-:W-:Y:S05]  /*366e0*/  @!P0 BRA `(.L_x_551) ;  /* 0x0000000000048947 */ /* 0x001fea0003800000 */
[----:B------:R0:W5:Y:S02]  /*366f0*/  LDG.E.LTC128B.U16 R200, desc[UR52][R236.64+0x122] ;  /* 0x00012234ecc87981 */ /* 0x000164000c1e1520 */
.L_x_551:
[----:B------:R-:W-:Y:S05]  /*36700*/  BSYNC B1 ;  /* 0x0000000000017941 */ /* 0x000fea0003800000 */
.L_x_550:
        /* <DEDUP_REMOVED lines=9> */
.L_x_553:
[----:B------:R-:W-:Y:S05]  /*367a0*/  BSYNC B1 ;  /* 0x0000000000017941 */ /* 0x000fea0003800000 */
.L_x_552:
        /* <DEDUP_REMOVED lines=9> */
.L_x_555:
[----:B------:R-:W-:Y:S05]  /*36840*/  BSYNC B1 ;  /* 0x0000000000017941 */ /* 0x000fea0003800000 */
.L_x_554:
        /* <DEDUP_REMOVED lines=10> */
.L_x_557:
[----:B------:R-:W-:Y:S05]  /*368f0*/  BSYNC B1 ;  /* 0x0000000000017941 */ /* 0x000fea0003800000 */
.L_x_556:
[----:B-----5:R-:W-:Y:S01]  /*36900*/  HADD2.F32 R201, -RZ, R200.H0_H0 ;  /* 0x200000c8ffc97230 */ /* 0x020fe20000004100 */
[----:B------:R-:W-:Y:S04]  /*36910*/  BSSY B1, `(.L_x_558) ;  /* 0x0000009000017945 */ /* 0x000fe80003800000 */
[----:B------:R-:W-:-:S04]  /*36920*/  FMUL R201, R201, R16 ;  /* 0x00000010c9c97220 */ /* 0x000fc80000400000 */
[----:B------:R-:W-:-:S05]  /*36930*/  FFMA R201, R212, R2, R201 ;  /* 0x00000002d4c97223 */ /* 0x000fca00000000c9 */
[----:B------:R-:W-:-:S05]  /*36940*/  F2FP.F16.F32.PACK_AB R201, RZ, R201 ;  /* 0x000000c9ffc9723e */ /* 0x000fca00000000ff */
[----:B------:R0:W-:Y:S01]  /*36950*/  @P0 STG.E.U16 desc[UR52][R218.64+0x130], R201 ;  /* 0x000130c9da000986 */ /* 0x0001e2000c101534 */
[----:B------:R-:W-:-:S04]  /*36960*/  ISETP.GT.AND P0, PT, R3, 0x99, PT ;  /* 0x000000990300780c */ /* 0x000fc80003f04270 */
[----:B------:R-:W-:-:S13]  /*36970*/  ISETP.GT.AND P5, PT, R0, RZ, P0 ;  /* 0x000000ff0000720c */ /* 0x000fda00007a4270 */
[----:B0-----:R-:W-:Y:S05]  /*36980*/  @!P5 BRA `(.L_x_559) ;  /* 0x000000000004d947 */ /* 0x001fea0003800000 */
[----:B------:R0:W5:Y:S02]  /*36990*/  LDG.E.LTC128B.U16 R200, desc[UR52][R236.64+0x132] ;  /* 0x00013234ecc87981 */ /* 0x000164000c1e1520 */
.L_x_559:
[----:B------:R-:W-:Y:S05]  /*369a0*/  BSYNC B1 ;  /* 0x0000000000017941 */ /* 0x000fea0003800000 */
.L_x_558:
        /* <DEDUP_REMOVED lines=9> */
.L_x_561:
[----:B------:R-:W-:Y:S05]  /*36a40*/  BSYNC B1 ;  /* 0x0000000000017941 */ /* 0x000fea0003800000 */
.L_x_560:
        /* <DEDUP_REMOVED lines=9> */
.L_x_563:
[----:B------:R-:W-:Y:S05]  /*36ae0*/  BSYNC B1 ;  /* 0x0000000000017941 */ /* 0x000fea0003800000 */
.L_x_562:
        /* <DEDUP_REMOVED lines=8> */
[----:B0-----:R-:W-:Y:S05]  /*36b70*/  @!P5 BRA `(.L_x_565) ;  /* 0x000000000004d947 */ /* 0x001fea0003800000 */
[----:B------:R0:W5:Y:S02]  /*36b80*/  LDG.E.LTC128B.U16 R200, desc[UR52][R22.64+0x100] ;  /* 0x0001003416c87981 */ /* 0x000164000c1e1520 */
.L_x_565:
[----:B------:R-:W-:Y:S05]  /*36b90*/  BSYNC B1 ;  /* 0x0000000000017941 */ /* 0x000fea0003800000 */
.L_x_564:
[----:B------:R-:W2:Y:S01]  /*36ba0*/  LDL.64 R204, [R1+0x340] ;  /* 0x0003400001cc7983 */ /* 0x000ea20000100a00 */
[----:B-----5:R-:W-:Y:S01]  /*36bb0*/  HADD2.F32 R201, -RZ, R200.H0_H0 ;  /* 0x200000c8ffc97230 */ /* 0x020fe20000004100 */
[----:B------:R-:W-:Y:S04]  /*36bc0*/  BSSY B1, `(.L_x_566) ;  /* 0x0000009000017945 */ /* 0x000fe80003800000 */
[----:B------:R-:W-:-:S04]  /*36bd0*/  FMUL R201, R201, R16 ;  /* 0x00000010c9c97220 */ /* 0x000fc80000400000 */
[----:B------:R-:W-:-:S05]  /*36be0*/  FFMA R201, R184, R2, R201 ;  /* 0x00000002b8c97223 */ /* 0x000fca00000000c9 */
[----:B------:R-:W-:-:S05]  /*36bf0*/  F2FP.F16.F32.PACK_AB R201, RZ, R201 ;  /* 0x000000c9ffc9723e */ /* 0x000fca00000000ff */
[----:B--2---:R2:W-:Y:S01]  /*36c00*/  @P5 STG.E.U16 desc[UR52][R204.64+0x100], R201 ;  /* 0x000100c9cc005986 */ /* 0x0045e2000c101534 */
[----:B------:R-:W-:-:S04]  /*36c10*/  LOP3.LUT P5, RZ, R17, 0x4, RZ, 0xc0, !PT ;  /* 0x0000000411ff7812 */ /* 0x000fc800078ac0ff */
[----:B------:R-:W-:-:S13]  /*36c20*/  ISETP.GT.AND P5, PT, R0, 0x80, P5 ;  /* 0x000000800000780c */ /* 0x000fda0002fa4270 */
[----:B--2---:R-:W-:Y:S05]  /*36c30*/  @!P5 BRA `(.L_x_567) ;  /* 0x000000000004d947 */ /* 0x004fea0003800000 */
[----:B------:R2:W5:Y:S02]  /*36c40*/  LDG.E.LTC128B.U16 R200, desc[UR52][R22.64+0x102] ;  /* 0x0001023416c87981 */ /* 0x000564000c1e1520 */
.L_x_567:
[----:B------:R-:W-:Y:S05]  /*36c50*/  BSYNC B1 ;  /* 0x0000000000017941 */ /* 0x000fea0003800000 */
.L_x_566:
        /* <DEDUP_REMOVED lines=10> */
.L_x_569:
[----:B------:R-:W-:Y:S05]  /*36d00*/  BSYNC B1 ;  /* 0x0000000000017941 */ /* 0x000fea0003800000 */
.L_x_568:
        /* <DEDUP_REMOVED lines=11> */
.L_x_571:
[----:B------:R-:W-:Y:S05]  /*36dc0*/  BSYNC B1 ;  /* 0x0000000000017941 */ /* 0x000fea0003800000 */
.L_x_570:
        /* <DEDUP_REMOVED lines=9> */
.L_x_573:
[----:B------:R-:W-:Y:S05]  /*36e60*/  BSYNC B1 ;  /* 0x0000000000017941 */ /* 0x000fea0003800000 */
.L_x_572:
        /* <DEDUP_REMOVED lines=9> */
.L_x_575:
[----:B------:R-:W-:Y:S05]  /*36f00*/  BSYNC B1 ;  /* 0x0000000000017941 */ /* 0x000fea0003800000 */
.L_x_574:
        /* <DEDUP_REMOVED lines=9> */
.L_x_577:
[----:B------:R-:W-:Y:S05]  /*36fa0*/  BSYNC B1 ;  /* 0x0000000000017941 */ /* 0x000fea0003800000 */
.L_x_576:
        /* <DEDUP_REMOVED lines=9> */
.L_x_579:
[----:B------:R-:W-:Y:S05]  /*37040*/  BSYNC B1 ;  /* 0x0000000000017941 */ /* 0x000fea0003800000 */
.L_x_578:
        /* <DEDUP_REMOVED lines=9> */
.L_x_581:
[----:B------:R-:W-:Y:S05]  /*370e0*/  BSYNC B1 ;  /* 0x0000000000017941 */ /* 0x000fea0003800000 */
.L_x_580:
        /* <DEDUP_REMOVED lines=9> */
.L_x_583:
[----:B------:R-:W-:Y:S05]  /*37180*/  BSYNC B1 ;  /* 0x0000000000017941 */ /* 0x000fea0003800000 */
.L_x_582:
        /* <DEDUP_REMOVED lines=9> */
.L_x_585:
[----:B------:R-:W-:Y:S05]  /*37220*/  BSYNC B1 ;  /* 0x0000000000017941 */ /* 0x000fea0003800000 */
.L_x_584:
        /* <DEDUP_REMOVED lines=9> */
.L_x_587:
[----:B------:R-:W-:Y:S05]  /*372c0*/  BSYNC B1 ;  /* 0x0000000000017941 */ /* 0x000fea0003800000 */
.L_x_586:
        /* <DEDUP_REMOVED lines=9> */
.L_x_589:
[----:B------:R-:W-:Y:S05]  /*37360*/  BSYNC B1 ;  /* 0x0000000000017941 */ /* 0x000fea0003800000 */
.L_x_588:
        /* <DEDUP_REMOVED lines=9> */
.L_x_591:
[----:B------:R-:W-:Y:S05]  /*37400*/  BSYNC B1 ;  /* 0x0000000000017941 */ /* 0x000fea0003800000 */
.L_x_590:
        /* <DEDUP_REMOVED lines=9> */
.L_x_593:
[----:B------:R-:W-:Y:S05]  /*374a0*/  BSYNC B1 ;  /* 0x0000000000017941 */ /* 0x000fea0003800000 */
.L_x_592:
        /* <DEDUP_REMOVED lines=9> */
.L_x_595:
[----:B------:R-:W-:Y:S05]  /*37540*/  BSYNC B1 ;  /* 0x0000000000017941 */ /* 0x000fea0003800000 */
.L_x_594:
        /* <DEDUP_REMOVED lines=10> */
.L_x_597:
[----:B------:R-:W-:Y:S05]  /*375f0*/  BSYNC B1 ;  /* 0x0000000000017941 */ /* 0x000fea0003800000 */
.L_x_596:
        /* <DEDUP_REMOVED lines=10> */
.L_x_599:
[----:B------:R-:W-:Y:S05]  /*376a0*/  BSYNC B1 ;  /* 0x0000000000017941 */ /* 0x000fea0003800000 */
.L_x_598:
        /* <DEDUP_REMOVED lines=10> */
.L_x_601:
[----:B------:R-:W-:Y:S05]  /*37750*/  BSYNC B1 ;  /* 0x0000000000017941 */ /* 0x000fea0003800000 */
.L_x_600:
        /* <DEDUP_REMOVED lines=11> */
.L_x_603:
[----:B------:R-:W-:Y:S05]  /*37810*/  BSYNC B1 ;  /* 0x0000000000017941 */ /* 0x000fea0003800000 */
.L_x_602:
        /* <DEDUP_REMOVED lines=9> */
.L_x_605:
[----:B------:R-:W-:Y:S05]  /*378b0*/  BSYNC B1 ;  /* 0x0000000000017941 */ /* 0x000fea0003800000 */
.L_x_604:
        /* <DEDUP_REMOVED lines=9> */
.L_x_607:
[----:B------:R-:W-:Y:S05]  /*37950*/  BSYNC B1 ;  /* 0x0000000000017941 */ /* 0x000fea0003800000 */
.L_x_606:
        /* <DEDUP_REMOVED lines=9> */
.L_x_609:
[----:B------:R-:W-:Y:S05]  /*379f0*/  BSYNC B1 ;  /* 0x0000000000017941 */ /* 0x000fea0003800000 */
.L_x_608:
        /* <DEDUP_REMOVED lines=9> */
.L_x_611:
[----:B------:R-:W-:Y:S05]  /*37a90*/  BSYNC B1 ;  /* 0x0000000000017941 */ /* 0x000fea0003800000 */
.L_x_610:
        /* <DEDUP_REMOVED lines=9> */
.L_x_613:
[----:B------:R-:W-:Y:S05]  /*37b30*/  BSYNC B1 ;  /* 0x0000000000017941 */ /* 0x000fea0003800000 */
.L_x_612:
        /* <DEDUP_REMOVED lines=9> */
.L_x_615:
[----:B------:R-:W-:Y:S05]  /*37bd0*/  BSYNC B1 ;  /* 0x0000000000017941 */ /* 0x000fea0003800000 */
.L_x_614:
        /* <DEDUP_REMOVED lines=9> */
.L_x_617:
[----:B------:R-:W-:Y:S05]  /*37c70*/  BSYNC B1 ;  /* 0x0000000000017941 */ /* 0x000fea0003800000 */
.L_x_616:
        /* <DEDUP_REMOVED lines=9> */
.L_x_619:
[----:B------:R-:W-:Y:S05]  /*37d10*/  BSYNC B1 ;  /* 0x0000000000017941 */ /* 0x000fea0003800000 */
.L_x_618:
        /* <DEDUP_REMOVED lines=9> */
.L_x_621:
[----:B------:R-:W-:Y:S05]  /*37db0*/  BSYNC B1 ;  /* 0x0000000000017941 */ /* 0x000fea0003800000 */
.L_x_620:
        /* <DEDUP_REMOVED lines=9> */
.L_x_623:
[----:B------:R-:W-:Y:S05]  /*37e50*/  BSYNC B1 ;  /* 0x0000000000017941 */ /* 0x000fea0003800000 */
.L_x_622:
        /* <DEDUP_REMOVED lines=9> */
.L_x_625:
[----:B------:R-:W-:Y:S05]  /*37ef0*/  BSYNC B1 ;  /* 0x0000000000017941 */ /* 0x000fea0003800000 */
.L_x_624:
        /* <DEDUP_REMOVED lines=9> */
.L_x_627:
[----:B------:R-:W-:Y:S05]  /*37f90*/  BSYNC B1 ;  /* 0x0000000000017941 */ /* 0x000fea0003800000 */
.L_x_626:
        /* <DEDUP_REMOVED lines=10> */
.L_x_629:
[----:B------:R-:W-:Y:S05]  /*38040*/  BSYNC B1 ;  /* 0x0000000000017941 */ /* 0x000fea0003800000 */
.L_x_628:
        /* <DEDUP_REMOVED lines=10> */
.L_x_631:
[----:B------:R-:W-:Y:S05]  /*380f0*/  BSYNC B1 ;  /* 0x0000000000017941 */ /* 0x000fea0003800000 */
.L_x_630:
        /* <DEDUP_REMOVED lines=10> */
.L_x_633:
[----:B------:R-:W-:Y:S05]  /*381a0*/  BSYNC B1 ;  /* 0x0000000000017941 */ /* 0x000fea0003800000 */
.L_x_632:
        /* <DEDUP_REMOVED lines=10> */
.L_x_635:
[----:B------:R-:W-:Y:S05]  /*38250*/  BSYNC B1 ;  /* 0x0000000000017941 */ /* 0x000fea0003800000 */
.L_x_634:
        /* <DEDUP_REMOVED lines=9> */
.L_x_637:
[----:B------:R-:W-:Y:S05]  /*382f0*/  BSYNC B1 ;  /* 0x0000000000017941 */ /* 0x000fea0003800000 */
.L_x_636:
        /* <DEDUP_REMOVED lines=9> */
.L_x_639:
[----:B------:R-:W-:Y:S05]  /*38390*/  BSYNC B1 ;  /* 0x0000000000017941 */ /* 0x000fea0003800000 */
.L_x_638:
        /* <DEDUP_REMOVED lines=9> */
.L_x_641:
[----:B------:R-:W-:Y:S05]  /*38430*/  BSYNC B1 ;  /* 0x0000000000017941 */ /* 0x000fea0003800000 */
.L_x_640:
        /* <DEDUP_REMOVED lines=9> */
.L_x_643:
[----:B------:R-:W-:Y:S05]  /*384d0*/  BSYNC B1 ;  /* 0x0000000000017941 */ /* 0x000fea0003800000 */
.L_x_642:
        /* <DEDUP_REMOVED lines=9> */
.L_x_645:
[----:B------:R-:W-:Y:S05]  /*38570*/  BSYNC B1 ;  /* 0x0000000000017941 */ /* 0x000fea0003800000 */
.L_x_644:
        /* <DEDUP_REMOVED lines=9> */
.L_x_647:
[----:B------:R-:W-:Y:S05]  /*38610*/  BSYNC B1 ;  /* 0x0000000000017941 */ /* 0x000fea0003800000 */
.L_x_646:
        /* <DEDUP_REMOVED lines=9> */
.L_x_649:
[----:B------:R-:W-:Y:S05]  /*386b0*/  BSYNC B1 ;  /* 0x0000000000017941 */ /* 0x000fea0003800000 */
.L_x_648:
        /* <DEDUP_REMOVED lines=9> */
.L_x_651:
[----:B------:R-:W-:Y:S05]  /*38750*/  BSYNC B1 ;  /* 0x0000000000017941 */ /* 0x000fea0003800000 */
.L_x_650:
        /* <DEDUP_REMOVED lines=9> */
.L_x_653:
[----:B------:R-:W-:Y:S05]  /*387f0*/  BSYNC B1 ;  /* 0x0000000000017941 */ /* 0x000fea0003800000 */
.L_x_652:
        /* <DEDUP_REMOVED lines=9> */
.L_x_655:
[----:B------:R-:W-:Y:S05]  /*38890*/  BSYNC B1 ;  /* 0x0000000000017941 */ /* 0x000fea0003800000 */
.L_x_654:
        /* <DEDUP_REMOVED lines=9> */
.L_x_657:
[----:B------:R-:W-:Y:S05]  /*38930*/  BSYNC B1 ;  /* 0x0000000000017941 */ /* 0x000fea0003800000 */
.L_x_656:
        /* <DEDUP_REMOVED lines=9> */
.L_x_659:
[----:B------:R-:W-:Y:S05]  /*389d0*/  BSYNC B1 ;  /* 0x0000000000017941 */ /* 0x000fea0003800000 */
.L_x_658:
[----:B0----5:R-:W-:Y:S01]  /*389e0*/  HADD2.F32 R153, -RZ, R200.H0_H0 ;  /* 0x200000c8ff997230 */ /* 0x021fe20000004100 */
[----:B------:R-:W-:Y:S01]  /*389f0*/  ISETP.GT.AND P3, PT, R3, 0xa0, PT ;  /* 0x000000a00300780c */ /* 0x000fe20003f64270 */
[----:B------:R-:W-:Y:S03]  /*38a00*/  BSSY B1, `(.L_x_660) ;  /* 0x0000009000017945 */ /* 0x000fe60003800000 */
[----:B------:R-:W-:Y:S01]  /*38a10*/  FMUL R152, R153, R16 ;  /* 0x0000001099987220 */ /* 0x000fe20000400000 */
[----:B------:R-:W-:-:S03]  /*38a20*/  ISETP.GT.AND P1, PT, R0, RZ, P3 ;  /* 0x000000ff0000720c */ /* 0x000fc60001f24270 */
[----:B------:R-:W-:-:S05]  /*38a30*/  FFMA R152, R167, R2, R152 ;  /* 0x00000002a7987223 */ /* 0x000fca0000000098 */
[----:B------:R-:W-:Y:S02]  /*38a40*/  F2FP.F16.F32.PACK_AB R153, RZ, R152 ;  /* 0x00000098ff99723e */ /* 0x000fe400000000ff */
[----:B------:R-:W-:-:S03]  /*38a50*/  P2R R152, PR, RZ, 0x8 ;  /* 0x00000008ff987803 */ /* 0x000fc60000000000 */
[----:B------:R0:W-:Y:S01]  /*38a60*/  @P0 STG.E.U16 desc[UR52][R8.64+0x132], R153 ;  /* 0x0001329908000986 */ /* 0x0001e2000c101534 */
[----:B------:R-:W-:Y:S05]  /*38a70*/  @!P1 BRA `(.L_x_661) ;  /* 0x0000000000049947 */ /* 0x000fea0003800000 */
[----:B------:R0:W5:Y:S02]  /*38a80*/  LDG.E.LTC128B.U16 R200, desc[UR52][R236.64+0x140] ;  /* 0x00014034ecc87981 */ /* 0x000164000c1e1520 */
.L_x_661:
[----:B------:R-:W-:Y:S05]  /*38a90*/  BSYNC B1 ;  /* 0x0000000000017941 */ /* 0x000fea0003800000 */
.L_x_660:
[----:B0----5:R-:W-:Y:S01]  /*38aa0*/  HADD2.F32 R153, -RZ, R200.H0_H0 ;  /* 0x200000c8ff997230 */ /* 0x021fe20000004100 */
[----:B------:R-:W-:Y:S01]  /*38ab0*/  ISETP.GT.AND P2, PT, R3, 0xa1, PT ;  /* 0x000000a10300780c */ /* 0x000fe20003f44270 */
[----:B------:R-:W-:Y:S03]  /*38ac0*/  BSSY B1, `(.L_x_662) ;  /* 0x0000009000017945 */ /* 0x000fe60003800000 */
[----:B------:R-:W-:Y:S01]  /*38ad0*/  FMUL R153, R153, R16 ;  /* 0x0000001099997220 */ /* 0x000fe20000400000 */
[----:B------:R-:W-:Y:S02]  /*38ae0*/  ISETP.GT.AND P0, PT, R0, RZ, P2 ;  /* 0x000000ff0000720c */ /* 0x000fe40001704270 */
[----:B------:R-:W-:Y:S01]  /*38af0*/  P2R R154, PR, RZ, 0x4 ;  /* 0x00000004ff9a7803 */ /* 0x000fe20000000000 */
[----:B------:R-:W-:-:S05]  /*38b00*/  FFMA R153, R136, R2, R153 ;  /* 0x0000000288997223 */ /* 0x000fca0000000099 */
[----:B------:R-:W-:-:S05]  /*38b10*/  F2FP.F16.F32.PACK_AB R153, RZ, R153 ;  /* 0x00000099ff99723e */ /* 0x000fca00000000ff */
[----:B------:R0:W-:Y:S01]  /*38b20*/  @P1 STG.E.U16 desc[UR52][R218.64+0x140], R153 ;  /* 0x00014099da001986 */ /* 0x0001e2000c101534 */
[----:B------:R-:W-:Y:S05]  /*38b30*/  @!P0 BRA `(.L_x_663) ;  /* 0x0000000000048947 */ /* 0x000fea0003800000 */
[----:B------:R0:W5:Y:S02]  /*38b40*/  LDG.E.LTC128B.U16 R200, desc[UR52][R236.64+0x142] ;  /* 0x00014234ecc87981 */ /* 0x000164000c1e1520 */
.L_x_663:
[----:B------:R-:W-:Y:S05]  /*38b50*/  BSYNC B1 ;  /* 0x0000000000017941 */ /* 0x000fea0003800000 */
.L_x_662:
        /* <DEDUP_REMOVED lines=9> */
.L_x_665:
[----:B------:R-:W-:Y:S05]  /*38bf0*/  BSYNC B1 ;  /* 0x0000000000017941 */ /* 0x000fea0003800000 */
.L_x_664:
        /* <DEDUP_REMOVED lines=9> */
.L_x_667:
[----:B------:R-:W-:Y:S05]  /*38c90*/  BSYNC B1 ;  /* 0x0000000000017941 */ /* 0x000fea0003800000 */
.L_x_666:
        /* <DEDUP_REMOVED lines=10> */
.L_x_669:
[----:B------:R-:W-:Y:S05]  /*38d40*/  BSYNC B1 ;  /* 0x0000000000017941 */ /* 0x000fea0003800000 */
.L_x_668:
        /* <DEDUP_REMOVED lines=10> */
.L_x_671:
[----:B------:R-:W-:Y:S05]  /*38df0*/  BSYNC B1 ;  /* 0x0000000000017941 */ /* 0x000fea0003800000 */
.L_x_670:
        /* <DEDUP_REMOVED lines=9> */
.L_x_673:
[----:B------:R-:W-:Y:S05]  /*38e90*/  BSYNC B1 ;  /* 0x0000000000017941 */ /* 0x000fea0003800000 */
.L_x_672:
        /* <DEDUP_REMOVED lines=9> */
.L_x_675:
[----:B------:R-:W-:Y:S05]  /*38f30*/  BSYNC B1 ;  /* 0x0000000000017941 */ /* 0x000fea0003800000 */
.L_x_674:
        /* <DEDUP_REMOVED lines=10> */
.L_x_677:
[----:B------:R-:W-:Y:S05]  /*38fe0*/  BSYNC B1 ;  /* 0x0000000000017941 */ /* 0x000fea0003800000 */
.L_x_676:
        /* <DEDUP_REMOVED lines=10> */
.L_x_679:
[----:B------:R-:W-:Y:S05]  /*39090*/  BSYNC B1 ;  /* 0x0000000000017941 */ /* 0x000fea0003800000 */
.L_x_678:
        /* <DEDUP_REMOVED lines=9> */
.L_x_681:
[----:B------:R-:W-:Y:S05]  /*39130*/  BSYNC B1 ;  /* 0x0000000000017941 */ /* 0x000fea0003800000 */
.L_x_680:
        /* <DEDUP_REMOVED lines=9> */
.L_x_683:
[----:B------:R-:W-:Y:S05]  /*391d0*/  BSYNC B1 ;  /* 0x0000000000017941 */ /* 0x000fea0003800000 */
.L_x_682:
        /* <DEDUP_REMOVED lines=10> */
.L_x_685:
[----:B------:R-:W-:Y:S05]  /*39280*/  BSYNC B1 ;  /* 0x0000000000017941 */ /* 0x000fea0003800000 */
.L_x_684:
        /* <DEDUP_REMOVED lines=10> */
.L_x_687:
[----:B------:R-:W-:Y:S05]  /*39330*/  BSYNC B1 ;  /* 0x0000000000017941 */ /* 0x000fea0003800000 */
.L_x_686:
        /* <DEDUP_REMOVED lines=9> */
.L_x_689:
[----:B------:R-:W-:Y:S05]  /*393d0*/  BSYNC B1 ;  /* 0x0000000000017941 */ /* 0x000fea0003800000 */
.L_x_688:
        /* <DEDUP_REMOVED lines=9> */
.L_x_691:
[----:B------:R-:W-:Y:S05]  /*39470*/  BSYNC B1 ;  /* 0x0000000000017941 */ /* 0x000fea0003800000 */
.L_x_690:
[----:B-----5:R-:W-:Y:S01]  /*39480*/  HADD2.F32 R137, -RZ, R200.H0_H0 ;  /* 0x200000c8ff897230 */ /* 0x020fe20000004100 */
[----:B------:R-:W-:Y:S04]  /*39490*/  BSSY B1, `(.L_x_692) ;  /* 0x0000009000017945 */ /* 0x000fe80003800000 */
[----:B------:R-:W-:-:S04]  /*394a0*/  FMUL R136, R137, R16 ;  /* 0x0000001089887220 */ /* 0x000fc80000400000 */
[----:B------:R-:W-:-:S05]  /*394b0*/  FFMA R136, R151, R2, R136 ;  /* 0x0000000297887223 */ /* 0x000fca0000000088 */
[----:B------:R-:W-:-:S05]  /*394c0*/  F2FP.F16.F32.PACK_AB R136, RZ, R136 ;  /* 0x00000088ff88723e */ /* 0x000fca00000000ff */
[----:B------:R0:W-:Y:S01]  /*394d0*/  @P5 STG.E.U16 desc[UR52][R4.64+0x172], R136 ;  /* 0x0001728804005986 */ /* 0x0001e2000c101534 */
[----:B------:R-:W-:-:S04]  /*394e0*/  ISETP.NE.AND P5, PT, R152, RZ, PT ;  /* 0x000000ff9800720c */ /* 0x000fc80003fa5270 */
[----:B------:R-:W-:-:S13]  /*394f0*/  ISETP.GT.AND P5, PT, R0, 0x80, P5 ;  /* 0x000000800000780c */ /* 0x000fda0002fa4270 */
[----:B0-----:R-:W-:Y:S05]  /*39500*/  @!P5 BRA `(.L_x_693) ;  /* 0x000000000004d947 */ /* 0x001fea0003800000 */
[----:B------:R0:W5:Y:S02]  /*39510*/  LDG.E.LTC128B.U16 R200, desc[UR52][R22.64+0x140] ;  /* 0x0001403416c87981 */ /* 0x000164000c1e1520 */
.L_x_693:
[----:B------:R-:W-:Y:S05]  /*39520*/  BSYNC B1 ;  /* 0x0000000000017941 */ /* 0x000fea0003800000 */
.L_x_692:
        /* <DEDUP_REMOVED lines=10> */
.L_x_695:
[----:B------:R-:W-:Y:S05]  /*395d0*/  BSYNC B1 ;  /* 0x0000000000017941 */ /* 0x000fea0003800000 */
.L_x_694:
        /* <DEDUP_REMOVED lines=10> */
.L_x_697:
[----:B------:R-:W-:Y:S05]  /*39680*/  BSYNC B1 ;  /* 0x0000000000017941 */ /* 0x000fea0003800000 */
.L_x_696:
        /* <DEDUP_REMOVED lines=10> */
.L_x_699:
[----:B------:R-:W-:Y:S05]  /*39730*/  BSYNC B1 ;  /* 0x0000000000017941 */ /* 0x000fea0003800000 */
.L_x_698:
        /* <DEDUP_REMOVED lines=9> */
.L_x_701:
[----:B------:R-:W-:Y:S05]  /*397d0*/  BSYNC B1 ;  /* 0x0000000000017941 */ /* 0x000fea0003800000 */
.L_x_700:
        /* <DEDUP_REMOVED lines=9> */
.L_x_703:
[----:B------:R-:W-:Y:S05]  /*39870*/  BSYNC B1 ;  /* 0x0000000000017941 */ /* 0x000fea0003800000 */
.L_x_702:
        /* <DEDUP_REMOVED lines=9> */
.L_x_705:
[----:B------:R-:W-:Y:S05]  /*39910*/  BSYNC B1 ;  /* 0x0000000000017941 */ /* 0x000fea0003800000 */
.L_x_704:
        /* <DEDUP_REMOVED lines=9> */
.L_x_707:
[----:B------:R-:W-:Y:S05]  /*399b0*/  BSYNC B1 ;  /* 0x0000000000017941 */ /* 0x000fea0003800000 */
.L_x_706:
        /* <DEDUP_REMOVED lines=9> */
.L_x_709:
[----:B------:R-:W-:Y:S05]  /*39a50*/  BSYNC B1 ;  /* 0x0000000000017941 */ /* 0x000fea0003800000 */
.L_x_708:
        /* <DEDUP_REMOVED lines=9> */
.L_x_711:
[----:B------:R-:W-:Y:S05]  /*39af0*/  BSYNC B1 ;  /* 0x0000000000017941 */ /* 0x000fea0003800000 */
.L_x_710:
        /* <DEDUP_REMOVED lines=9> */
.L_x_713:
[----:B------:R-:W-:Y:S05]  /*39b90*/  BSYNC B1 ;  /* 0x0000000000017941 */ /* 0x000fea0003800000 */
.L_x_712:
        /* <DEDUP_REMOVED lines=9> */
.L_x_715:
[----:B------:R-:W-:Y:S05]  /*39c30*/  BSYNC B1 ;  /* 0x0000000000017941 */ /* 0x000fea0003800000 */
.L_x_714:
        /* <DEDUP_REMOVED lines=9> */
.L_x_717:
[----:B------:R-:W-:Y:S05]  /*39cd0*/  BSYNC B1 ;  /* 0x0000000000017941 */ /* 0x000fea0003800000 */
.L_x_716:
        /* <DEDUP_REMOVED lines=9> */
.L_x_719:
[----:B------:R-:W-:Y:S05]  /*39d70*/  BSYNC B1 ;  /* 0x0000000000017941 */ /* 0x000fea0003800000 */
.L_x_718:
        /* <DEDUP_REMOVED lines=9> */
.L_x_721:
[----:B------:R-:W-:Y:S05]  /*39e10*/  BSYNC B1 ;  /* 0x0000000000017941 */ /* 0x000fea0003800000 */
.L_x_720:
        /* <DEDUP_REMOVED lines=9> */
.L_x_723:
[----:B------:R-:W-:Y:S05]  /*39eb0*/  BSYNC B1 ;  /* 0x0000000000017941 */ /* 0x000fea0003800000 */
.L_x_722:
        /* <DEDUP_REMOVED lines=10> */
.L_x_725:
[----:B------:R-:W-:Y:S05]  /*39f60*/  BSYNC B1 ;  /* 0x0000000000017941 */ /* 0x000fea0003800000 */
.L_x_724:
        /* <DEDUP_REMOVED lines=10> */
.L_x_727:
[----:B------:R-:W-:Y:S05]  /*3a010*/  BSYNC B1 ;  /* 0x0000000000017941 */ /* 0x000fea0003800000 */
.L_x_726:
        /* <DEDUP_REMOVED lines=10> */
.L_x_729:
[----:B------:R-:W-:Y:S05]  /*3a0c0*/  BSYNC B1 ;  /* 0x0000000000017941 */ /* 0x000fea0003800000 */
.L_x_728:
        /* <DEDUP_REMOVED lines=10> */
.L_x_731:
[----:B------:R-:W-:Y:S05]  /*3a170*/  BSYNC B1 ;  /* 0x0000000000017941 */ /* 0x000fea0003800000 */
.L_x_730:
        /* <DEDUP_REMOVED lines=9> */
.L_x_733:
[----:B------:R-:W-:Y:S05]  /*3a210*/  BSYNC B1 ;  /* 0x0000000000017941 */ /* 0x000fea0003800000 */
.L_x_732:
        /* <DEDUP_REMOVED lines=9> */
.L_x_735:
[----:B------:R-:W-:Y:S05]  /*3a2b0*/  BSYNC B1 ;  /* 0x0000000000017941 */ /* 0x000fea0003800000 */
.L_x_734:
        /* <DEDUP_REMOVED lines=9> */
.L_x_737:
[----:B------:R-:W-:Y:S05]  /*3a350*/  BSYNC B1 ;  /* 0x0000000000017941 */ /* 0x000fea0003800000 */
.L_x_736:
        /* <DEDUP_REMOVED lines=9> */
.L_x_739:
[----:B------:R-:W-:Y:S05]  /*3a3f0*/  BSYNC B1 ;  /* 0x0000000000017941 */ /* 0x000fea0003800000 */
.L_x_738:
        /* <DEDUP_REMOVED lines=9> */
.L_x_741:
[----:B------:R-:W-:Y:S05]  /*3a490*/  BSYNC B1 ;  /* 0x0000000000017941 */ /* 0x000fea0003800000 */
.L_x_740:
        /* <DEDUP_REMOVED lines=9> */
.L_x_743:
[----:B------:R-:W-:Y:S05]  /*3a530*/  BSYNC B1 ;  /* 0x0000000000017941 */ /* 0x000fea0003800000 */
.L_x_742:
        /* <DEDUP_REMOVED lines=9> */
.L_x_745:
[----:B------:R-:W-:Y:S05]  /*3a5d0*/  BSYNC B1 ;  /* 0x0000000000017941 */ /* 0x000fea0003800000 */
.L_x_744:
        /* <DEDUP_REMOVED lines=9> */
.L_x_747:
[----:B------:R-:W-:Y:S05]  /*3a670*/  BSYNC B1 ;  /* 0x0000000000017941 */ /* 0x000fea0003800000 */
.L_x_746:
        /* <DEDUP_REMOVED lines=9> */
.L_x_749:
[----:B------:R-:W-:Y:S05]  /*3a710*/  BSYNC B1 ;  /* 0x0000000000017941 */ /* 0x000fea0003800000 */
.L_x_748:
        /* <DEDUP_REMOVED lines=9> */
.L_x_751:
[----:B------:R-:W-:Y:S05]  /*3a7b0*/  BSYNC B1 ;  /* 0x0000000000017941 */ /* 0x000fea0003800000 */
.L_x_750:
        /* <DEDUP_REMOVED lines=9> */
.L_x_753:
[----:B------:R-:W-:Y:S05]  /*3a850*/  BSYNC B1 ;  /* 0x0000000000017941 */ /* 0x000fea0003800000 */
.L_x_752:
        /* <DEDUP_REMOVED lines=9> */
.L_x_755:
[----:B------:R-:W-:Y:S05]  /*3a8f0*/  BSYNC B1 ;  /* 0x0000000000017941 */ /* 0x000fea0003800000 */
.L_x_754:
        /* <DEDUP_REMOVED lines=10> */
.L_x_757:
[----:B------:R-:W-:Y:S05]  /*3a9a0*/  BSYNC B1 ;  /* 0x0000000000017941 */ /* 0x000fea0003800000 */
.L_x_756:
        /* <DEDUP_REMOVED lines=10> */
.L_x_759:
[----:B------:R-:W-:Y:S05]  /*3aa50*/  BSYNC B1 ;  /* 0x0000000000017941 */ /* 0x000fea0003800000 */
.L_x_758:
        /* <DEDUP_REMOVED lines=10> */
.L_x_761:
[----:B------:R-:W-:Y:S05]  /*3ab00*/  BSYNC B1 ;  /* 0x0000000000017941 */ /* 0x000fea0003800000 */
.L_x_760:
        /* <DEDUP_REMOVED lines=10> */
.L_x_763:
[----:B------:R-:W-:Y:S05]  /*3abb0*/  BSYNC B1 ;  /* 0x0000000000017941 */ /* 0x000fea0003800000 */
.L_x_762:
        /* <DEDUP_REMOVED lines=9> */
.L_x_765:
[----:B------:R-:W-:Y:S05]  /*3ac50*/  BSYNC B1 ;  /* 0x0000000000017941 */ /* 0x000fea0003800000 */
.L_x_764:
        /* <DEDUP_REMOVED lines=9> */
.L_x_767:
[----:B------:R-:W-:Y:S05]  /*3acf0*/  BSYNC B1 ;  /* 0x0000000000017941 */ /* 0x000fea0003800000 */
.L_x_766:
        /* <DEDUP_REMOVED lines=9> */
.L_x_769:
[----:B------:R-:W-:Y:S05]  /*3ad90*/  BSYNC B1 ;  /* 0x0000000000017941 */ /* 0x000fea0003800000 */
.L_x_768:
        /* <DEDUP_REMOVED lines=9> */
.L_x_771:
[----:B------:R-:W-:Y:S05]  /*3ae30*/  BSYNC B1 ;  /* 0x0000000000017941 */ /* 0x000fea0003800000 */
.L_x_770:
        /* <DEDUP_REMOVED lines=9> */
.L_x_773:
[----:B------:R-:W-:Y:S05]  /*3aed0*/  BSYNC B1 ;  /* 0x0000000000017941 */ /* 0x000fea0003800000 */
.L_x_772:
        /* <DEDUP_REMOVED lines=9> */
.L_x_775:
[----:B------:R-:W-:Y:S05]  /*3af70*/  BSYNC B1 ;  /* 0x0000000000017941 */ /* 0x000fea0003800000 */
.L_x_774:
        /* <DEDUP_REMOVED lines=9> */
.L_x_777:
[----:B------:R-:W-:Y:S05]  /*3b010*/  BSYNC B1 ;  /* 0x0000000000017941 */ /* 0x000fea0003800000 */
.L_x_776:
        /* <DEDUP_REMOVED lines=9> */
.L_x_779:
[----:B------:R-:W-:Y:S05]  /*3b0b0*/  BSYNC B1 ;  /* 0x0000000000017941 */ /* 0x000fea0003800000 */
.L_x_778:
        /* <DEDUP_REMOVED lines=9> */
.L_x_781:
[----:B------:R-:W-:Y:S05]  /*3b150*/  BSYNC B1 ;  /* 0x0000000000017941 */ /* 0x000fea0003800000 */
.L_x_780:
        /* <DEDUP_REMOVED lines=9> */
.L_x_783:
[----:B------:R-:W-:Y:S05]  /*3b1f0*/  BSYNC B1 ;  /* 0x0000000000017941 */ /* 0x000fea0003800000 */
.L_x_782:
        /* <DEDUP_REMOVED lines=9> */
.L_x_785:
[----:B------:R-:W-:Y:S05]  /*3b290*/  BSYNC B1 ;  /* 0x0000000000017941 */ /* 0x000fea0003800000 */
.L_x_784:
        /* <DEDUP_REMOVED lines=9> */
.L_x_787:
[----:B------:R-:W-:Y:S05]  /*3b330*/  BSYNC B1 ;  /* 0x0000000000017941 */ /* 0x000fea0003800000 */
.L_x_786:
        /* <DEDUP_REMOVED lines=11> */
.L_x_789:
[----:B------:R-:W-:Y:S05]  /*3b3f0*/  BSYNC B1 ;  /* 0x0000000000017941 */ /* 0x000fea0003800000 */
.L_x_788:
        /* <DEDUP_REMOVED lines=11> */
.L_x_791:
[----:B------:R-:W-:Y:S05]  /*3b4b0*/  BSYNC B1 ;  /* 0x0000000000017941 */ /* 0x000fea0003800000 */
.L_x_790:
        /* <DEDUP_REMOVED lines=9> */
.L_x_793:
[----:B------:R-:W-:Y:S05]  /*3b550*/  BSYNC B1 ;  /* 0x0000000000017941 */ /* 0x000fea0003800000 */
.L_x_792:
        /* <DEDUP_REMOVED lines=9> */
.L_x_795:
[----:B------:R-:W-:Y:S05]  /*3b5f0*/  BSYNC B1 ;  /* 0x0000000000017941 */ /* 0x000fea0003800000 */
.L_x_794:
        /* <DEDUP_REMOVED lines=10> */
.L_x_797:
[----:B------:R-:W-:Y:S05]  /*3b6a0*/  BSYNC B1 ;  /* 0x0000000000017941 */ /* 0x000fea0003800000 */
.L_x_796:
        /* <DEDUP_REMOVED lines=10> */
.L_x_799:
[----:B------:R-:W-:Y:S05]  /*3b750*/  BSYNC B1 ;  /* 0x0000000000017941 */ /* 0x000fea0003800000 */
.L_x_798:
        /* <DEDUP_REMOVED lines=9> */
.L_x_801:
[----:B------:R-:W-:Y:S05]  /*3b7f0*/  BSYNC B1 ;  /* 0x0000000000017941 */ /* 0x000fea0003800000 */
.L_x_800:
        /* <DEDUP_REMOVED lines=9> */
.L_x_803:
[----:B------:R-:W-:Y:S05]  /*3b890*/  BSYNC B1 ;  /* 0x0000000000017941 */ /* 0x000fea0003800000 */
.L_x_802:
        /* <DEDUP_REMOVED lines=10> */
.L_x_805:
[----:B------:R-:W-:Y:S05]  /*3b940*/  BSYNC B1 ;  /* 0x0000000000017941 */ /* 0x000fea0003800000 */
.L_x_804:
        /* <DEDUP_REMOVED lines=10> */
.L_x_807:
[----:B------:R-:W-:Y:S05]  /*3b9f0*/  BSYNC B1 ;  /* 0x0000000000017941 */ /* 0x000fea0003800000 */
.L_x_806:
        /* <DEDUP_REMOVED lines=9> */
.L_x_809:
[----:B------:R-:W-:Y:S05]  /*3ba90*/  BSYNC B1 ;  /* 0x0000000000017941 */ /* 0x000fea0003800000 */
.L_x_808:
        /* <DEDUP_REMOVED lines=9> */
.L_x_811:
[----:B------:R-:W-:Y:S05]  /*3bb30*/  BSYNC B1 ;  /* 0x0000000000017941 */ /* 0x000fea0003800000 */
.L_x_810:
        /* <DEDUP_REMOVED lines=10> */
.L_x_813:
[----:B------:R-:W-:Y:S05]  /*3bbe0*/  BSYNC B1 ;  /* 0x0000000000017941 */ /* 0x000fea0003800000 */
.L_x_812:
        /* <DEDUP_REMOVED lines=10> */
.L_x_815:
[----:B------:R-:W-:Y:S05]  /*3bc90*/  BSYNC B1 ;  /* 0x0000000000017941 */ /* 0x000fea0003800000 */
.L_x_814:
        /* <DEDUP_REMOVED lines=9> */
.L_x_817:
[----:B------:R-:W-:Y:S05]  /*3bd30*/  BSYNC B1 ;  /* 0x0000000000017941 */ /* 0x000fea0003800000 */
.L_x_816:
        /* <DEDUP_REMOVED lines=9> */
.L_x_819:
[----:B------:R-:W-:Y:S05]  /*3bdd0*/  BSYNC B1 ;  /* 0x0000000000017941 */ /* 0x000fea0003800000 */
.L_x_818:
        /* <DEDUP_REMOVED lines=10> */
.L_x_821:
[----:B------:R-:W-:Y:S05]  /*3be80*/  BSYNC B1 ;  /* 0x0000000000017941 */ /* 0x000fea0003800000 */
.L_x_820:
        /* <DEDUP_REMOVED lines=10> */
.L_x_823:
[----:B------:R-:W-:Y:S05]  /*3bf30*/  BSYNC B1 ;  /* 0x0000000000017941 */ /* 0x000fea0003800000 */
.L_x_822:
        /* <DEDUP_REMOVED lines=10> */
.L_x_825:
[----:B------:R-:W-:Y:S05]  /*3bfe0*/  BSYNC B1 ;  /* 0x0000000000017941 */ /* 0x000fea0003800000 */
.L_x_824:
        /* <DEDUP_REMOVED lines=10> */
.L_x_827:
[----:B------:R-:W-:Y:S05]  /*3c090*/  BSYNC B1 ;  /* 0x0000000000017941 */ /* 0x000fea0003800000 */
.L_x_826:
        /* <DEDUP_REMOVED lines=9> */
.L_x_829:
[----:B------:R-:W-:Y:S05]  /*3c130*/  BSYNC B1 ;  /* 0x0000000000017941 */ /* 0x000fea0003800000 */
.L_x_828:
        /* <DEDUP_REMOVED lines=9> */
.L_x_831:
[----:B------:R-:W-:Y:S05]  /*3c1d0*/  BSYNC B1 ;  /* 0x0000000000017941 */ /* 0x000fea0003800000 */
.L_x_830:
        /* <DEDUP_REMOVED lines=9> */
.L_x_833:
[----:B------:R-:W-:Y:S05]  /*3c270*/  BSYNC B1 ;  /* 0x0000000000017941 */ /* 0x000fea0003800000 */
.L_x_832:
        /* <DEDUP_REMOVED lines=9> */
.L_x_835:
[----:B------:R-:W-:Y:S05]  /*3c310*/  BSYNC B1 ;  /* 0x0000000000017941 */ /* 0x000fea0003800000 */
.L_x_834:
        /* <DEDUP_REMOVED lines=9> */
.L_x_837:
[----:B------:R-:W-:Y:S05]  /*3c3b0*/  BSYNC B1 ;  /* 0x0000000000017941 */ /* 0x000fea0003800000 */
.L_x_836:
        /* <DEDUP_REMOVED lines=9> */
.L_x_839:
[----:B------:R-:W-:Y:S05]  /*3c450*/  BSYNC B1 ;  /* 0x0000000000017941 */ /* 0x000fea0003800000 */
.L_x_838:
        /* <DEDUP_REMOVED lines=9> */
.L_x_841:
[----:B------:R-:W-:Y:S05]  /*3c4f0*/  BSYNC B1 ;  /* 0x0000000000017941 */ /* 0x000fea0003800000 */
.L_x_840:
        /* <DEDUP_REMOVED lines=9> */
.L_x_843:
[----:B------:R-:W-:Y:S05]  /*3c590*/  BSYNC B1 ;  /* 0x0000000000017941 */ /* 0x000fea0003800000 */
.L_x_842:
        /* <DEDUP_REMOVED lines=9> */
.L_x_845:
[----:B------:R-:W-:Y:S05]  /*3c630*/  BSYNC B1 ;  /* 0x0000000000017941 */ /* 0x000fea0003800000 */
.L_x_844:
        /* <DEDUP_REMOVED lines=9> */
.L_x_847:
[----:B------:R-:W-:Y:S05]  /*3c6d0*/  BSYNC B1 ;  /* 0x0000000000017941 */ /* 0x000fea0003800000 */
.L_x_846:
        /* <DEDUP_REMOVED lines=9> */
.L_x_849:
[----:B------:R-:W-:Y:S05]  /*3c770*/  BSYNC B1 ;  /* 0x0000000000017941 */ /* 0x000fea0003800000 */
.L_x_848:
        /* <DEDUP_REMOVED lines=9> */
.L_x_851:
[----:B------:R-:W-:Y:S05]  /*3c810*/  BSYNC B1 ;  /* 0x0000000000017941 */ /* 0x000fea0003800000 */
.L_x_850:
        /* <DEDUP_REMOVED lines=10> */
.L_x_853:
[----:B------:R-:W-:Y:S05]  /*3c8c0*/  BSYNC B1 ;  /* 0x0000000000017941 */ /* 0x000fea0003800000 */
.L_x_852:
        /* <DEDUP_REMOVED lines=10> */
.L_x_855:
[----:B------:R-:W-:Y:S05]  /*3c970*/  BSYNC B1 ;  /* 0x0000000000017941 */ /* 0x000fea0003800000 */
.L_x_854:
        /* <DEDUP_REMOVED lines=10> */
.L_x_857:
[----:B------:R-:W-:Y:S05]  /*3ca20*/  BSYNC B1 ;  /* 0x0000000000017941 */ /* 0x000fea0003800000 */
.L_x_856:
        /* <DEDUP_REMOVED lines=10> */
.L_x_859:
[----:B------:R-:W-:Y:S05]  /*3cad0*/  BSYNC B1 ;  /* 0x0000000000017941 */ /* 0x000fea0003800000 */
.L_x_858:
        /* <DEDUP_REMOVED lines=9> */
.L_x_861:
[----:B------:R-:W-:Y:S05]  /*3cb70*/  BSYNC B1 ;  /* 0x0000000000017941 */ /* 0x000fea0003800000 */
.L_x_860:
        /* <DEDUP_REMOVED lines=9> */
.L_x_863:
[----:B------:R-:W-:Y:S05]  /*3cc10*/  BSYNC B1 ;  /* 0x0000000000017941 */ /* 0x000fea0003800000 */
.L_x_862:
        /* <DEDUP_REMOVED lines=9> */
.L_x_865:
[----:B------:R-:W-:Y:S05]  /*3ccb0*/  BSYNC B1 ;  /* 0x0000000000017941 */ /* 0x000fea0003800000 */
.L_x_864:
        /* <DEDUP_REMOVED lines=9> */
.L_x_867:
[----:B------:R-:W-:Y:S05]  /*3cd50*/  BSYNC B1 ;  /* 0x0000000000017941 */ /* 0x000fea0003800000 */
.L_x_866:
        /* <DEDUP_REMOVED lines=9> */
.L_x_869:
[----:B------:R-:W-:Y:S05]  /*3cdf0*/  BSYNC B1 ;  /* 0x0000000000017941 */ /* 0x000fea0003800000 */
.L_x_868:
        /* <DEDUP_REMOVED lines=9> */
.L_x_871:
[----:B------:R-:W-:Y:S05]  /*3ce90*/  BSYNC B1 ;  /* 0x0000000000017941 */ /* 0x000fea0003800000 */
.L_x_870:
        /* <DEDUP_REMOVED lines=9> */
.L_x_873:
[----:B------:R-:W-:Y:S05]  /*3cf30*/  BSYNC B1 ;  /* 0x0000000000017941 */ /* 0x000fea0003800000 */
.L_x_872:
        /* <DEDUP_REMOVED lines=9> */
.L_x_875:
[----:B------:R-:W-:Y:S05]  /*3cfd0*/  BSYNC B1 ;  /* 0x0000000000017941 */ /* 0x000fea0003800000 */
.L_x_874:
        /* <DEDUP_REMOVED lines=9> */
.L_x_877:
[----:B------:R-:W-:Y:S05]  /*3d070*/  BSYNC B1 ;  /* 0x0000000000017941 */ /* 0x000fea0003800000 */
.L_x_876:
        /* <DEDUP_REMOVED lines=9> */
.L_x_879:
[----:B------:R-:W-:Y:S05]  /*3d110*/  BSYNC B1 ;  /* 0x0000000000017941 */ /* 0x000fea0003800000 */
.L_x_878:
        /* <DEDUP_REMOVED lines=9> */
.L_x_881:
[----:B------:R-:W-:Y:S05]  /*3d1b0*/  BSYNC B1 ;  /* 0x0000000000017941 */ /* 0x000fea0003800000 */
.L_x_880:
        /* <DEDUP_REMOVED lines=9> */
.L_x_883:
[----:B------:R-:W-:Y:S05]  /*3d250*/  BSYNC B1 ;  /* 0x0000000000017941 */ /* 0x000fea0003800000 */
.L_x_882:
        /* <DEDUP_REMOVED lines=10> */
.L_x_885:
[----:B------:R-:W-:Y:S05]  /*3d300*/  BSYNC B1 ;  /* 0x0000000000017941 */ /* 0x000fea0003800000 */
.L_x_884:
        /* <DEDUP_REMOVED lines=10> */
.L_x_887:
[----:B------:R-:W-:Y:S05]  /*3d3b0*/  BSYNC B1 ;  /* 0x0000000000017941 */ /* 0x000fea0003800000 */
.L_x_886:
        /* <DEDUP_REMOVED lines=10> */
.L_x_889:
[----:B------:R-:W-:Y:S05]  /*3d460*/  BSYNC B1 ;  /* 0x0000000000017941 */ /* 0x000fea0003800000 */
.L_x_888:
        /* <DEDUP_REMOVED lines=10> */
.L_x_891:
[----:B------:R-:W-:Y:S05]  /*3d510*/  BSYNC B1 ;  /* 0x0000000000017941 */ /* 0x000fea0003800000 */
.L_x_890:
        /* <DEDUP_REMOVED lines=9> */
.L_x_893:
[----:B------:R-:W-:Y:S05]  /*3d5b0*/  BSYNC B1 ;  /* 0x0000000000017941 */ /* 0x000fea0003800000 */
.L_x_892:
        /* <DEDUP_REMOVED lines=9> */
.L_x_895:
[----:B------:R-:W-:Y:S05]  /*3d650*/  BSYNC B1 ;  /* 0x0000000000017941 */ /* 0x000fea0003800000 */
.L_x_894:
        /* <DEDUP_REMOVED lines=9> */
.L_x_897:
[----:B------:R-:W-:Y:S05]  /*3d6f0*/  BSYNC B1 ;  /* 0x0000000000017941 */ /* 0x000fea0003800000 */
.L_x_896:
        /* <DEDUP_REMOVED lines=9> */
.L_x_899:
[----:B------:R-:W-:Y:S05]  /*3d790*/  BSYNC B1 ;  /* 0x0000000000017941 */ /* 0x000fea0003800000 */
.L_x_898:
        /* <DEDUP_REMOVED lines=9> */
.L_x_901:
[----:B------:R-:W-:Y:S05]  /*3d830*/  BSYNC B1 ;  /* 0x0000000000017941 */ /* 0x000fea0003800000 */
.L_x_900:
        /* <DEDUP_REMOVED lines=9> */
.L_x_903:
[----:B------:R-:W-:Y:S05]  /*3d8d0*/  BSYNC B1 ;  /* 0x0000000000017941 */ /* 0x000fea0003800000 */
.L_x_902:
        /* <DEDUP_REMOVED lines=9> */
.L_x_905:
[----:B------:R-:W-:Y:S05]  /*3d970*/  BSYNC B1 ;  /* 0x0000000000017941 */ /* 0x000fea0003800000 */
.L_x_904:
        /* <DEDUP_REMOVED lines=9> */
.L_x_907:
[----:B------:R-:W-:Y:S05]  /*3da10*/  BSYNC B1 ;  /* 0x0000000000017941 */ /* 0x000fea0003800000 */
.L_x_906:
        /* <DEDUP_REMOVED lines=9> */
.L_x_909:
[----:B------:R-:W-:Y:S05]  /*3dab0*/  BSYNC B1 ;  /* 0x0000000000017941 */ /* 0x000fea0003800000 */
.L_x_908:
        /* <DEDUP_REMOVED lines=9> */
.L_x_911:
[----:B------:R-:W-:Y:S05]  /*3db50*/  BSYNC B1 ;  /* 0x0000000000017941 */ /* 0x000fea0003800000 */
.L_x_910:
        /* <DEDUP_REMOVED lines=9> */
.L_x_913:
[----:B------:R-:W-:Y:S05]  /*3dbf0*/  BSYNC B1 ;  /* 0x0000000000017941 */ /* 0x000fea0003800000 */
.L_x_912:
        /* <DEDUP_REMOVED lines=9> */
.L_x_915:
[----:B------:R-:W-:Y:S05]  /*3dc90*/  BSYNC B1 ;  /* 0x0000000000017941 */ /* 0x000fea0003800000 */
.L_x_914:
[----:B------:R-:W-:Y:S05]  /*3dca0*/  @!P0 BRA `(.L_x_916) ;  /* 0x0000009000188947 */ /* 0x000fea0003800000 */
[----:B0----5:R-:W-:-:S05]  /*3dcb0*/  HADD2.F32 R3, -RZ, R200.H0_H0 ;  /* 0x200000c8ff037230 */ /* 0x021fca0000004100 */
[----:B------:R-:W-:-:S04]  /*3dcc0*/  FMUL R0, R3, R16 ;  /* 0x0000001003007220 */ /* 0x000fc80000400000 */
[----:B------:R-:W-:-:S05]  /*3dcd0*/  FFMA R0, R39, R2, R0 ;  /* 0x0000000227007223 */ /* 0x000fca0000000000 */
[----:B------:R-:W-:-:S05]  /*3dce0*/  F2FP.F16.F32.PACK_AB R0, RZ, R0 ;  /* 0x00000000ff00723e */ /* 0x000fca00000000ff */
[----:B------:R0:W-:Y:S01]  /*3dcf0*/  STG.E.U16 desc[UR52][R8.64+0x1b2], R0 ;  /* 0x0001b20008007986 */ /* 0x0001e2000c101534 */
[----:B------:R-:W-:Y:S05]  /*3dd00*/  BRA `(.L_x_916) ;  /* 0x0000009000007947 */ /* 0x000fea0003800000 */
.L_x_29:
[----:B------:R-:W2:Y:S01]  /*3dd10*/  LDL.LU R6, [R1+0x384] ;  /* 0x0003840001067983 */ /* 0x000ea20000300800 */
[----:B------:R-:W-:-:S03]  /*3dd20*/  ULDC.64 UR4, c[0x0][0x5c0] ;  /* 0x0001700000047ab9 */ /* 0x000fc60000000a00 */
        /* <DEDUP_REMOVED lines=15> */
[C---:B------:R-:W-:Y:S01]  /*3de20*/  LEA R18, P1, R4.reuse, UR4, 0x1 ;  /* 0x0000000404127c11 */ /* 0x040fe2000f8208ff */
[----:B------:R-:W-:Y:S01]  /*3de30*/  USHF.L.U32 UR11, UR8, 0x4, URZ ;  /* 0x00000004080b7899 */ /* 0x000fe2000800063f */
[----:B------:R-:W-:Y:S01]  /*3de40*/  ISETP.GT.AND P2, PT, R3, 0x1, PT ;  /* 0x000000010300780c */ /* 0x000fe20003f44270 */
[----:B------:R-:W-:Y:S01]  /*3de50*/  STL [R1+0x3f8], R39 ;  /* 0x0003f82701007387 */ /* 0x000fe20000100800 */
[----:B------:R-:W-:Y:S01]  /*3de60*/  LEA.HI.X R19, R4, UR5, R19, 0x1, P1 ;  /* 0x0000000504137c11 */ /* 0x000fe200088f0c13 */
[----:B------:R-:W-:Y:S01]  /*3de70*/  USHF.L.U64.HI UR5, UR8, 0x4, UR9 ;  /* 0x0000000408057899 */ /* 0x000fe20008010209 */
[C---:B------:R-:W-:Y:S01]  /*3de80*/  ISETP.GT.AND P1, PT, R0.reuse, RZ, P2 ;  /* 0x000000ff0000720c */ /* 0x040fe20001724270 */
[----:B------:R-:W-:Y:S01]  /*3de90*/  STL [R1+0x3f4], R17 ;  /* 0x0003f41101007387 */ /* 0x000fe20000100800 */
[----:B------:R-:W-:-:S02]  /*3dea0*/  ISETP.GT.AND P2, PT, R0, 0x8, P2 ;  /* 0x000000080000780c */ /* 0x000fc40001744270 */
[----:B------:R-:W-:Y:S01]  /*3deb0*/  ISETP.GT.AND P4, PT, R0, 0x8, P5 ;  /* 0x000000080000780c */ /* 0x000fe20002f84270 */
[----:B------:R-:W-:Y:S01]  /*3dec0*/  STL [R1+0x3f0], R16 ;  /* 0x0003f01001007387 */ /* 0x000fe20000100800 */
[-C--:B--2---:R-:W-:Y:S01]  /*3ded0*/  FMUL R6, R6, R2.reuse ;  /* 0x0000000206067220 */ /* 0x084fe20000400000 */
[----:B---3--:R-:W-:-:S04]  /*3dee0*/  FMUL R7, R7, R2 ;  /* 0x0000000207077220 */ /* 0x008fc80000400000 */
[----:B------:R-:W-:Y:S01]  /*3def0*/  F2FP.F16.F32.PACK_AB R6, RZ, R6 ;  /* 0x00000006ff06723e */ /* 0x000fe200000000ff */
[----:B----4-:R-:W-:Y:S01]  /*3df00*/  FMUL R5, R21, R2 ;  /* 0x0000000215057220 */ /* 0x010fe20000400000 */
[----:B------:R-:W-:-:S03]  /*3df10*/  F2FP.F16.F32.PACK_AB R7, RZ, R7 ;  /* 0x00000007ff07723e */ /* 0x000fc600000000ff */
[----:B------:R1:W-:Y:S01]  /*3df20*/  @P1 STG.E.U16 desc[UR52][R18.64+0x2], R6 ;  /* 0x0000020612001986 */ /* 0x0003e2000c101534 */
[----:B------:R-:W-:Y:S01]  /*3df30*/  FMUL R4, R20, R2 ;  /* 0x0000000214047220 */ /* 0x000fe20000400000 */
[----:B------:R-:W-:Y:S02]  /*3df40*/  IADD3 R20, P3, R18, UR11, RZ ;  /* 0x0000000b12147c10 */ /* 0x000fe4000ff7e0ff */
[----:B------:R-:W-:Y:S02]  /*3df50*/  F2FP.F16.F32.PACK_AB R5, RZ, R5 ;  /* 0x00000005ff05723e */ /* 0x000fe400000000ff */
[----:B------:R-:W-:Y:S02]  /*3df60*/  F2FP.F16.F32.PACK_AB R4, RZ, R4 ;  /* 0x00000004ff04723e */ /* 0x000fe400000000ff */
[----:B------:R-:W-:-:S03]  /*3df70*/  IADD3.X R21, R19, UR5, RZ, P3, !PT ;  /* 0x0000000513157c10 */ /* 0x000fc60009ffe4ff */
[----:B------:R2:W-:Y:S01]  /*3df80*/  @P0 STG.E.U16 desc[UR52][R18.64], R4 ;  /* 0x0000000412000986 */ /* 0x0005e2000c101534 */
[----:B-1----:R-:W-:-:S03]  /*3df90*/  FMUL R6, R234, R2 ;  /* 0x00000002ea067220 */ /* 0x002fc60000400000 */
[----:B------:R1:W-:Y:S01]  /*3dfa0*/  @P2 STG.E.U16 desc[UR52][R20.64+0x2], R5 ;  /* 0x0000020514002986 */ /* 0x0003e2000c101534 */
[C---:B------:R-:W-:Y:S02]  /*3dfb0*/  ISETP.GT.AND P2, PT, R3.reuse, 0x8, PT ;  /* 0x000000080300780c */ /* 0x040fe40003f44270 */
[----:B------:R-:W-:Y:S01]  /*3dfc0*/  F2FP.F16.F32.PACK_AB R6, RZ, R6 ;  /* 0x00000006ff06723e */ /* 0x000fe200000000ff */
[----:B------:R-:W-:Y:S01]  /*3dfd0*/  @P4 STG.E.U16 desc[UR52][R20.64], R7 ;  /* 0x0000000714004986 */ /* 0x000fe2000c101534 */
[----:B------:R-:W-:Y:S02]  /*3dfe0*/  ISETP.GT.AND P4, PT, R3, 0x9, PT ;  /* 0x000000090300780c */ /* 0x000fe40003f84270 */
[----:B------:R-:W-:Y:S01]  /*3dff0*/  ISETP.GT.AND P0, PT, R0, RZ, P2 ;  /* 0x000000ff0000720c */ /* 0x000fe20001704270 */
[-C--:B--2---:R-:W-:Y:S01]  /*3e000*/  FMUL R4, R232, R2.reuse ;  /* 0x00000002e8047220 */ /* 0x084fe20000400000 */
[C---:B------:R-:W-:Y:S02]  /*3e010*/  ISETP.GT.AND P1, PT, R0.reuse, RZ, P4 ;  /* 0x000000ff0000720c */ /* 0x040fe40002724270 */
[----:B------:R-:W-:Y:S01]  /*3e020*/  ISETP.GT.AND P3, PT, R0, 0x8, P2 ;  /* 0x000000080000780c */ /* 0x000fe20001764270 */
[----:B-1----:R-:W-:Y:S01]  /*3e030*/  FMUL R5, R233, R2 ;  /* 0x00000002e9057220 */ /* 0x002fe20000400000 */
[----:B------:R-:W-:-:S04]  /*3e040*/  F2FP.F16.F32.PACK_AB R4, RZ, R4 ;  /* 0x00000004ff04723e */ /* 0x000fc800000000ff */
[----:B------:R-:W-:-:S03]  /*3e050*/  F2FP.F16.F32.PACK_AB R5, RZ, R5 ;  /* 0x00000005ff05723e */ /* 0x000fc600000000ff */
[----:B------:R-:W-:Y:S01]  /*3e060*/  @P0 STG.E.U16 desc[UR52][R18.64+0x10], R6 ;  /* 0x0000100612000986 */ /* 0x000fe2000c101534 */
[----:B------:R-:W-:-:S03]  /*3e070*/  ISETP.GT.AND P0, PT, R3, 0x10, PT ;  /* 0x000000100300780c */ /* 0x000fc60003f04270 */
[----:B------:R1:W-:Y:S01]  /*3e080*/  @P1 STG.E.U16 desc[UR52][R18.64+0x12], R5 ;  /* 0x0000120512001986 */ /* 0x0003e2000c101534 */
[----:B------:R-:W-:-:S03]  /*3e090*/  ISETP.GT.AND P1, PT, R0, 0x8, P4 ;  /* 0x000000080000780c */ /* 0x000fc60002724270 */
[----:B------:R2:W-:Y:S01]  /*3e0a0*/  @P3 STG.E.U16 desc[UR52][R20.64+0x10], R4 ;  /* 0x0000100414003986 */ /* 0x0005e2000c101534 */
[----:B------:R-:W-:Y:S01]  /*3e0b0*/  ISETP.GT.AND P3, PT, R0, RZ, P0 ;  /* 0x000000ff0000720c */ /* 0x000fe20000764270 */
[-C--:B-1----:R-:W-:Y:S01]  /*3e0c0*/  FMUL R5, R23, R2.reuse ;  /* 0x0000000217057220 */ /* 0x082fe20000400000 */
[----:B--2---:R-:W-:-:S04]  /*3e0d0*/  FMUL R4, R22, R2 ;  /* 0x0000000216047220 */ /* 0x004fc80000400000 */
[----:B------:R-:W-:Y:S02]  /*3e0e0*/  F2FP.F16.F32.PACK_AB R5, RZ, R5 ;  /* 0x00000005ff05723e */ /* 0x000fe400000000ff */
[----:B------:R-:W-:-:S03]  /*3e0f0*/  F2FP.F16.F32.PACK_AB R4, RZ, R4 ;  /* 0x00000004ff04723e */ /* 0x000fc600000000ff */
[----:B------:R1:W-:Y:S04]  /*3e100*/  @P1 STG.E.U16 desc[UR52][R20.64+0x12], R5 ;  /* 0x0000120514001986 */ /* 0x0003e8000c101534 */
[----:B------:R2:W-:Y:S01]  /*3e110*/  @P3 STG.E.U16 desc[UR52][R18.64+0x20], R4 ;  /* 0x0000200412003986 */ /* 0x0005e2000c101534 */
[----:B------:R-:W-:-:S04]  /*3e120*/  ISETP.GT.AND P3, PT, R3, 0x11, PT ;  /* 0x000000110300780c */ /* 0x000fc80003f64270 */
[----:B------:R-:W-:Y:S01]  /*3e130*/  ISETP.GT.AND P1, PT, R0, RZ, P3 ;  /* 0x000000ff0000720c */ /* 0x000fe20001f24270 */
[-C--:B-1----:R-:W-:Y:S01]  /*3e140*/  FMUL R5, R11, R2.reuse ;  /* 0x000000020b057220 */ /* 0x082fe20000400000 */
[----:B--2---:R-:W-:-:S05]  /*3e150*/  FMUL R4, R15, R2 ;  /* 0x000000020f047220 */ /* 0x004fca0000400000 */
[----:B------:R-:W-:-:S06]  /*3e160*/  F2FP.F16.F32.PACK_AB R4, RZ, R4 ;  /* 0x00000004ff04723e */ /* 0x000fcc00000000ff */
[----:B------:R1:W-:Y:S01]  /*3e170*/  @P1 STG.E.U16 desc[UR52][R18.64+0x22], R4 ;  /* 0x0000220412001986 */ /* 0x0003e2000c101534 */
[----:B------:R-:W-:Y:S01]  /*3e180*/  ISETP.GT.AND P1, PT, R0, 0x8, P0 ;  /* 0x000000080000780c */ /* 0x000fe20000724270 */
[----:B-1----:R-:W-:-:S05]  /*3e190*/  FMUL R4, R14, R2 ;  /* 0x000000020e047220 */ /* 0x002fca0000400000 */
[----:B------:R-:W-:-:S07]  /*3e1a0*/  F2FP.F16.F32.PACK_AB R4, RZ, R4 ;  /* 0x00000004ff04723e */ /* 0x000fce00000000ff */
[----:B------:R1:W-:Y:S01]  /*3e1b0*/  @P1 STG.E.U16 desc[UR52][R20.64+0x20], R4 ;  /* 0x0000200414001986 */ /* 0x0003e2000c101534 */
[----:B------:R-:W-:Y:S01]  /*3e1c0*/  ISETP.GT.AND P1, PT, R0, 0x8, P3 ;  /* 0x000000080000780c */ /* 0x000fe20001f24270 */
[----:B-1----:R-:W-:-:S05]  /*3e1d0*/  FMUL R4, R13, R2 ;  /* 0x000000020d047220 */ /* 0x002fca0000400000 */
[----:B------:R-:W-:-:S04]  /*3e1e0*/  F2FP.F16.F32.PACK_AB R4, RZ, R4 ;  /* 0x00000004ff04723e */ /* 0x000fc800000000ff */
[----:B------:R-:W-:Y:S02]  /*3e1f0*/  PRMT R6, R4, 0x7610, R6 ;  /* 0x0000761004067816 */ /* 0x000fe40000000006 */
[----:B------:R-:W-:Y:S02]  /*3e200*/  F2FP.F16.F32.PACK_AB R4, RZ, R5 ;  /* 0x00000005ff04723e */ /* 0x000fe400000000ff */
[----:B------:R-:W2:Y:S04]  /*3e210*/  LDL.LU R5, [R1+0x340] ;  /* 0x0003400001057983 */ /* 0x000ea80000300800 */
[----:B------:R-:W-:Y:S01]  /*3e220*/  @P1 STG.E.U16 desc[UR52][R20.64+0x22], R6 ;  /* 0x0000220614001986 */ /* 0x000fe2000c101534 */
[----:B------:R-:W-:-:S03]  /*3e230*/  ISETP.GT.AND P1, PT, R3, 0x18, PT ;  /* 0x000000180300780c */ /* 0x000fc60003f24270 */
[----:B------:R-:W3:Y:S01]  /*3e240*/  LDL.LU R7, [R1+0x344] ;  /* 0x0003440001077983 */ /* 0x000ee20000300800 */
[----:B------:R-:W-:-:S13]  /*3e250*/  ISETP.GT.AND P6, PT, R0, RZ, P1 ;  /* 0x000000ff0000720c */ /* 0x000fda0000fc4270 */
[----:B------:R1:W-:Y:S01]  /*3e260*/  @P6 STG.E.U16 desc[UR52][R18.64+0x30], R4 ;  /* 0x0000300412006986 */ /* 0x0003e2000c101534 */
[----:B------:R-:W-:-:S04]  /*3e270*/  ISETP.GT.AND P6, PT, R3, 0x19, PT ;  /* 0x000000190300780c */ /* 0x000fc80003fc4270 */
[----:B------:R-:W-:Y:S01]  /*3e280*/  ISETP.GT.AND P6, PT, R0, RZ, P6 ;  /* 0x000000ff0000720c */ /* 0x000fe200037c4270 */
[----:B-1----:R-:W-:-:S05]  /*3e290*/  FMUL R4, R10, R2 ;  /* 0x000000020a047220 */ /* 0x002fca0000400000 */
[----:B------:R-:W-:-:S07]  /*3e2a0*/  F2FP.F16.F32.PACK_AB R4, RZ, R4 ;  /* 0x00000004ff04723e */ /* 0x000fce00000000ff */
[----:B------:R1:W-:Y:S01]  /*3e2b0*/  @P6 STG.E.U16 desc[UR52][R18.64+0x32], R4 ;  /* 0x0000320412006986 */ /* 0x0003e2000c101534 */
[----:B------:R-:W-:Y:S01]  /*3e2c0*/  ISETP.GT.AND P6, PT, R0, 0x8, P1 ;  /* 0x000000080000780c */ /* 0x000fe20000fc4270 */
[----:B-1----:R-:W-:-:S05]  /*3e2d0*/  FMUL R4, R9, R2 ;  /* 0x0000000209047220 */ /* 0x002fca0000400000 */
[----:B------:R-:W-:-:S07]  /*3e2e0*/  F2FP.F16.F32.PACK_AB R4, RZ, R4 ;  /* 0x00000004ff04723e */ /* 0x000fce00000000ff */
[----:B------:R1:W-:Y:S01]  /*3e2f0*/  @P6 STG.E.U16 desc[UR52][R20.64+0x30], R4 ;  /* 0x0000300414006986 */ /* 0x0003e2000c101534 */
[----:B------:R-:W-:Y:S01]  /*3e300*/  ISETP.GT.AND P6, PT, R3, 0x19, PT ;  /* 0x000000190300780c */ /* 0x000fe20003fc4270 */
[----:B-1----:R-:W-:Y:S02]  /*3e310*/  FMUL R4, R8, R2 ;  /* 0x0000000208047220 */ /* 0x002fe40000400000 */
[----:B------:R-:W4:Y:S01]  /*3e320*/  LDL.LU R8, [R1+0x348] ;  /* 0x0003480001087983 */ /* 0x000f220000300800 */
[C---:B------:R-:W-:Y:S02]  /*3e330*/  ISETP.GT.AND P6, PT, R0.reuse, 0x8, P6 ;  /* 0x000000080000780c */ /* 0x040fe400037c4270 */
[----:B------:R-:W-:Y:S01]  /*3e340*/  F2FP.F16.F32.PACK_AB R4, RZ, R4 ;  /* 0x00000004ff04723e */ /* 0x000fe200000000ff */
[----:B------:R-:W-:Y:S01]  /*3e350*/  UIMAD UR4, UR9, 0xf0, URZ ;  /* 0x000000f0090478a4 */ /* 0x000fe2000f8e023f */
[----:B------:R-:W4:Y:S04]  /*3e360*/  LDL.LU R16, [R1+0x350] ;  /* 0x0003500001107983 */ /* 0x000f280000300800 */
[----:B------:R-:W4:Y:S04]  /*3e370*/  LDL.LU R17, [R1+0x354] ;  /* 0x0003540001117983 */ /* 0x000f280000300800 */
[----:B------:R-:W4:Y:S04]  /*3e380*/  LDL.LU R39, [R1+0x358] ;  /* 0x0003580001277983 */ /* 0x000f280000300800 */
[----:B------:R1:W-:Y:S01]  /*3e390*/  @P6 STG.E.U16 desc[UR52][R20.64+0x32], R4 ;  /* 0x0000320414006986 */ /* 0x0003e2000c101534 */
[----:B------:R-:W-:-:S03]  /*3e3a0*/  ISETP.GT.AND P6, PT, R0, 0x80, P5 ;  /* 0x000000800000780c */ /* 0x000fc60002fc4270 */
[----:B------:R-:W4:Y:S04]  /*3e3b0*/  LDL.LU R234, [R1+0x35c] ;  /* 0x00035c0001ea7983 */ /* 0x000f280000300800 */
[----:B------:R-:W4:Y:S01]  /*3e3c0*/  LDL.LU R233, [R1+0x360] ;  /* 0x0003600001e97983 */ /* 0x000f220000300800 */
[----:B-1----:R-:W-:-:S03]  /*3e3d0*/  IMAD.U32 R4, RZ, RZ, UR8 ;  /* 0x00000008ff047e24 */ /* 0x002fc6000f8e00ff */
        /* <DEDUP_REMOVED lines=9> */
[----:B--2---:R-:W-:Y:S01]  /*3e470*/  FMUL R6, R5, R2 ;  /* 0x0000000205067220 */ /* 0x004fe20000400000 */
[----:B------:R-:W-:-:S04]  /*3e480*/  IMAD.WIDE.U32 R4, R4, 0xf0, R20 ;  /* 0x000000f004047825 */ /* 0x000fc800078e0014 */
[----:B------:R-:W-:Y:S01]  /*3e490*/  F2FP.F16.F32.PACK_AB R6, RZ, R6 ;  /* 0x00000006ff06723e */ /* 0x000fe200000000ff */
[----:B------:R-:W-:-:S05]  /*3e4a0*/  VIADD R5, R5, UR4 ;  /* 0x0000000405057c36 */ /* 0x000fca0008000000 */
[----:B------:R3:W-:Y:S01]  /*3e4b0*/  @P6 STG.E.U16 desc[UR52][R4.64], R6 ;  /* 0x0000000604006986 */ /* 0x0007e2000c101534 */
[----:B------:R-:W-:-:S04]  /*3e4c0*/  ISETP.GT.AND P6, PT, R3, 0x1, PT ;  /* 0x000000010300780c */ /* 0x000fc80003fc4270 */
[----:B------:R-:W-:Y:S01]  /*3e4d0*/  ISETP.GT.AND P6, PT, R0, 0x80, P6 ;  /* 0x000000800000780c */ /* 0x000fe200037c4270 */
[----:B---3--:R-:W-:-:S05]  /*3e4e0*/  FMUL R6, R7, R2 ;  /* 0x0000000207067220 */ /* 0x008fca0000400000 */
[----:B------:R-:W-:-:S07]  /*3e4f0*/  F2FP.F16.F32.PACK_AB R6, RZ, R6 ;  /* 0x00000006ff06723e */ /* 0x000fce00000000ff */
[----:B------:R1:W-:Y:S02]  /*3e500*/  @P6 STG.E.U16 desc[UR52][R4.64+0x2], R6 ;  /* 0x0000020604006986 */ /* 0x0003e4000c101534 */
[----:B-1----:R-:W-:-:S04]  /*3e510*/  IADD3 R6, P6, R4, UR11, RZ ;  /* 0x0000000b04067c10 */ /* 0x002fc8000ffde0ff */
[----:B------:R-:W-:Y:S02]  /*3e520*/  IADD3.X R7, R5, UR5, RZ, P6, !PT ;  /* 0x0000000505077c10 */ /* 0x000fe4000b7fe4ff */
[----:B------:R-:W-:Y:S01]  /*3e530*/  ISETP.GT.AND P6, PT, R0, 0x88, P5 ;  /* 0x000000880000780c */ /* 0x000fe20002fc4270 */
[----:B----4-:R-:W-:-:S05]  /*3e540*/  FMUL R8, R8, R2 ;  /* 0x0000000208087220 */ /* 0x010fca0000400000 */
[----:B------:R-:W-:-:S07]  /*3e550*/  F2FP.F16.F32.PACK_AB R8, RZ, R8 ;  /* 0x00000008ff08723e */ /* 0x000fce00000000ff */
[----:B------:R1:W-:Y:S04]  /*3e560*/  @P6 STG.E.U16 desc[UR52][R6.64], R8 ;  /* 0x0000000806006986 */ /* 0x0003e8000c101534 */
[----:B-1----:R-:W2:Y:S01]  /*3e570*/  LDL.LU R8, [R1+0x34c] ;  /* 0x00034c0001087983 */ /* 0x002ea20000300800 */
[----:B------:R-:W-:-:S04]  /*3e580*/  ISETP.GT.AND P6, PT, R3, 0x1, PT ;  /* 0x000000010300780c */ /* 0x000fc80003fc4270 */
[----:B------:R-:W-:Y:S01]  /*3e590*/  ISETP.GT.AND P6, PT, R0, 0x88, P6 ;  /* 0x000000880000780c */ /* 0x000fe200037c4270 */
[----:B------:R-:W-:Y:S02]  /*3e5a0*/  USHF.L.U32 UR13, UR8, 0x8, URZ ;  /* 0x00000008080d7899 */ /* 0x000fe4000800063f */
[----:B------:R-:W-:Y:S01]  /*3e5b0*/  USHF.L.U64.HI UR12, UR8, 0x8, UR9 ;  /* 0x00000008080c7899 */ /* 0x000fe20008010209 */
[----:B--2---:R-:W-:-:S05]  /*3e5c0*/  FMUL R8, R8, R2 ;  /* 0x0000000208087220 */ /* 0x004fca0000400000 */
[----:B------:R-:W-:-:S05]  /*3e5d0*/  F2FP.F16.F32.PACK_AB R8, RZ, R8 ;  /* 0x00000008ff08723e */ /* 0x000fca00000000ff */
[----:B------:R1:W-:Y:S01]  /*3e5e0*/  @P6 STG.E.U16 desc[UR52][R6.64+0x2], R8 ;  /* 0x0000020806006986 */ /* 0x0003e2000c101534 */
[----:B------:R-:W-:Y:S01]  /*3e5f0*/  ISETP.GT.AND P6, PT, R0, 0x80, P2 ;  /* 0x000000800000780c */ /* 0x000fe200017c4270 */
[----:B-1----:R-:W-:Y:S02]  /*3e600*/  FMUL R8, R16, R2 ;  /* 0x0000000210087220 */ /* 0x002fe40000400000 */
[----:B------:R-:W2:Y:S03]  /*3e610*/  LDL.LU R16, [R1+0x310] ;  /* 0x0003100001107983 */ /* 0x000ea60000300800 */
[----:B------:R-:W-:-:S07]  /*3e620*/  F2FP.F16.F32.PACK_AB R8, RZ, R8 ;  /* 0x00000008ff08723e */ /* 0x000fce00000000ff */
[----:B------:R1:W-:Y:S01]  /*3e630*/  @P6 STG.E.U16 desc[UR52][R4.64+0x10], R8 ;  /* 0x0000100804006986 */ /* 0x0003e2000c101534 */
[----:B------:R-:W-:Y:S01]  /*3e640*/  ISETP.GT.AND P6, PT, R0, 0x80, P4 ;  /* 0x000000800000780c */ /* 0x000fe200027c4270 */
[----:B-1----:R-:W-:Y:S02]  /*3e650*/  FMUL R8, R17, R2 ;  /* 0x0000000211087220 */ /* 0x002fe40000400000 */
[----:B------:R-:W3:Y:S03]  /*3e660*/  LDL.LU R17, [R1+0x314] ;  /* 0x0003140001117983 */ /* 0x000ee60000300800 */
[----:B------:R-:W-:-:S07]  /*3e670*/  F2FP.F16.F32.PACK_AB R8, RZ, R8 ;  /* 0x00000008ff08723e */ /* 0x000fce00000000ff */
[----:B------:R1:W-:Y:S01]  /*3e680*/  @P6 STG.E.U16 desc[UR52][R4.64+0x12], R8 ;  /* 0x0000120804006986 */ /* 0x0003e2000c101534 */
[----:B------:R-:W-:Y:S01]  /*3e690*/  ISETP.GT.AND P6, PT, R0, 0x88, P2 ;  /* 0x000000880000780c */ /* 0x000fe200017c4270 */
[----:B-1----:R-:W-:-:S05]  /*3e6a0*/  FMUL R8, R39, R2 ;  /* 0x0000000227087220 */ /* 0x002fca0000400000 */
        /* <DEDUP_REMOVED lines=26> */
[----:B------:R-:W-:-:S04]  /*3e850*/  ISETP.GT.AND P6, PT, R3, 0x19, PT ;  /* 0x000000190300780c */ /* 0x000fc80003fc4270 */
        /* <DEDUP_REMOVED lines=10> */
[----:B-1----:R-:W-:Y:S02]  /*3e900*/  FMUL R8, R9, R2 ;  /* 0x0000000209087220 */ /* 0x002fe40000400000 */
[----:B------:R-:W4:Y:S03]  /*3e910*/  LDL.LU R9, [R1+0x318] ;  /* 0x0003180001097983 */ /* 0x000f260000300800 */
[----:B------:R-:W-:Y:S01]  /*3e920*/  F2FP.F16.F32.PACK_AB R8, RZ, R8 ;  /* 0x00000008ff08723e */ /* 0x000fe200000000ff */
[----:B------:R-:W4:Y:S06]  /*3e930*/  LDL.LU R39, [R1+0x31c] ;  /* 0x00031c0001277983 */ /* 0x000f2c0000300800 */
[----:B------:R1:W-:Y:S01]  /*3e940*/  @P6 STG.E.U16 desc[UR52][R6.64+0x32], R8 ;  /* 0x0000320806006986 */ /* 0x0003e2000c101534 */
[----:B------:R-:W-:-:S03]  /*3e950*/  IADD3 R4, P6, R4, UR13, RZ ;  /* 0x0000000d04047c10 */ /* 0x000fc6000ffde0ff */
[----:B------:R-:W4:Y:S01]  /*3e960*/  LDL.LU R234, [R1+0x320] ;  /* 0x0003200001ea7983 */ /* 0x000f220000300800 */
[----:B------:R-:W-:Y:S02]  /*3e970*/  IADD3.X R5, R5, UR12, RZ, P6, !PT ;  /* 0x0000000c05057c10 */ /* 0x000fe4000b7fe4ff */
[----:B------:R-:W-:Y:S01]  /*3e980*/  ISETP.GT.AND P6, PT, R0, 0x100, P5 ;  /* 0x000001000000780c */ /* 0x000fe20002fc4270 */
[----:B------:R-:W4:Y:S01]  /*3e990*/  LDL.LU R233, [R1+0x324] ;  /* 0x0003240001e97983 */ /* 0x000f220000300800 */
[----:B-1----:R-:W-:-:S03]  /*3e9a0*/  FMUL R6, R11, R2 ;  /* 0x000000020b067220 */ /* 0x002fc60000400000 */
[----:B------:R-:W4:Y:S02]  /*3e9b0*/  LDL.LU R232, [R1+0x328] ;  /* 0x0003280001e87983 */ /* 0x000f240000300800 */
[----:B------:R-:W-:Y:S02]  /*3e9c0*/  F2FP.F16.F32.PACK_AB R6, RZ, R6 ;  /* 0x00000006ff06723e */ /* 0x000fe400000000ff */
[----:B------:R-:W4:Y:S04]  /*3e9d0*/  LDL.LU R23, [R1+0x32c] ;  /* 0x00032c0001177983 */ /* 0x000f280000300800 */
[----:B------:R1:W-:Y:S01]  /*3e9e0*/  @P6 STG.E.U16 desc[UR52][R4.64], R6 ;  /* 0x0000000604006986 */ /* 0x0003e2000c101534 */
[----:B------:R-:W-:-:S03]  /*3e9f0*/  ISETP.GT.AND P6, PT, R3, 0x1, PT ;  /* 0x000000010300780c */ /* 0x000fc60003fc4270 */
[----:B------:R-:W4:Y:S01]  /*3ea00*/  LDL.LU R22, [R1+0x330] ;  /* 0x0003300001167983 */ /* 0x000f220000300800 */
[----:B------:R-:W-:-:S03]  /*3ea10*/  ISETP.GT.AND P6, PT, R0, 0x100, P6 ;  /* 0x000001000000780c */ /* 0x000fc600037c4270 */
[----:B------:R-:W4:Y:S01]  /*3ea20*/  LDL.LU R15, [R1+0x334] ;  /* 0x00033400010f7983 */ /* 0x000f220000300800 */
[----:B-1----:R-:W-:-:S03]  /*3ea30*/  FMUL R6, R10, R2 ;  /* 0x000000020a067220 */ /* 0x002fc60000400000 */
[----:B------:R-:W4:Y:S02]  /*3ea40*/  LDL.LU R14, [R1+0x338] ;  /* 0x00033800010e7983 */ /* 0x000f240000300800 */
[----:B------:R-:W-:Y:S02]  /*3ea50*/  F2FP.F16.F32.PACK_AB R6, RZ, R6 ;  /* 0x00000006ff06723e */ /* 0x000fe400000000ff */
[----:B------:R-:W4:Y:S04]  /*3ea60*/  LDL.LU R13, [R1+0x33c] ;  /* 0x00033c00010d7983 */ /* 0x000f280000300800 */
[----:B------:R-:W2:Y:S04]  /*3ea70*/  LDL.LU R7, [R1+0x30c] ;  /* 0x00030c0001077983 */ /* 0x000ea80000300800 */
[----:B------:R1:W-:Y:S04]  /*3ea80*/  @P6 STG.E.U16 desc[UR52][R4.64+0x2], R6 ;  /* 0x0000020604006986 */ /* 0x0003e8000c101534 */
[----:B-1----:R-:W3:Y:S01]  /*3ea90*/  LDL.LU R6, [R1+0x308] ;  /* 0x0003080001067983 */ /* 0x002ee20000300800 */
[----:B------:R-:W-:-:S04]  /*3eaa0*/  IADD3 R10, P6, R4, UR11, RZ ;  /* 0x0000000b040a7c10 */ /* 0x000fc8000ffde0ff */
[----:B------:R-:W-:Y:S02]  /*3eab0*/  IADD3.X R11, R5, UR5, RZ, P6, !PT ;  /* 0x00000005050b7c10 */ /* 0x000fe4000b7fe4ff */
[----:B------:R-:W-:Y:S01]  /*3eac0*/  ISETP.GT.AND P6, PT, R0, 0x108, P5 ;  /* 0x000001080000780c */ /* 0x000fe20002fc4270 */
[----:B---3--:R-:W-:-:S05]  /*3ead0*/  FMUL R6, R6, R2 ;  /* 0x0000000206067220 */ /* 0x008fca0000400000 */
[----:B------:R-:W-:-:S07]  /*3eae0*/  F2FP.F16.F32.PACK_AB R6, RZ, R6 ;  /* 0x00000006ff06723e */ /* 0x000fce00000000ff */
[----:B------:R2:W-:Y:S01]  /*3eaf0*/  @P6 STG.E.U16 desc[UR52][R10.64], R6 ;  /* 0x000000060a006986 */ /* 0x0005e2000c101534 */
[----:B------:R-:W-:-:S04]  /*3eb00*/  ISETP.GT.AND P6, PT, R3, 0x1, PT ;  /* 0x000000010300780c */ /* 0x000fc80003fc4270 */
[----:B------:R-:W-:Y:S01]  /*3eb10*/  ISETP.GT.AND P6, PT, R0, 0x108, P6 ;  /* 0x000001080000780c */ /* 0x000fe200037c4270 */
[----:B--2---:R-:W-:-:S05]  /*3eb20*/  FMUL R6, R7, R2 ;  /* 0x0000000207067220 */ /* 0x004fca0000400000 */
[----:B------:R-:W-:-:S07]  /*3eb30*/  F2FP.F16.F32.PACK_AB R6, RZ, R6 ;  /* 0x00000006ff06723e */ /* 0x000fce00000000ff */
[----:B------:R-:W-:Y:S02]  /*3eb40*/  @P6 MOV R7, R11 ;  /* 0x0000000b00076202 */ /* 0x000fe40000000f00 */
[----:B------:R-:W-:Y:S01]  /*3eb50*/  PRMT R8, R6, 0x7610, R8 ;  /* 0x0000761006087816 */ /* 0x000fe20000000008 */
[----:B------:R-:W-:-:S05]  /*3eb60*/  @P6 IMAD.MOV.U32 R6, RZ, RZ, R10 ;  /* 0x000000ffff066224 */ /* 0x000fca00078e000a */
[----:B------:R1:W-:Y:S01]  /*3eb70*/  @P6 STG.E.U16 desc[UR52][R6.64+0x2], R8 ;  /* 0x0000020806006986 */ /* 0x0003e2000c101534 */
[----:B------:R-:W-:Y:S01]  /*3eb80*/  ISETP.GT.AND P6, PT, R0, 0x100, P2 ;  /* 0x000001000000780c */ /* 0x000fe200017c4270 */
[----:B-1----:R-:W-:-:S05]  /*3eb90*/  FMUL R6, R16, R2 ;  /* 0x0000000210067220 */ /* 0x002fca0000400000 */
[----:B------:R-:W-:-:S07]  /*3eba0*/  F2FP.F16.F32.PACK_AB R6, RZ, R6 ;  /* 0x00000006ff06723e */ /* 0x000fce00000000ff */
[----:B------:R1:W-:Y:S01]  /*3ebb0*/  @P6 STG.E.U16 desc[UR52][R4.64+0x10], R6 ;  /* 0x0000100604006986 */ /* 0x0003e2000c101534 */
[----:B------:R-:W-:Y:S01]  /*3ebc0*/  FMUL R8, R17, R2 ;  /* 0x0000000211087220 */ /* 0x000fe20000400000 */
[----:B-1----:R-:W-:-:S04]  /*3ebd0*/  IADD3 R6, P6, R4, UR13, RZ ;  /* 0x0000000d04067c10 */ /* 0x002fc8000ffde0ff */
[----:B------:R-:W-:Y:S02]  /*3ebe0*/  IADD3.X R7, R5, UR12, RZ, P6, !PT ;  /* 0x0000000c05077c10 */ /* 0x000fe4000b7fe4ff */
[----:B------:R-:W-:Y:S02]  /*3ebf0*/  ISETP.GT.AND P6, PT, R0, 0x100, P4 ;  /* 0x000001000000780c */ /* 0x000fe400027c4270 */
[----:B------:R-:W-:-:S11]  /*3ec00*/  F2FP.F16.F32.PACK_AB R8, RZ, R8 ;  /* 0x00000008ff08723e */ /* 0x000fd600000000ff */
[----:B------:R4:W-:Y:S01]  /*3ec10*/  @P6 STG.E.U16 desc[UR52][R4.64+0x12], R8 ;  /* 0x0000120804006986 */ /* 0x0009e2000c101534 */
[----:B------:R-:W-:Y:S01]  /*3ec20*/  ISETP.GT.AND P6, PT, R0, 0x108, P2 ;  /* 0x000001080000780c */ /* 0x000fe200017c4270 */
[----:B----4-:R-:W-:-:S05]  /*3ec30*/  FMUL R8, R9, R2 ;  /* 0x0000000209087220 */ /* 0x010fca0000400000 */
[----:B------:R-:W-:-:S07]  /*3ec40*/  F2FP.F16.F32.PACK_AB R8, RZ, R8 ;  /* 0x00000008ff08723e */ /* 0x000fce00000000ff */
[----:B------:R-:W-:Y:S01]  /*3ec50*/  @P6 IMAD.MOV.U32 R9, RZ, RZ, R11 ;  /* 0x000000ffff096224 */ /* 0x000fe200078e000b */
[----:B------:R-:W-:Y:S01]  /*3ec60*/  PRMT R12, R8, 0x7610, R12 ;  /* 0x00007610080c7816 */ /* 0x000fe2000000000c */
[----:B------:R-:W-:-:S05]  /*3ec70*/  @P6 IMAD.MOV.U32 R8, RZ, RZ, R10 ;  /* 0x000000ffff086224 */ /* 0x000fca00078e000a */
[----:B------:R1:W-:Y:S02]  /*3ec80*/  @P6 STG.E.U16 desc[UR52][R8.64+0x10], R12 ;  /* 0x0000100c08006986 */ /* 0x0003e4000c101534 */
[----:B-1----:R-:W-:-:S04]  /*3ec90*/  IADD3 R8, P6, R6, UR11, RZ ;  /* 0x0000000b06087c10 */ /* 0x002fc8000ffde0ff */
[----:B------:R-:W-:Y:S02]  /*3eca0*/  IADD3.X R9, R7, UR5, RZ, P6, !PT ;  /* 0x0000000507097c10 */ /* 0x000fe4000b7fe4ff */
[----:B------:R-:W-:Y:S01]  /*3ecb0*/  ISETP.GT.AND P6, PT, R0, 0x108, P4 ;  /* 0x000001080000780c */ /* 0x000fe200027c4270 */
[----:B------:R-:W-:-:S05]  /*3ecc0*/  FMUL R12, R39, R2 ;  /* 0x00000002270c7220 */ /* 0x000fca0000400000 */
        /* <DEDUP_REMOVED lines=30> */
[----:B------:R-:W-:Y:S01]  /*3eeb0*/  @P6 IMAD.MOV.U32 R5, RZ, RZ, R11 ;  /* 0x000000ffff056224 */ /* 0x000fe200078e000b */
[----:B------:R-:W-:Y:S01]  /*3eec0*/  PRMT R12, R4, 0x7610, R12 ;  /* 0x00007610040c7816 */ /* 0x000fe2000000000c */
[----:B------:R-:W-:-:S05]  /*3eed0*/  @P6 IMAD.MOV.U32 R4, RZ, RZ, R10 ;  /* 0x000000ffff046224 */ /* 0x000fca00078e000a */
[----:B------:R1:W-:Y:S01]  /*3eee0*/  @P6 STG.E.U16 desc[UR52][R4.64+0x30], R12 ;  /* 0x0000300c04006986 */ /* 0x0003e2000c101534 */
[----:B------:R-:W-:-:S04]  /*3eef0*/  ISETP.GT.AND P6, PT, R3, 0x19, PT ;  /* 0x000000190300780c */ /* 0x000fc80003fc4270 */
[----:B------:R-:W-:Y:S01]  /*3ef00*/  ISETP.GT.AND P6, PT, R0, 0x108, P6 ;  /* 0x000001080000780c */ /* 0x000fe200037c4270 */
[----:B-1----:R-:W2:Y:S01]  /*3ef10*/  LDL.LU R5, [R1+0x2c4] ;  /* 0x0002c40001057983 */ /* 0x002ea20000300800 */
[----:B------:R-:W-:-:S03]  /*3ef20*/  FMUL R4, R13, R2 ;  /* 0x000000020d047220 */ /* 0x000fc60000400000 */
[----:B------:R-:W3:Y:S04]  /*3ef30*/  LDL.LU R16, [R1+0x2d4] ;  /* 0x0002d40001107983 */ /* 0x000ee80000300800 */
[----:B------:R-:W4:Y:S01]  /*3ef40*/  LDL.LU R17, [R1+0x2d8] ;  /* 0x0002d80001117983 */ /* 0x000f220000300800 */
[----:B------:R-:W-:-:S03]  /*3ef50*/  F2FP.F16.F32.PACK_AB R4, RZ, R4 ;  /* 0x00000004ff04723e */ /* 0x000fc600000000ff */
[----:B------:R-:W4:Y:S04]  /*3ef60*/  LDL.LU R39, [R1+0x2dc] ;  /* 0x0002dc0001277983 */ /* 0x000f280000300800 */
        /* <DEDUP_REMOVED lines=8> */
[----:B------:R1:W-:Y:S04]  /*3eff0*/  @P6 STG.E.U16 desc[UR52][R10.64+0x32], R4 ;  /* 0x000032040a006986 */ /* 0x0003e8000c101534 */
[----:B-1----:R-:W2:Y:S01]  /*3f000*/  LDL.LU R4, [R1+0x2c0] ;  /* 0x0002c00001047983 */ /* 0x002ea20000300800 */
[----:B------:R-:W-:Y:S01]  /*3f010*/  ISETP.GT.AND P6, PT, R0, 0x180, P5 ;  /* 0x000001800000780c */ /* 0x000fe20002fc4270 */
[----:B--2---:R-:W-:-:S05]  /*3f020*/  FMUL R4, R4, R2 ;  /* 0x0000000204047220 */ /* 0x004fca0000400000 */
[----:B------:R-:W-:-:S07]  /*3f030*/  F2FP.F16.F32.PACK_AB R4, RZ, R4 ;  /* 0x00000004ff04723e */ /* 0x000fce00000000ff */
[----:B------:R1:W-:Y:S01]  /*3f040*/  @P6 STG.E.U16 desc[UR52][R6.64], R4 ;  /* 0x0000000406006986 */ /* 0x0003e2000c101534 */
[----:B------:R-:W-:-:S04]  /*3f050*/  ISETP.GT.AND P6, PT, R3, 0x1, PT ;  /* 0x000000010300780c */ /* 0x000fc80003fc4270 */
[----:B------:R-:W-:Y:S01]  /*3f060*/  ISETP.GT.AND P6, PT, R0, 0x180, P6 ;  /* 0x000001800000780c */ /* 0x000fe200037c4270 */
[----:B-1----:R-:W-:-:S05]  /*3f070*/  FMUL R4, R5, R2 ;  /* 0x0000000205047220 */ /* 0x002fca0000400000 */
[----:B------:R-:W-:-:S07]  /*3f080*/  F2FP.F16.F32.PACK_AB R4, RZ, R4 ;  /* 0x00000004ff04723e */ /* 0x000fce00000000ff */
[----:B------:R-:W-:Y:S01]  /*3f090*/  @P6 IMAD.MOV.U32 R5, RZ, RZ, R7 ;  /* 0x000000ffff056224 */ /* 0x000fe200078e0007 */
[----:B------:R-:W-:Y:S02]  /*3f0a0*/  PRMT R10, R4, 0x7610, R10 ;  /* 0x00007610040a7816 */ /* 0x000fe4000000000a */
[----:B------:R-:W-:-:S05]  /*3f0b0*/  @P6 MOV R4, R6 ;  /* 0x0000000600046202 */ /* 0x000fca0000000f00 */
[----:B------:R1:W-:Y:S04]  /*3f0c0*/  @P6 STG.E.U16 desc[UR52][R4.64+0x2], R10 ;  /* 0x0000020a04006986 */ /* 0x0003e8000c101534 */
[----:B-1----:R-:W2:Y:S04]  /*3f0d0*/  LDL.LU R4, [R1+0x2c8] ;  /* 0x0002c80001047983 */ /* 0x002ea80000300800 */
[----:B------:R-:W2:Y:S04]  /*3f0e0*/  LDL.LU R10, [R1+0x2cc] ;  /* 0x0002cc00010a7983 */ /* 0x000ea80000300800 */
[----:B------:R-:W2:Y:S01]  /*3f0f0*/  LDL.LU R5, [R1+0x2d0] ;  /* 0x0002d00001057983 */ /* 0x000ea20000300800 */
[----:B------:R-:W-:-:S02]  /*3f100*/  ISETP.GT.AND P5, PT, R0, 0x188, P5 ;  /* 0x000001880000780c */ /* 0x000fc40002fa4270 */
[----:B------:R-:W-:Y:S01]  /*3f110*/  ISETP.GT.AND P6, PT, R3, 0x1, PT ;  /* 0x000000010300780c */ /* 0x000fe20003fc4270 */
[-C--:B---3--:R-:W-:Y:S01]  /*3f120*/  FMUL R14, R14, R2.reuse ;  /* 0x000000020e0e7220 */ /* 0x088fe20000400000 */
[-C--:B----4-:R-:W-:Y:S01]  /*3f130*/  FMUL R13, R13, R2.reuse ;  /* 0x000000020d0d7220 */ /* 0x090fe20000400000 */
[-C--:B------:R-:W-:Y:S01]  /*3f140*/  FMUL R15, R15, R2.reuse ;  /* 0x000000020f0f7220 */ /* 0x080fe20000400000 */
[-C--:B------:R-:W-:Y:S01]  /*3f150*/  FMUL R232, R232, R2.reuse ;  /* 0x00000002e8e87220 */ /* 0x080fe20000400000 */
[-C--:B------:R-:W-:Y:S01]  /*3f160*/  FMUL R22, R22, R2.reuse ;  /* 0x0000000216167220 */ /* 0x080fe20000400000 */
[-C--:B------:R-:W-:Y:S01]  /*3f170*/  FMUL R23, R23, R2.reuse ;  /* 0x0000000217177220 */ /* 0x080fe20000400000 */
[----:B--2---:R-:W-:-:S05]  /*3f180*/  FMUL R4, R4, R2 ;  /* 0x0000000204047220 */ /* 0x004fca0000400000 */
[----:B------:R-:W-:-:S05]  /*3f190*/  F2FP.F16.F32.PACK_AB R4, RZ, R4 ;  /* 0x00000004ff04723e */ /* 0x000fca00000000ff */
[----:B------:R1:W-:Y:S01]  /*3f1a0*/  @P5 STG.E.U16 desc[UR52][R8.64], R4 ;  /* 0x0000000408005986 */ /* 0x0003e2000c101534 */
[----:B------:R-:W-:Y:S01]  /*3f1b0*/  ISETP.GT.AND P5, PT, R0, 0x188, P6 ;  /* 0x000001880000780c */ /* 0x000fe200037a4270 */
[-C--:B-1----:R-:W-:Y:S01]  /*3f1c0*/  FMUL R4, R10, R2.reuse ;  /* 0x000000020a047220 */ /* 0x082fe20000400000 */
[----:B------:R-:W-:-:S04]  /*3f1d0*/  FMUL R10, R5, R2 ;  /* 0x00000002050a7220 */ /* 0x000fc80000400000 */
[----:B------:R-:W-:-:S07]  /*3f1e0*/  F2FP.F16.F32.PACK_AB R4, RZ, R4 ;  /* 0x00000004ff04723e */ /* 0x000fce00000000ff */
[----:B------:R-:W-:Y:S01]  /*3f1f0*/  @P5 IMAD.MOV.U32 R5, RZ, RZ, R9 ;  /* 0x000000ffff055224 */ /* 0x000fe200078e0009 */
[----:B------:R-:W-:Y:S01]  /*3f200*/  PRMT R11, R4, 0x7610, R11 ;  /* 0x00007610040b7816 */ /* 0x000fe2000000000b */
[----:B------:R-:W-:-:S05]  /*3f210*/  @P5 IMAD.MOV.U32 R4, RZ, RZ, R8 ;  /* 0x000000ffff045224 */ /* 0x000fca00078e0008 */
[----:B------:R1:W-:Y:S01]  /*3f220*/  @P5 STG.E.U16 desc[UR52][R4.64+0x2], R11 ;  /* 0x0000020b04005986 */ /* 0x0003e2000c101534 */
[----:B------:R-:W-:Y:S02]  /*3f230*/  ISETP.GT.AND P5, PT, R0, 0x180, P2 ;  /* 0x000001800000780c */ /* 0x000fe400017a4270 */
[----:B-1----:R-:W-:-:S11]  /*3f240*/  F2FP.F16.F32.PACK_AB R4, RZ, R10 ;  /* 0x0000000aff04723e */ /* 0x002fd600000000ff */
[----:B------:R-:W-:Y:S02]  /*3f250*/  @P5 MOV R5, R7 ;  /* 0x0000000700055202 */ /* 0x000fe40000000f00 */
[----:B------:R-:W-:Y:S01]  /*3f260*/  PRMT R12, R4, 0x7610, R12 ;  /* 0x00007610040c7816 */ /* 0x000fe2000000000c */
[----:B------:R-:W-:-:S05]  /*3f270*/  @P5 IMAD.MOV.U32 R4, RZ, RZ, R6 ;  /* 0x000000ffff045224 */ /* 0x000fca00078e0006 */
[----:B------:R1:W-:Y:S01]  /*3f280*/  @P5 STG.E.U16 desc[UR52][R4.64+0x10], R12 ;  /* 0x0000100c04005986 */ /* 0x0003e2000c101534 */
[C---:B------:R-:W-:Y:S02]  /*3f290*/  ISETP.GT.AND P5, PT, R0.reuse, 0x180, P4 ;  /* 0x000001800000780c */ /* 0x040fe400027a4270 */
[----:B------:R-:W-:Y:S01]  /*3f2a0*/  ISETP.GT.AND P2, PT, R0, 0x188, P2 ;  /* 0x000001880000780c */ /* 0x000fe20001744270 */
[-C--:B------:R-:W-:Y:S01]  /*3f2b0*/  FMUL R11, R16, R2.reuse ;  /* 0x00000002100b7220 */ /* 0x080fe20000400000 */
[----:B------:R-:W-:Y:S01]  /*3f2c0*/  FMUL R10, R17, R2 ;  /* 0x00000002110a7220 */ /* 0x000fe20000400000 */
[----:B------:R-:W-:Y:S01]  /*3f2d0*/  ISETP.GT.AND P4, PT, R0, 0x188, P4 ;  /* 0x000001880000780c */ /* 0x000fe20002784270 */
[----:B------:R-:W2:Y:S02]  /*3f2e0*/  LDL.LU R16, [R1+0x2b4] ;  /* 0x0002b40001107983 */ /* 0x000ea40000300800 */
[----:B------:R-:W-:Y:S02]  /*3f2f0*/  F2FP.F16.F32.PACK_AB R11, RZ, R11 ;  /* 0x0000000bff0b723e */ /* 0x000fe400000000ff */
[----:B------:R-:W-:Y:S01]  /*3f300*/  F2FP.F16.F32.PACK_AB R10, RZ, R10 ;  /* 0x0000000aff0a723e */ /* 0x000fe200000000ff */
[----:B-1----:R-:W-:Y:S01]  /*3f310*/  FMUL R12, R39, R2 ;  /* 0x00000002270c7220 */ /* 0x002fe20000400000 */
[----:B------:R-:W3:Y:S01]  /*3f320*/  LDL.LU R17, [R1+0x2b8] ;  /* 0x0002b80001117983 */ /* 0x000ee20000300800 */
[----:B------:R-:W-:-:S02]  /*3f330*/  @P5 IMAD.MOV.U32 R4, RZ, RZ, R6 ;  /* 0x000000ffff045224 */ /* 0x000fc400078e0006 */
[----:B------:R-:W-:Y:S01]  /*3f340*/  @P5 IMAD.MOV.U32 R5, RZ, RZ, R7 ;  /* 0x000000ffff055224 */ /* 0x000fe200078e0007 */
[----:B------:R-:W-:Y:S01]  /*3f350*/  PRMT R235, R10, 0x7610, R235 ;  /* 0x000076100aeb7816 */ /* 0x000fe200000000eb */
[----:B------:R-:W4:Y:S04]  /*3f360*/  LDL.LU R39, [R1+0x2bc] ;  /* 0x0002bc0001277983 */ /* 0x000f280000300800 */
[----:B------:R1:W-:Y:S01]  /*3f370*/  @P5 STG.E.U16 desc[UR52][R4.64+0x12], R11 ;  /* 0x0000120b04005986 */ /* 0x0003e2000c101534 */
[----:B------:R-:W-:Y:S01]  /*3f380*/  ISETP.GT.AND P5, PT, R0, 0x180, P0 ;  /* 0x000001800000780c */ /* 0x000fe200007a4270 */
[----:B-1----:R-:W-:Y:S02]  /*3f390*/  @P2 IMAD.MOV.U32 R4, RZ, RZ, R8 ;  /* 0x000000ffff042224 */ /* 0x002fe400078e0008 */
[----:B------:R-:W-:Y:S01]  /*3f3a0*/  @P2 IMAD.MOV.U32 R5, RZ, RZ, R9 ;  /* 0x000000ffff052224 */ /* 0x000fe200078e0009 */
[----:B------:R-:W-:-:S04]  /*3f3b0*/  F2FP.F16.F32.PACK_AB R11, RZ, R13 ;  /* 0x0000000dff0b723e */ /* 0x000fc800000000ff */
[----:B------:R1:W-:Y:S01]  /*3f3c0*/  @P2 STG.E.U16 desc[UR52][R4.64+0x10], R235 ;  /* 0x000010eb04002986 */ /* 0x0003e2000c101534 */
[C---:B------:R-:W-:Y:S02]  /*3f3d0*/  ISETP.GT.AND P2, PT, R0.reuse, 0x180, P3 ;  /* 0x000001800000780c */ /* 0x040fe40001f44270 */
[----:B------:R-:W-:Y:S02]  /*3f3e0*/  F2FP.F16.F32.PACK_AB R10, RZ, R12 ;  /* 0x0000000cff0a723e */ /* 0x000fe400000000ff */
[----:B-1----:R-:W-:Y:S01]  /*3f3f0*/  F2FP.F16.F32.PACK_AB R4, RZ, R14 ;  /* 0x0000000eff04723e */ /* 0x002fe200000000ff */
[----:B------:R-:W-:Y:S01]  /*3f400*/  @P4 IMAD.MOV.U32 R5, RZ, RZ, R9 ;  /* 0x000000ffff054224 */ /* 0x000fe200078e0009 */
[----:B------:R-:W-:Y:S01]  /*3f410*/  ISETP.GT.AND P0, PT, R0, 0x188, P0 ;  /* 0x000001880000780c */ /* 0x000fe20000704270 */
[----:B------:R-:W2:Y:S01]  /*3f420*/  LDL.LU R235, [R1+0x2b0] ;  /* 0x0002b00001eb7983 */ /* 0x000ea20000300800 */
[----:B------:R-:W-:Y:S02]  /*3f430*/  PRMT R13, R4, 0x7610, R13 ;  /* 0x00007610040d7816 */ /* 0x000fe4000000000d */
[----:B------:R-:W-:Y:S01]  /*3f440*/  @P4 MOV R4, R8 ;  /* 0x0000000800044202 */ /* 0x000fe20000000f00 */
[----:B------:R-:W3:Y:S04]  /*3f450*/  LDL.LU R14, [R1+0x294] ;  /* 0x00029400010e7983 */ /* 0x000ee80000300800 */
[----:B------:R1:W-:Y:S01]  /*3f460*/  @P4 STG.E.U16 desc[UR52][R4.64+0x12], R10 ;  /* 0x0000120a04004986 */ /* 0x0003e2000c101534 */
[----:B------:R-:W-:Y:S01]  /*3f470*/  PRMT R12, R11, 0x7610, R12 ;  /* 0x000076100b0c7816 */ /* 0x000fe2000000000c */
[----:B-1----:R-:W-:-:S02]  /*3f480*/  @P5 IMAD.MOV.U32 R4, RZ, RZ, R6 ;  /* 0x000000ffff045224 */ /* 0x002fc400078e0006 */
[----:B------:R-:W-:Y:S01]  /*3f490*/  @P5 IMAD.MOV.U32 R5, RZ, RZ, R7 ;  /* 0x000000ffff055224 */ /* 0x000fe200078e0007 */
[----:B------:R-:W-:Y:S02]  /*3f4a0*/  F2FP.F16.F32.PACK_AB R10, RZ, R15 ;  /* 0x0000000fff0a723e */ /* 0x000fe400000000ff */
[----:B------:R-:W-:Y:S01]  /*3f4b0*/  ISETP.GT.AND P3, PT, R0, 0x188, P3 ;  /* 0x000001880000780c */ /* 0x000fe20001f64270 */
[----:B------:R-:W4:Y:S04]  /*3f4c0*/  LDL.LU R15, [R1+0x290] ;  /* 0x00029000010f7983 */ /* 0x000f280000300800 */
[----:B------:R1:W-:Y:S01]  /*3f4d0*/  @P5 STG.E.U16 desc[UR52][R4.64+0x20], R13 ;  /* 0x0000200d04005986 */ /* 0x0003e2000c101534 */
[----:B------:R-:W-:Y:S01]  /*3f4e0*/  PRMT R11, R10, 0x7610, R11 ;  /* 0x000076100a0b7816 */ /* 0x000fe2000000000b */
[----:B-1----:R-:W-:Y:S01]  /*3f4f0*/  @P2 IMAD.MOV.U32 R4, RZ, RZ, R6 ;  /* 0x000000ffff042224 */ /* 0x002fe200078e0006 */
[----:B------:R-:W-:Y:S01]  /*3f500*/  @P2 MOV R5, R7 ;  /* 0x0000000700052202 */ /* 0x000fe20000000f00 */
[----:B------:R-:W2:Y:S04]  /*3f510*/  LDL.LU R13, [R1+0x2ac] ;  /* 0x0002ac00010d7983 */ /* 0x000ea80000300800 */
[----:B------:R1:W-:Y:S01]  /*3f520*/  @P2 STG.E.U16 desc[UR52][R4.64+0x22], R12 ;  /* 0x0000220c04002986 */ /* 0x0003e2000c101534 */
[----:B------:R-:W-:Y:S01]  /*3f530*/  ISETP.GT.AND P2, PT, R0, 0x180, P1 ;  /* 0x000001800000780c */ /* 0x000fe20000f44270 */
[----:B-1----:R-:W-:-:S02]  /*3f540*/  @P0 IMAD.MOV.U32 R4, RZ, RZ, R8 ;  /* 0x000000ffff040224 */ /* 0x002fc400078e0008 */
[----:B------:R-:W-:-:S05]  /*3f550*/  @P0 IMAD.MOV.U32 R5, RZ, RZ, R9 ;  /* 0x000000ffff050224 */ /* 0x000fca00078e0009 */
[----:B------:R1:W-:Y:S01]  /*3f560*/  @P0 STG.E.U16 desc[UR52][R4.64+0x20], R11 ;  /* 0x0000200b04000986 */ /* 0x0003e2000c101534 */
[----:B------:R-:W-:-:S03]  /*3f570*/  F2FP.F16.F32.PACK_AB R10, RZ, R22 ;  /* 0x00000016ff0a723e */ /* 0x000fc600000000ff */
[----:B------:R-:W2:Y:S01]  /*3f580*/  LDL.LU R22, [R1+0x298] ;  /* 0x0002980001167983 */ /* 0x000ea20000300800 */
[----:B-1----:R-:W-:Y:S01]  /*3f590*/  F2FP.F16.F32.PACK_AB R4, RZ, R232 ;  /* 0x000000e8ff04723e */ /* 0x002fe200000000ff */
[----:B------:R-:W-:Y:S02]  /*3f5a0*/  @P3 IMAD.MOV.U32 R5, RZ, RZ, R9 ;  /* 0x000000ffff053224 */ /* 0x000fe400078e0009 */
[----:B------:R-:W2:Y:S01]  /*3f5b0*/  LDL.LU R232, [R1+0x2a8] ;  /* 0x0002a80001e87983 */ /* 0x000ea20000300800 */
[----:B------:R-:W-:Y:S01]  /*3f5c0*/  PRMT R12, R4, 0x7610, R12 ;  /* 0x00007610040c7816 */ /* 0x000fe2000000000c */
[----:B------:R-:W-:-:S05]  /*3f5d0*/  @P3 IMAD.MOV.U32 R4, RZ, RZ, R8 ;  /* 0x000000ffff043224 */ /* 0x000fca00078e0008 */
[----:B------:R1:W-:Y:S01]  /*3f5e0*/  @P3 STG.E.U16 desc[UR52][R4.64+0x22], R10 ;  /* 0x0000220a04003986 */ /* 0x0003e2000c101534 */
[----:B------:R-:W-:-:S03]  /*3f5f0*/  F2FP.F16.F32.PACK_AB R11, RZ, R23 ;  /* 0x00000017ff0b723e */ /* 0x000fc600000000ff */
[----:B------:R-:W3:Y:S01]  /*3f600*/  LDL.LU R23, [R1+0x28c] ;  /* 0x00028c0001177983 */ /* 0x000ee20000300800 */
[----:B-1----:R-:W-:Y:S01]  /*3f610*/  @P2 MOV R4, R6 ;  /* 0x0000000600042202 */ /* 0x002fe20000000f00 */
[----:B------:R-:W-:-:S05]  /*3f620*/  @P2 IMAD.MOV.U32 R5, RZ, RZ, R7 ;  /* 0x000000ffff052224 */ /* 0x000fca00078e0007 */
[----:B------:R1:W-:Y:S04]  /*3f630*/  @P2 STG.E.U16 desc[UR52][R4.64+0x30], R12 ;  /* 0x0000300c04002986 */ /* 0x0003e8000c101534 */
[----:B-1----:R-:W4:Y:S01]  /*3f640*/  LDL.LU R5, [R1+0x280] ;  /* 0x0002800001057983 */ /* 0x002f220000300800 */
[----:B------:R-:W-:Y:S02]  /*3f650*/  ISETP.GT.AND P4, PT, R3, 0x19, PT ;  /* 0x000000190300780c */ /* 0x000fe40003f84270 */
[C---:B------:R-:W-:Y:S01]  /*3f660*/  ISETP.GT.AND P1, PT, R0.reuse, 0x188, P1 ;  /* 0x000001880000780c */ /* 0x040fe20000f24270 */
[-C--:B------:R-:W-:Y:S01]  /*3f670*/  FMUL R233, R233, R2.reuse ;  /* 0x00000002e9e97220 */ /* 0x080fe20000400000 */
[----:B------:R-:W-:Y:S01]  /*3f680*/  ISETP.GT.AND P0, PT, R0, 0x180, P4 ;  /* 0x000001800000780c */ /* 0x000fe20002704270 */
[----:B------:R-:W-:Y:S01]  /*3f690*/  FMUL R234, R234, R2 ;  /* 0x00000002eaea7220 */ /* 0x000fe20000400000 */
[----:B------:R-:W2:Y:S02]  /*3f6a0*/  LDL.LU R12, [R1+0x2a4] ;  /* 0x0002a400010c7983 */ /* 0x000ea40000300800 */
[----:B------:R-:W-:-:S07]  /*3f6b0*/  F2FP.F16.F32.PACK_AB R10, RZ, R233 ;  /* 0x000000e9ff0a723e */ /* 0x000fce00000000ff */
[----:B------:R-:W-:Y:S02]  /*3f6c0*/  @P1 IMAD.MOV.U32 R4, RZ, RZ, R8 ;  /* 0x000000ffff041224 */ /* 0x000fe400078e0008 */
[----:B------:R1:W-:Y:S02]  /*3f6d0*/  @P0 STG.E.U16 desc[UR52][R6.64+0x32], R11 ;  /* 0x0000320b06000986 */ /* 0x0003e4000c101534 */
[----:B-1----:R-:W-:Y:S02]  /*3f6e0*/  F2FP.F16.F32.PACK_AB R6, RZ, R234 ;  /* 0x000000eaff06723e */ /* 0x002fe400000000ff */
[----:B------:R-:W-:Y:S02]  /*3f6f0*/  ISETP.GT.AND P0, PT, R0, 0x188, P4 ;  /* 0x000001880000780c */ /* 0x000fe40002704270 */
[----:B------:R-:W-:Y:S01]  /*3f700*/  PRMT R11, R6, 0x7610, R11 ;  /* 0x00007610060b7816 */ /* 0x000fe2000000000b */
[----:B----4-:R-:W-:Y:S01]  /*3f710*/  FMUL R7, R5, R2 ;  /* 0x0000000205077220 */ /* 0x010fe20000400000 */
[----:B------:R-:W-:-:S05]  /*3f720*/  @P1 IMAD.MOV.U32 R5, RZ, RZ, R9 ;  /* 0x000000ffff051224 */ /* 0x000fca00078e0009 */
[----:B------:R1:W-:Y:S04]  /*3f730*/  @P1 STG.E.U16 desc[UR52][R4.64+0x30], R10 ;  /* 0x0000300a04001986 */ /* 0x0003e8000c101534 */
[----:B-1----:R-:W4:Y:S01]  /*3f740*/  LDL.LU R4, [R1+0x284] ;  /* 0x0002840001047983 */ /* 0x002f220000300800 */
[----:B------:R-:W-:-:S03]  /*3f750*/  F2FP.F16.F32.PACK_AB R5, RZ, R7 ;  /* 0x00000007ff05723e */ /* 0x000fc600000000ff */
[----:B------:R-:W2:Y:S04]  /*3f760*/  LDL.LU R234, [R1+0x2a0] ;  /* 0x0002a00001ea7983 */ /* 0x000ea80000300800 */
[----:B------:R-:W3:Y:S04]  /*3f770*/  LDL.LU R7, [R1+0x288] ;  /* 0x0002880001077983 */ /* 0x000ee80000300800 */
[----:B------:R1:W-:Y:S04]  /*3f780*/  @P0 STG.E.U16 desc[UR52][R8.64+0x32], R11 ;  /* 0x0000320b08000986 */ /* 0x0003e8000c101534 */
[----:B-1----:R-:W2:Y:S01]  /*3f790*/  LDL.LU R9, [R1+0x29c] ;  /* 0x00029c0001097983 */ /* 0x002ea20000300800 */
[----:B------:R-:W-:-:S02]  /*3f7a0*/  ISETP.GT.AND P6, PT, R3, 0x20, PT ;  /* 0x000000200300780c */ /* 0x000fc40003fc4270 */
[----:B------:R-:W-:Y:S02]  /*3f7b0*/  ISETP.GT.AND P5, PT, R3, 0x21, PT ;  /* 0x000000210300780c */ /* 0x000fe40003fa4270 */
[C---:B------:R-:W-:Y:S02]  /*3f7c0*/  ISETP.GT.AND P1, PT, R0.reuse, RZ, P6 ;  /* 0x000000ff0000720c */ /* 0x040fe40003724270 */
[C---:B------:R-:W-:Y:S02]  /*3f7d0*/  ISETP.GT.AND P2, PT, R0.reuse, RZ, P5 ;  /* 0x000000ff0000720c */ /* 0x040fe40002f44270 */
[----:B------:R-:W-:Y:S02]  /*3f7e0*/  ISETP.GT.AND P3, PT, R0, 0x8, P6 ;  /* 0x000000080000780c */ /* 0x000fe40003764270 */
[----:B------:R-:W-:Y:S02]  /*3f7f0*/  PRMT R10, R5, 0x7610, R10 ;  /* 0x00007610050a7816 */ /* 0x000fe4000000000a */
[----:B------:R-:W-:-:S05]  /*3f800*/  ISETP.GT.AND P4, PT, R3, 0x28, PT ;  /* 0x000000280300780c */ /* 0x000fca0003f84270 */
[----:B------:R-:W-:Y:S01]  /*3f810*/  @P1 STG.E.U16 desc[UR52][R18.64+0x40], R10 ;  /* 0x0000400a12001986 */ /* 0x000fe2000c101534 */
[C---:B------:R-:W-:Y:S02]  /*3f820*/  ISETP.GT.AND P0, PT, R0.reuse, 0x8, P5 ;  /* 0x000000080000780c */ /* 0x040fe40002f04270 */
[----:B------:R-:W-:Y:S01]  /*3f830*/  ISETP.GT.AND P1, PT, R0, RZ, P4 ;  /* 0x000000ff0000720c */ /* 0x000fe20002724270 */
[----:B------:R-:W-:Y:S02]  /*3f840*/  IMAD.U32 R8, RZ, RZ, UR5 ;  /* 0x00000005ff087e24 */ /* 0x000fe4000f8e00ff */
[-C--:B----4-:R-:W-:Y:S01]  /*3f850*/  FMUL R4, R4, R2.reuse ;  /* 0x0000000204047220 */ /* 0x090fe20000400000 */
[----:B---3--:R-:W-:-:S04]  /*3f860*/  FMUL R7, R7, R2 ;  /* 0x0000000207077220 */ /* 0x008fc80000400000 */
[----:B------:R-:W-:Y:S02]  /*3f870*/  F2FP.F16.F32.PACK_AB R4, RZ, R4 ;  /* 0x00000004ff04723e */ /* 0x000fe400000000ff */
[----:B------:R-:W-:Y:S02]  /*3f880*/  F2FP.F16.F32.PACK_AB R5, RZ, R7 ;  /* 0x00000007ff05723e */ /* 0x000fe400000000ff */
[----:B------:R-:W-:Y:S02]  /*3f890*/  PRMT R6, R4, 0x7610, R6 ;  /* 0x0000761004067816 */ /* 0x000fe40000000006 */
[----:B------:R-:W-:-:S03]  /*3f8a0*/  PRMT R4, R5, 0x7610, R4 ;  /* 0x0000761005047816 */ /* 0x000fc60000000004 */
[----:B------:R1:W-:Y:S04]  /*3f8b0*/  @P2 STG.E.U16 desc[UR52][R18.64+0x42], R6 ;  /* 0x0000420612002986 */ /* 0x0003e8000c101534 */
[----:B------:R3:W-:Y:S01]  /*3f8c0*/  @P3 STG.E.U16 desc[UR52][R20.64+0x40], R4 ;  /* 0x0000400414003986 */ /* 0x0007e2000c101534 */
[----:B------:R-:W-:-:S04]  /*3f8d0*/  ISETP.GT.AND P3, PT, R3, 0x29, PT ;  /* 0x000000290300780c */ /* 0x000fc80003f64270 */
[----:B------:R-:W-:Y:S01]  /*3f8e0*/  ISETP.GT.AND P2, PT, R0, RZ, P3 ;  /* 0x000000ff0000720c */ /* 0x000fe20001f44270 */
[-C--:B------:R-:W-:Y:S01]  /*3f8f0*/  FMUL R5, R15, R2.reuse ;  /* 0x000000020f057220 */ /* 0x080fe20000400000 */
[-C--:B-1----:R-:W-:Y:S01]  /*3f900*/  FMUL R6, R23, R2.reuse ;  /* 0x0000000217067220 */ /* 0x082fe20000400000 */
[----:B---3--:R-:W-:Y:S01]  /*3f910*/  FMUL R4, R14, R2 ;  /* 0x000000020e047220 */ /* 0x008fe20000400000 */
[----:B------:R-:W-:-:S03]  /*3f920*/  IMAD.U32 R14, RZ, RZ, UR8 ;  /* 0x00000008ff0e7e24 */ /* 0x000fc6000f8e00ff */
[----:B------:R-:W-:Y:S02]  /*3f930*/  F2FP.F16.F32.PACK_AB R6, RZ, R6 ;  /* 0x00000006ff06723e */ /* 0x000fe400000000ff */
[----:B------:R-:W-:Y:S02]  /*3f940*/  F2FP.F16.F32.PACK_AB R5, RZ, R5 ;  /* 0x00000005ff05723e */ /* 0x000fe400000000ff */
[----:B------:R-:W-:Y:S01]  /*3f950*/  F2FP.F16.F32.PACK_AB R4, RZ, R4 ;  /* 0x00000004ff04723e */ /* 0x000fe200000000ff */
[----:B------:R-:W-:Y:S01]  /*3f960*/  IMAD.WIDE.U32 R14, R14, 0xf0, R20 ;  /* 0x000000f00e0e7825 */ /* 0x000fe200078e0014 */
[----:B------:R1:W-:Y:S04]  /*3f970*/  @P0 STG.E.U16 desc[UR52][R20.64+0x42], R6 ;  /* 0x0000420614000986 */ /* 0x0003e8000c101534 */
[----:B------:R2:W-:Y:S01]  /*3f980*/  @P2 STG.E.U16 desc[UR52][R18.64+0x52], R4 ;  /* 0x0000520412002986 */ /* 0x0005e2000c101534 */
[----:B------:R-:W-:-:S03]  /*3f990*/  IADD3 R11, R15, UR4, RZ ;  /* 0x000000040f0b7c10 */ /* 0x000fc6000fffe0ff */
[----:B------:R3:W-:Y:S01]  /*3f9a0*/  @P1 STG.E.U16 desc[UR52][R18.64+0x50], R5 ;  /* 0x0000500512001986 */ /* 0x0007e2000c101534 */
[----:B------:R-:W-:Y:S02]  /*3f9b0*/  ISETP.GT.AND P1, PT, R0, 0x8, P4 ;  /* 0x000000080000780c */ /* 0x000fe40002724270 */
[----:B-1----:R-:W-:Y:S01]  /*3f9c0*/  IADD3 R6, P0, R14, UR13, RZ ;  /* 0x0000000d0e067c10 */ /* 0x002fe2000ff1e0ff */
[----:B--2---:R-:W-:Y:S01]  /*3f9d0*/  FMUL R4, R22, R2 ;  /* 0x0000000216047220 */ /* 0x004fe20000400000 */
[----:B------:R-:W-:Y:S02]  /*3f9e0*/  IMAD.U32 R22, RZ, RZ, UR11 ;  /* 0x0000000bff167e24 */ /* 0x000fe4000f8e00ff */
[----:B------:R-:W-:-:S03]  /*3f9f0*/  IADD3.X R7, R11, UR12, RZ, P0, !PT ;  /* 0x0000000c0b077c10 */ /* 0x000fc600087fe4ff */
[----:B------:R-:W-:Y:S02]  /*3fa00*/  IADD3 R22, P0, P2, R22, UR13, R6 ;  /* 0x0000000d16167c10 */ /* 0x000fe4000fa1e006 */
[----:B------:R-:W-:Y:S02]  /*3fa10*/  F2FP.F16.F32.PACK_AB R4, RZ, R4 ;  /* 0x00000004ff04723e */ /* 0x000fe400000000ff */
[----:B------:R-:W-:Y:S02]  /*3fa20*/  IADD3.X R23, R8, UR12, R7, P0, P2 ;  /* 0x0000000c08177c10 */ /* 0x000fe400087e4407 */
[----:B------:R-:W-:Y:S02]  /*3fa30*/  ISETP.GT.AND P2, PT, R3, 0x30, PT ;  /* 0x000000300300780c */ /* 0x000fe40003f44270 */
[C---:B------:R-:W-:Y:S01]  /*3fa40*/  ISETP.GT.AND P0, PT, R0.reuse, 0x8, P3 ;  /* 0x000000080000780c */ /* 0x040fe20001f04270 */
[----:B---3--:R-:W-:Y:S01]  /*3fa50*/  FMUL R5, R9, R2 ;  /* 0x0000000209057220 */ /* 0x008fe20000400000 */
[----:B------:R1:W-:Y:S01]  /*3fa60*/  @P1 STG.E.U16 desc[UR52][R20.64+0x50], R4 ;  /* 0x0000500414001986 */ /* 0x0003e2000c101534 */
[----:B------:R-:W-:-:S03]  /*3fa70*/  ISETP.GT.AND P1, PT, R0, RZ, P2 ;  /* 0x000000ff0000720c */ /* 0x000fc60001724270 */
[----:B------:R-:W-:Y:S01]  /*3fa80*/  F2FP.F16.F32.PACK_AB R5, RZ, R5 ;  /* 0x00000005ff05723e */ /* 0x000fe200000000ff */
[----:B-1----:R-:W-:-:S06]  /*3fa90*/  FMUL R4, R234, R2 ;  /* 0x00000002ea047220 */ /* 0x002fcc0000400000 */
[----:B------:R-:W-:Y:S01]  /*3faa0*/  @P0 STG.E.U16 desc[UR52][R20.64+0x52], R5 ;  /* 0x0000520514000986 */ /* 0x000fe2000c101534 */
[----:B------:R-:W-:Y:S02]  /*3fab0*/  ISETP.GT.AND P0, PT, R3, 0x31, PT ;  /* 0x000000310300780c */ /* 0x000fe40003f04270 */
[----:B------:R-:W-:-:S05]  /*3fac0*/  F2FP.F16.F32.PACK_AB R4, RZ, R4 ;  /* 0x00000004ff04723e */ /* 0x000fca00000000ff */
[----:B------:R1:W-:Y:S01]  /*3fad0*/  @P1 STG.E.U16 desc[UR52][R18.64+0x60], R4 ;  /* 0x0000600412001986 */ /* 0x0003e2000c101534 */
[----:B------:R-:W-:Y:S01]  /*3fae0*/  ISETP.GT.AND P1, PT, R0, RZ, P0 ;  /* 0x000000ff0000720c */ /* 0x000fe20000724270 */
[----:B-1----:R-:W-:-:S05]  /*3faf0*/  FMUL R4, R12, R2 ;  /* 0x000000020c047220 */ /* 0x002fca0000400000 */
[----:B------:R-:W-:-:S07]  /*3fb00*/  F2FP.F16.F32.PACK_AB R4, RZ, R4 ;  /* 0x00000004ff04723e */ /* 0x000fce00000000ff */
[----:B------:R1:W-:Y:S01]  /*3fb10*/  @P1 STG.E.U16 desc[UR52][R18.64+0x62], R4 ;  /* 0x0000620412001986 */ /* 0x0003e2000c101534 */
[----:B------:R-:W-:Y:S01]  /*3fb20*/  ISETP.GT.AND P1, PT, R0, 0x8, P2 ;  /* 0x000000080000780c */ /* 0x000fe20001724270 */
[----:B-1----:R-:W-:-:S05]  /*3fb30*/  FMUL R4, R232, R2 ;  /* 0x00000002e8047220 */ /* 0x002fca0000400000 */
[----:B------:R-:W-:-:S04]  /*3fb40*/  F2FP.F16.F32.PACK_AB R4, RZ, R4 ;  /* 0x00000004ff04723e */ /* 0x000fc800000000ff */
[----:B------:R-:W-:Y:S01]  /*3fb50*/  PRMT R5, R4, 0x7610, R5 ;  /* 0x0000761004057816 */ /* 0x000fe20000000005 */
[----:B------:R-:W-:-:S04]  /*3fb60*/  FMUL R4, R13, R2 ;  /* 0x000000020d047220 */ /* 0x000fc80000400000 */
[----:B------:R1:W-:Y:S01]  /*3fb70*/  @P1 STG.E.U16 desc[UR52][R20.64+0x60], R5 ;  /* 0x0000600514001986 */ /* 0x0003e2000c101534 */
[----:B------:R-:W-:Y:S02]  /*3fb80*/  ISETP.GT.AND P1, PT, R0, 0x8, P0 ;  /* 0x000000080000780c */ /* 0x000fe40000724270 */
[----:B------:R-:W-:-:S04]  /*3fb90*/  F2FP.F16.F32.PACK_AB R4, RZ, R4 ;  /* 0x00000004ff04723e */ /* 0x000fc800000000ff */
[----:B-1----:R-:W-:-:S07]  /*3fba0*/  PRMT R5, R4, 0x7610, R5 ;  /* 0x0000761004057816 */ /* 0x002fce0000000005 */
[----:B------:R1:W-:Y:S01]  /*3fbb0*/  @P1 STG.E.U16 desc[UR52][R20.64+0x62], R5 ;  /* 0x0000620514001986 */ /* 0x0003e2000c101534 */
[----:B------:R-:W-:Y:S01]  /*3fbc0*/  ISETP.GT.AND P1, PT, R3, 0x38, PT ;  /* 0x000000380300780c */ /* 0x000fe20003f24270 */
[----:B------:R-:W-:-:S03]  /*3fbd0*/  FMUL R4, R235, R2 ;  /* 0x00000002eb047220 */ /* 0x000fc60000400000 */
[----:B------:R-:W-:Y:S02]  /*3fbe0*/  ISETP.GT.AND P6, PT, R0, RZ, P1 ;  /* 0x000000ff0000720c */ /* 0x000fe40000fc4270 */
[----:B------:R-:W-:Y:S01]  /*3fbf0*/  F2FP.F16.F32.PACK_AB R4, RZ, R4 ;  /* 0x00000004ff04723e */ /* 0x000fe200000000ff */
[----:B-1----:R-:W2:Y:S04]  /*3fc00*/  LDL.LU R5, [R1+0x260] ;  /* 0x0002600001057983 */ /* 0x002ea80000300800 */
[----:B------:R-:W3:Y:S06]  /*3fc10*/  LDL.LU R9, [R1+0x264] ;  /* 0x0002640001097983 */ /* 0x000eec0000300800 */
[----:B------:R1:W-:Y:S01]  /*3fc20*/  @P6 STG.E.U16 desc[UR52][R18.64+0x70], R4 ;  /* 0x0000700412006986 */ /* 0x0003e2000c101534 */
[----:B------:R-:W-:-:S03]  /*3fc30*/  ISETP.GT.AND P6, PT, R3, 0x39, PT ;  /* 0x000000390300780c */ /* 0x000fc60003fc4270 */
[----:B------:R-:W4:Y:S01]  /*3fc40*/  LDL.LU R234, [R1+0x268] ;  /* 0x0002680001ea7983 */ /* 0x000f220000300800 */
[----:B------:R-:W-:-:S03]  /*3fc50*/  ISETP.GT.AND P6, PT, R0, RZ, P6 ;  /* 0x000000ff0000720c */ /* 0x000fc600037c4270 */
[----:B------:R-:W4:Y:S01]  /*3fc60*/  LDL.LU R232, [R1+0x26c] ;  /* 0x00026c0001e87983 */ /* 0x000f220000300800 */
[----:B-1----:R-:W-:-:S03]  /*3fc70*/  FMUL R4, R16, R2 ;  /* 0x0000000210047220 */ /* 0x002fc60000400000 */
[----:B------:R-:W4:Y:S02]  /*3fc80*/  LDL.LU R235, [R1+0x270] ;  /* 0x0002700001eb7983 */ /* 0x000f240000300800 */
[----:B------:R-:W-:Y:S02]  /*3fc90*/  F2FP.F16.F32.PACK_AB R4, RZ, R4 ;  /* 0x00000004ff04723e */ /* 0x000fe400000000ff */
[----:B------:R-:W4:Y:S04]  /*3fca0*/  LDL.LU R16, [R1+0x274] ;  /* 0x0002740001107983 */ /* 0x000f280000300800 */
[----:B------:R1:W-:Y:S01]  /*3fcb0*/  @P6 STG.E.U16 desc[UR52][R18.64+0x72], R4 ;  /* 0x0000720412006986 */ /* 0x0003e2000c101534 */
[----:B------:R-:W-:Y:S01]  /*3fcc0*/  ISETP.GT.AND P6, PT, R0, 0x8, P1 ;  /* 0x000000080000780c */ /* 0x000fe20000fc4270 */
[----:B-1----:R-:W-:-:S02]  /*3fcd0*/  FMUL R4, R17, R2 ;  /* 0x0000000211047220 */ /* 0x002fc40000400000 */
[----:B------:R-:W4:Y:S03]  /*3fce0*/  LDL.LU R17, [R1+0x278] ;  /* 0x0002780001117983 */ /* 0x000f260000300800 */
[----:B------:R-:W-:-:S07]  /*3fcf0*/  F2FP.F16.F32.PACK_AB R4, RZ, R4 ;  /* 0x00000004ff04723e */ /* 0x000fce00000000ff */
[----:B------:R1:W-:Y:S01]  /*3fd00*/  @P6 STG.E.U16 desc[UR52][R20.64+0x70], R4 ;  /* 0x0000700414006986 */ /* 0x0003e2000c101534 */
[----:B------:R-:W-:-:S04]  /*3fd10*/  ISETP.GT.AND P6, PT, R3, 0x39, PT ;  /* 0x000000390300780c */ /* 0x000fc80003fc4270 */
[----:B------:R-:W-:Y:S01]  /*3fd20*/  ISETP.GT.AND P6, PT, R0, 0x8, P6 ;  /* 0x000000080000780c */ /* 0x000fe200037c4270 */
[----:B-1----:R-:W-:Y:S02]  /*3fd30*/  FMUL R4, R39, R2 ;  /* 0x0000000227047220 */ /* 0x002fe40000400000 */
[----:B------:R-:W4:Y:S03]  /*3fd40*/  LDL.LU R39, [R1+0x27c] ;  /* 0x00027c0001277983 */ /* 0x000f260000300800 */
[----:B------:R-:W-:Y:S01]  /*3fd50*/  F2FP.F16.F32.PACK_AB R4, RZ, R4 ;  /* 0x00000004ff04723e */ /* 0x000fe200000000ff */
[----:B------:R-:W4:Y:S04]  /*3fd60*/  LDL.LU R12, [R1+0x200] ;  /* 0x00020000010c7983 */ /* 0x000f280000300800 */
[----:B------:R-:W4:Y:S04]  /*3fd70*/  LDL.LU R13, [R1+0x204] ;  /* 0x00020400010d7983 */ /* 0x000f280000300800 */
[----:B------:R-:W2:Y:S04]  /*3fd80*/  LDL.LU R8, [R1+0x208] ;  /* 0x0002080001087983 */ /* 0x000ea80000300800 */
[----:B------:R1:W-:Y:S04]  /*3fd90*/  @P6 STG.E.U16 desc[UR52][R20.64+0x72], R4 ;  /* 0x0000720414006986 */ /* 0x0003e8000c101534 */
[----:B-1----:R-:W3:Y:S01]  /*3fda0*/  LDL.LU R4, [R1+0x240] ;  /* 0x0002400001047983 */ /* 0x002ee20000300800 */
[----:B------:R-:W-:-:S04]  /*3fdb0*/  ISETP.GT.AND P6, PT, R3, 0x20, PT ;  /* 0x000000200300780c */ /* 0x000fc80003fc4270 */
[----:B------:R-:W-:Y:S01]  /*3fdc0*/  ISETP.GT.AND P6, PT, R0, 0x80, P6 ;  /* 0x000000800000780c */ /* 0x000fe200037c4270 */
[----:B------:R-:W-:Y:S02]  /*3fdd0*/  IMAD.MOV.U32 R10, RZ, RZ, R14 ;  /* 0x000000ffff0a7224 */ /* 0x000fe400078e000e */
[----:B---3--:R-:W-:-:S05]  /*3fde0*/  FMUL R4, R4, R2 ;  /* 0x0000000204047220 */ /* 0x008fca0000400000 */
[----:B------:R-:W-:-:S05]  /*3fdf0*/  F2FP.F16.F32.PACK_AB R4, RZ, R4 ;  /* 0x00000004ff04723e */ /* 0x000fca00000000ff */
[----:B------:R1:W-:Y:S04]  /*3fe00*/  @P6 STG.E.U16 desc[UR52][R10.64+0x40], R4 ;  /* 0x000040040a006986 */ /* 0x0003e8000c101534 */
[----:B-1----:R-:W3:Y:S01]  /*3fe10*/  LDL.LU R4, [R1+0x244] ;  /* 0x0002440001047983 */ /* 0x002ee20000300800 */
[----:B------:R-:W-:Y:S01]  /*3fe20*/  ISETP.GT.AND P6, PT, R0, 0x80, P5 ;  /* 0x000000800000780c */ /* 0x000fe20002fc4270 */
[----:B---3--:R-:W-:-:S05]  /*3fe30*/  FMUL R4, R4, R2 ;  /* 0x0000000204047220 */ /* 0x008fca0000400000 */
[----:B------:R-:W-:-:S07]  /*3fe40*/  F2FP.F16.F32.PACK_AB R4, RZ, R4 ;  /* 0x00000004ff04723e */ /* 0x000fce00000000ff */
[----:B------:R1:W-:Y:S04]  /*3fe50*/  @P6 STG.E.U16 desc[UR52][R10.64+0x42], R4 ;  /* 0x000042040a006986 */ /* 0x0003e8000c101534 */
[----:B-1----:R-:W3:Y:S01]  /*3fe60*/  LDL.LU R4, [R1+0x248] ;  /* 0x0002480001047983 */ /* 0x002ee20000300800 */
[----:B------:R-:W-:-:S04]  /*3fe70*/  IADD3 R14, P6, R14, UR11, RZ ;  /* 0x0000000b0e0e7c10 */ /* 0x000fc8000ffde0ff */
[----:B------:R-:W-:Y:S02]  /*3fe80*/  IADD3.X R15, R11, UR5, RZ, P6, !PT ;  /* 0x000000050b0f7c10 */ /* 0x000fe4000b7fe4ff */
[----:B------:R-:W-:-:S04]  /*3fe90*/  ISETP.GT.AND P6, PT, R3, 0x20, PT ;  /* 0x000000200300780c */ /* 0x000fc80003fc4270 */
[----:B------:R-:W-:Y:S01]  /*3fea0*/  ISETP.GT.AND P6, PT, R0, 0x88, P6 ;  /* 0x000000880000780c */ /* 0x000fe200037c4270 */
[----:B---3--:R-:W-:-:S05]  /*3feb0*/  FMUL R4, R4, R2 ;  /* 0x0000000204047220 */ /* 0x008fca0000400000 */
[----:B------:R-:W-:-:S07]  /*3fec0*/  F2FP.F16.F32.PACK_AB R4, RZ, R4 ;  /* 0x00000004ff04723e */ /* 0x000fce00000000ff */
[----:B------:R1:W-:Y:S04]  /*3fed0*/  @P6 STG.E.U16 desc[UR52][R14.64+0x40], R4 ;  /* 0x000040040e006986 */ /* 0x0003e8000c101534 */
[----:B-1----:R-:W3:Y:S01]  /*3fee0*/  LDL.LU R4, [R1+0x24c] ;  /* 0x00024c0001047983 */ /* 0x002ee20000300800 */
        /* <DEDUP_REMOVED lines=21> */
[----:B--2---:R-:W-:-:S05]  /*40040*/  FMUL R8, R8, R2 ;  /* 0x0000000208087220 */ /* 0x004fca0000400000 */
[----:B------:R-:W-:Y:S01]  /*40050*/  F2FP.F16.F32.PACK_AB R8, RZ, R8 ;  /* 0x00000008ff08723e */ /* 0x000fe200000000ff */
[----:B---3--:R-:W-:-:S05]  /*40060*/  FMUL R4, R4, R2 ;  /* 0x0000000204047220 */ /* 0x008fca0000400000 */
[----:B------:R-:W-:-:S05]  /*40070*/  F2FP.F16.F32.PACK_AB R4, RZ, R4 ;  /* 0x00000004ff04723e */ /* 0x000fca00000000ff */
        /* <DEDUP_REMOVED lines=10> */
[----:B----4-:R-:W-:Y:S02]  /*40120*/  FMUL R4, R234, R2 ;  /* 0x00000002ea047220 */ /* 0x010fe40000400000 */
[----:B------:R-:W2:Y:S03]  /*40130*/  LDL.LU R234, [R1+0x22c] ;  /* 0x00022c0001ea7983 */ /* 0x000ea60000300800 */
[----:B------:R-:W-:-:S07]  /*40140*/  F2FP.F16.F32.PACK_AB R4, RZ, R4 ;  /* 0x00000004ff04723e */ /* 0x000fce00000000ff */
[----:B------:R1:W-:Y:S01]  /*40150*/  @P6 STG.E.U16 desc[UR52][R14.64+0x60], R4 ;  /* 0x000060040e006986 */ /* 0x0003e2000c101534 */
[----:B------:R-:W-:Y:S01]  /*40160*/  ISETP.GT.AND P6, PT, R0, 0x88, P0 ;  /* 0x000000880000780c */ /* 0x000fe200007c4270 */
[----:B-1----:R-:W-:-:S05]  /*40170*/  FMUL R4, R232, R2 ;  /* 0x00000002e8047220 */ /* 0x002fca0000400000 */
[----:B------:R-:W-:-:S07]  /*40180*/  F2FP.F16.F32.PACK_AB R4, RZ, R4 ;  /* 0x00000004ff04723e */ /* 0x000fce00000000ff */
[----:B------:R1:W-:Y:S01]  /*40190*/  @P6 STG.E.U16 desc[UR52][R14.64+0x62], R4 ;  /* 0x000062040e006986 */ /* 0x0003e2000c101534 */
[----:B------:R-:W-:Y:S01]  /*401a0*/  ISETP.GT.AND P6, PT, R0, 0x80, P1 ;  /* 0x000000800000780c */ /* 0x000fe20000fc4270 */
[----:B-1----:R-:W-:Y:S02]  /*401b0*/  FMUL R4, R235, R2 ;  /* 0x00000002eb047220 */ /* 0x002fe40000400000 */
[----:B------:R-:W3:Y:S03]  /*401c0*/  LDL.LU R235, [R1+0x230] ;  /* 0x0002300001eb7983 */ /* 0x000ee60000300800 */
[----:B------:R-:W-:-:S07]  /*401d0*/  F2FP.F16.F32.PACK_AB R4, RZ, R4 ;  /* 0x00000004ff04723e */ /* 0x000fce00000000ff */
[----:B------:R1:W-:Y:S01]  /*401e0*/  @P6 STG.E.U16 desc[UR52][R10.64+0x70], R4 ;  /* 0x000070040a006986 */ /* 0x0003e2000c101534 */
[----:B------:R-:W-:-:S04]  /*401f0*/  ISETP.GT.AND P6, PT, R3, 0x39, PT ;  /* 0x000000390300780c */ /* 0x000fc80003fc4270 */
[----:B------:R-:W-:Y:S01]  /*40200*/  ISETP.GT.AND P6, PT, R0, 0x80, P6 ;  /* 0x000000800000780c */ /* 0x000fe200037c4270 */
[----:B-1----:R-:W-:Y:S02]  /*40210*/  FMUL R4, R16, R2 ;  /* 0x0000000210047220 */ /* 0x002fe40000400000 */
[----:B------:R-:W4:Y:S03]  /*40220*/  LDL.LU R16, [R1+0x234] ;  /* 0x0002340001107983 */ /* 0x000f260000300800 */
[----:B------:R-:W-:-:S07]  /*40230*/  F2FP.F16.F32.PACK_AB R4, RZ, R4 ;  /* 0x00000004ff04723e */ /* 0x000fce00000000ff */
[----:B------:R1:W-:Y:S01]  /*40240*/  @P6 STG.E.U16 desc[UR52][R10.64+0x72], R4 ;  /* 0x000072040a006986 */ /* 0x0003e2000c101534 */
[----:B------:R-:W-:Y:S01]  /*40250*/  ISETP.GT.AND P6, PT, R0, 0x88, P1 ;  /* 0x000000880000780c */ /* 0x000fe20000fc4270 */
[----:B-1----:R-:W-:Y:S02]  /*40260*/  FMUL R4, R17, R2 ;  /* 0x0000000211047220 */ /* 0x002fe40000400000 */
        /* <DEDUP_REMOVED lines=10> */
[----:B------:R-:W-:-:S03]  /*40310*/  ISETP.GT.AND P6, PT, R3, 0x20, PT ;  /* 0x000000200300780c */ /* 0x000fc60003fc4270 */
[----:B------:R-:W2:Y:S01]  /*40320*/  LDL.LU R232, [R1+0x1c8] ;  /* 0x0001c80001e87983 */ /* 0x000ea20000300800 */
        /* <DEDUP_REMOVED lines=8> */
[----:B------:R-:W-:-:S04]  /*403b0*/  IADD3 R12, P6, R6, UR11, RZ ;  /* 0x0000000b060c7c10 */ /* 0x000fc8000ffde0ff */
[----:B------:R-:W-:Y:S02]  /*403c0*/  IADD3.X R13, R7, UR5, RZ, P6, !PT ;  /* 0x00000005070d7c10 */ /* 0x000fe4000b7fe4ff */
[----:B-1----:R-:W-:-:S04]  /*403d0*/  IADD3 R4, P6, R6, UR11, RZ ;  /* 0x0000000b06047c10 */ /* 0x002fc8000ffde0ff */
[----:B------:R-:W-:Y:S02]  /*403e0*/  IADD3.X R5, R7, UR5, RZ, P6, !PT ;  /* 0x0000000507057c10 */ /* 0x000fe4000b7fe4ff */
[----:B------:R-:W-:-:S04]  /*403f0*/  ISETP.GT.AND P6, PT, R3, 0x20, PT ;  /* 0x000000200300780c */ /* 0x000fc80003fc4270 */
[----:B------:R-:W-:-:S13]  /*40400*/  ISETP.GT.AND P6, PT, R0, 0x108, P6 ;  /* 0x000001080000780c */ /* 0x000fda00037c4270 */
[----:B------:R1:W-:Y:S04]  /*40410*/  @P6 STG.E.U16 desc[UR52][R12.64+0x40], R8 ;  /* 0x000040080c006986 */ /* 0x0003e8000c101534 */
[----:B-1----:R-:W3:Y:S01]  /*40420*/  LDL.LU R8, [R1+0x20c] ;  /* 0x00020c0001087983 */ /* 0x002ee20000300800 */
[----:B------:R-:W-:Y:S01]  /*40430*/  ISETP.GT.AND P6, PT, R0, 0x108, P5 ;  /* 0x000001080000780c */ /* 0x000fe20002fc4270 */
[----:B---3--:R-:W-:-:S05]  /*40440*/  FMUL R8, R8, R2 ;  /* 0x0000000208087220 */ /* 0x008fca0000400000 */
[----:B------:R-:W-:-:S07]  /*40450*/  F2FP.F16.F32.PACK_AB R8, RZ, R8 ;  /* 0x00000008ff08723e */ /* 0x000fce00000000ff */
[----:B------:R1:W-:Y:S04]  /*40460*/  @P6 STG.E.U16 desc[UR52][R4.64+0x42], R8 ;  /* 0x0000420804006986 */ /* 0x0003e8000c101534 */
[----:B-1----:R-:W3:Y:S01]  /*40470*/  LDL.LU R4, [R1+0x210] ;  /* 0x0002100001047983 */ /* 0x002ee20000300800 */
[----:B------:R-:W-:-:S03]  /*40480*/  ISETP.GT.AND P6, PT, R0, 0x100, P4 ;  /* 0x000001000000780c */ /* 0x000fc600027c4270 */
[----:B------:R-:W4:Y:S04]  /*40490*/  LDL.LU R5, [R1+0x228] ;  /* 0x0002280001057983 */ /* 0x000f280000300800 */
[----:B------:R-:W2:Y:S01]  /*404a0*/  LDL.LU R8, [R1+0x1c0] ;  /* 0x0001c00001087983 */ /* 0x000ea20000300800 */
        /* <DEDUP_REMOVED lines=27> */
[----:B------:R-:W-:-:S05]  /*40660*/  FMUL R232, R232, R2 ;  /* 0x00000002e8e87220 */ /* 0x000fca0000400000 */
[----:B------:R-:W-:Y:S01]  /*40670*/  F2FP.F16.F32.PACK_AB R232, RZ, R232 ;  /* 0x000000e8ffe8723e */ /* 0x000fe200000000ff */
[----:B---3--:R-:W-:-:S05]  /*40680*/  FMUL R4, R4, R2 ;  /* 0x0000000204047220 */ /* 0x008fca0000400000 */
[----:B------:R-:W-:-:S05]  /*40690*/  F2FP.F16.F32.PACK_AB R4, RZ, R4 ;  /* 0x00000004ff04723e */ /* 0x000fca00000000ff */
[----:B------:R4:W-:Y:S01]  /*406a0*/  @P6 STG.E.U16 desc[UR52][R6.64+0x62], R4 ;  /* 0x0000620406006986 */ /* 0x0009e2000c101534 */
[----:B------:R-:W-:Y:S01]  /*406b0*/  ISETP.GT.AND P6, PT, R0, 0x108, P2 ;  /* 0x000001080000780c */ /* 0x000fe200017c4270 */
[----:B----4-:R-:W-:-:S05]  /*406c0*/  FMUL R4, R5, R2 ;  /* 0x0000000205047220 */ /* 0x010fca0000400000 */
        /* <DEDUP_REMOVED lines=13> */
[----:B------:R-:W2:Y:S03]  /*407a0*/  LDL.LU R16, [R1+0x1e8] ;  /* 0x0001e80001107983 */ /* 0x000ea60000300800 */
[----:B------:R-:W-:Y:S01]  /*407b0*/  F2FP.F16.F32.PACK_AB R4, RZ, R4 ;  /* 0x00000004ff04723e */ /* 0x000fe200000000ff */
[----:B------:R-:W3:Y:S06]  /*407c0*/  LDL.LU R234, [R1+0x1f0] ;  /* 0x0001f00001ea7983 */ /* 0x000eec0000300800 */
[----:B------:R1:W-:Y:S01]  /*407d0*/  @P6 STG.E.U16 desc[UR52][R6.64+0x72], R4 ;  /* 0x0000720406006986 */ /* 0x0003e2000c101534 */
[----:B------:R-:W-:-:S03]  /*407e0*/  ISETP.GT.AND P6, PT, R0, 0x108, P1 ;  /* 0x000001080000780c */ /* 0x000fc60000fc4270 */
[----:B------:R-:W4:Y:S01]  /*407f0*/  LDL.LU R235, [R1+0x1f4] ;  /* 0x0001f40001eb7983 */ /* 0x000f220000300800 */
[----:B-1----:R-:W-:-:S03]  /*40800*/  FMUL R4, R17, R2 ;  /* 0x0000000211047220 */ /* 0x002fc60000400000 */
[----:B------:R-:W3:Y:S02]  /*40810*/  LDL.LU R17, [R1+0x1f8] ;  /* 0x0001f80001117983 */ /* 0x000ee40000300800 */
[----:B------:R-:W-:-:S05]  /*40820*/  F2FP.F16.F32.PACK_AB R4, RZ, R4 ;  /* 0x00000004ff04723e */ /* 0x000fca00000000ff */
[----:B------:R1:W-:Y:S01]  /*40830*/  @P6 STG.E.U16 desc[UR52][R12.64+0x70], R4 ;  /* 0x000070040c006986 */ /* 0x0003e2000c101534 */
[----:B------:R-:W-:-:S04]  /*40840*/  ISETP.GT.AND P6, PT, R3, 0x39, PT ;  /* 0x000000390300780c */ /* 0x000fc80003fc4270 */
[----:B------:R-:W-:Y:S01]  /*40850*/  ISETP.GT.AND P6, PT, R0, 0x108, P6 ;  /* 0x000001080000780c */ /* 0x000fe200037c4270 */
[----:B-1----:R-:W-:Y:S02]  /*40860*/  FMUL R4, R39, R2 ;  /* 0x0000000227047220 */ /* 0x002fe40000400000 */
[----:B------:R-:W3:Y:S03]  /*40870*/  LDL.LU R39, [R1+0x1fc] ;  /* 0x0001fc0001277983 */ /* 0x000ee60000300800 */
[----:B------:R-:W-:-:S07]  /*40880*/  F2FP.F16.F32.PACK_AB R4, RZ, R4 ;  /* 0x00000004ff04723e */ /* 0x000fce00000000ff */
[----:B------:R1:W-:Y:S02]  /*40890*/  @P6 STG.E.U16 desc[UR52][R12.64+0x72], R4 ;  /* 0x000072040c006986 */ /* 0x0003e4000c101534 */
[----:B-1----:R-:W-:-:S04]  /*408a0*/  IADD3 R4, P6, R6, UR13, RZ ;  /* 0x0000000d06047c10 */ /* 0x002fc8000ffde0ff */
[----:B------:R-:W-:Y:S02]  /*408b0*/  IADD3.X R5, R7, UR12, RZ, P6, !PT ;  /* 0x0000000c07057c10 */ /* 0x000fe4000b7fe4ff */
[----:B------:R-:W-:-:S04]  /*408c0*/  ISETP.GT.AND P6, PT, R3, 0x20, PT ;  /* 0x000000200300780c */ /* 0x000fc80003fc4270 */
[----:B------:R-:W-:-:S13]  /*408d0*/  ISETP.GT.AND P6, PT, R0, 0x180, P6 ;  /* 0x000001800000780c */ /* 0x000fda00037c4270 */
[----:B------:R1:W-:Y:S01]  /*408e0*/  @P6 STG.E.U16 desc[UR52][R4.64+0x40], R8 ;  /* 0x0000400804006986 */ /* 0x0003e2000c101534 */
[----:B------:R-:W-:Y:S01]  /*408f0*/  ISETP.GT.AND P6, PT, R0, 0x180, P5 ;  /* 0x000001800000780c */ /* 0x000fe20002fc4270 */
[----:B-1----:R-:W-:-:S05]  /*40900*/  FMUL R8, R9, R2 ;  /* 0x0000000209087220 */ /* 0x002fca0000400000 */
[----:B------:R-:W-:-:S07]  /*40910*/  F2FP.F16.F32.PACK_AB R8, RZ, R8 ;  /* 0x00000008ff08723e */ /* 0x000fce00000000ff */
[----:B------:R1:W-:Y:S02]  /*40920*/  @P6 STG.E.U16 desc[UR52][R4.64+0x42], R8 ;  /* 0x0000420804006986 */ /* 0x0003e4000c101534 */
[----:B-1----:R-:W-:-:S04]  /*40930*/  IADD3 R8, P6, R4, UR11, RZ ;  /* 0x0000000b04087c10 */ /* 0x002fc8000ffde0ff */
[----:B------:R-:W-:Y:S02]  /*40940*/  IADD3.X R9, R5, UR5, RZ, P6, !PT ;  /* 0x0000000505097c10 */ /* 0x000fe4000b7fe4ff */
[----:B------:R-:W-:-:S04]  /*40950*/  ISETP.GT.AND P6, PT, R3, 0x20, PT ;  /* 0x000000200300780c */ /* 0x000fc80003fc4270 */
[----:B------:R-:W-:-:S13]  /*40960*/  ISETP.GT.AND P6, PT, R0, 0x188, P6 ;  /* 0x000001880000780c */ /* 0x000fda00037c4270 */
[----:B------:R1:W-:Y:S04]  /*40970*/  @P6 STG.E.U16 desc[UR52][R8.64+0x40], R232 ;  /* 0x000040e808006986 */ /* 0x0003e8000c101534 */
[----:B-1----:R-:W2:Y:S01]  /*40980*/  LDL.LU R232, [R1+0x1cc] ;  /* 0x0001cc0001e87983 */ /* 0x002ea20000300800 */
[----:B------:R-:W-:Y:S01]  /*40990*/  ISETP.GT.AND P5, PT, R0, 0x188, P5 ;  /* 0x000001880000780c */ /* 0x000fe20002fa4270 */
[----:B--2---:R-:W-:-:S05]  /*409a0*/  FMUL R232, R232, R2 ;  /* 0x00000002e8e87220 */ /* 0x004fca0000400000 */
[----:B------:R-:W-:-:S04]  /*409b0*/  F2FP.F16.F32.PACK_AB R232, RZ, R232 ;  /* 0x000000e8ffe8723e */ /* 0x000fc800000000ff */
[----:B------:R-:W-:Y:S02]  /*409c0*/  PRMT R233, R232, 0x7610, R233 ;  /* 0x00007610e8e97816 */ /* 0x000fe400000000e9 */
[----:B------:R-:W2:Y:S04]  /*409d0*/  LDL.LU R232, [R1+0x1d0] ;  /* 0x0001d00001e87983 */ /* 0x000ea80000300800 */
[----:B------:R1:W-:Y:S01]  /*409e0*/  @P5 STG.E.U16 desc[UR52][R22.64+0x42], R233 ;  /* 0x000042e916005986 */ /* 0x0003e2000c101534 */
[----:B------:R-:W-:-:S03]  /*409f0*/  ISETP.GT.AND P5, PT, R0, 0x180, P4 ;  /* 0x000001800000780c */ /* 0x000fc600027a4270 */
[----:B-1----:R-:W4:Y:S01]  /*40a00*/  LDL.LU R23, [R1+0x1d4] ;  /* 0x0001d40001177983 */ /* 0x002f220000300800 */
[----:B--2---:R-:W-:-:S05]  /*40a10*/  FMUL R232, R232, R2 ;  /* 0x00000002e8e87220 */ /* 0x004fca0000400000 */
[----:B------:R-:W-:Y:S02]  /*40a20*/  F2FP.F16.F32.PACK_AB R22, RZ, R232 ;  /* 0x000000e8ff16723e */ /* 0x000fe400000000ff */
[----:B------:R-:W2:Y:S04]  /*40a30*/  LDL.LU R232, [R1+0x1dc] ;  /* 0x0001dc0001e87983 */ /* 0x000ea80000300800 */
[----:B------:R1:W-:Y:S04]  /*40a40*/  @P5 STG.E.U16 desc[UR52][R4.64+0x50], R22 ;  /* 0x0000501604005986 */ /* 0x0003e8000c101534 */
[----:B-1----:R-:W3:Y:S01]  /*40a50*/  LDL.LU R22, [R1+0x1d8] ;  /* 0x0001d80001167983 */ /* 0x002ee20000300800 */
[----:B----4-:R-:W-:Y:S01]  /*40a60*/  FMUL R23, R23, R2 ;  /* 0x0000000217177220 */ /* 0x010fe20000400000 */
[----:B------:R-:W-:-:S02]  /*40a70*/  ISETP.GT.AND P5, PT, R0, 0x180, P3 ;  /* 0x000001800000780c */ /* 0x000fc40001fa4270 */
[----:B------:R-:W-:Y:S02]  /*40a80*/  ISETP.GT.AND P4, PT, R0, 0x188, P4 ;  /* 0x000001880000780c */ /* 0x000fe40002784270 */
[----:B------:R-:W-:-:S04]  /*40a90*/  F2FP.F16.F32.PACK_AB R23, RZ, R23 ;  /* 0x00000017ff17723e */ /* 0x000fc800000000ff */
[----:B------:R-:W-:Y:S02]  /*40aa0*/  PRMT R233, R23, 0x7610, R233 ;  /* 0x0000761017e97816 */ /* 0x000fe400000000e9 */
[----:B------:R-:W4:Y:S04]  /*40ab0*/  LDL.LU R23, [R1+0x1e0] ;  /* 0x0001e00001177983 */ /* 0x000f280000300800 */
[----:B------:R1:W-:Y:S04]  /*40ac0*/  @P5 STG.E.U16 desc[UR52][R4.64+0x52], R233 ;  /* 0x000052e904005986 */ /* 0x0003e8000c101534 */
[----:B-1----:R-:W4:Y:S01]  /*40ad0*/  LDL.LU R233, [R1+0x1ec] ;  /* 0x0001ec0001e97983 */ /* 0x002f220000300800 */
[----:B---3--:R-:W-:-:S05]  /*40ae0*/  FMUL R22, R22, R2 ;  /* 0x0000000216167220 */ /* 0x008fca0000400000 */
[----:B------:R-:W-:-:S05]  /*40af0*/  F2FP.F16.F32.PACK_AB R22, RZ, R22 ;  /* 0x00000016ff16723e */ /* 0x000fca00000000ff */
[----:B------:R1:W-:Y:S04]  /*40b00*/  @P4 STG.E.U16 desc[UR52][R8.64+0x50], R22 ;  /* 0x0000501608004986 */ /* 0x0003e8000c101534 */
[----:B-1----:R-:W3:Y:S01]  /*40b10*/  LDL.LU R22, [R1+0x1e4] ;  /* 0x0001e40001167983 */ /* 0x002ee20000300800 */
[C---:B------:R-:W-:Y:S02]  /*40b20*/  ISETP.GT.AND P3, PT, R0.reuse, 0x188, P3 ;  /* 0x000001880000780c */ /* 0x040fe40001f64270 */
[----:B------:R-:W-:Y:S01]  /*40b30*/  ISETP.GT.AND P4, PT, R0, 0x180, P2 ;  /* 0x000001800000780c */ /* 0x000fe20001784270 */
[-C--:B--2---:R-:W-:Y:S01]  /*40b40*/  FMUL R232, R232, R2.reuse ;  /* 0x00000002e8e87220 */ /* 0x084fe20000400000 */
[----:B----4-:R-:W-:Y:S01]  /*40b50*/  FMUL R23, R23, R2 ;  /* 0x0000000217177220 */ /* 0x010fe20000400000 */
[----:B------:R-:W-:-:S03]  /*40b60*/  ISETP.GT.AND P5, PT, R0, 0x180, P0 ;  /* 0x000001800000780c */ /* 0x000fc600007a4270 */
[----:B------:R-:W-:Y:S02]  /*40b70*/  F2FP.F16.F32.PACK_AB R232, RZ, R232 ;  /* 0x000000e8ffe8723e */ /* 0x000fe400000000ff */
[----:B------:R-:W-:Y:S01]  /*40b80*/  F2FP.F16.F32.PACK_AB R23, RZ, R23 ;  /* 0x00000017ff17723e */ /* 0x000fe200000000ff */
[-C--:B------:R-:W-:Y:S01]  /*40b90*/  FMUL R16, R16, R2.reuse ;  /* 0x0000000210107220 */ /* 0x080fe20000400000 */
[----:B------:R-:W-:Y:S01]  /*40ba0*/  ISETP.GT.AND P6, PT, R3, 0x39, PT ;  /* 0x000000390300780c */ /* 0x000fe20003fc4270 */
[-C--:B------:R-:W-:Y:S01]  /*40bb0*/  FMUL R237, R233, R2.reuse ;  /* 0x00000002e9ed7220 */ /* 0x080fe20000400000 */
[----:B------:R1:W-:Y:S01]  /*40bc0*/  @P3 STG.E.U16 desc[UR52][R8.64+0x52], R232 ;  /* 0x000052e808003986 */ /* 0x0003e2000c101534 */
[C---:B------:R-:W-:Y:S01]  /*40bd0*/  ISETP.GT.AND P2, PT, R0.reuse, 0x188, P2 ;  /* 0x000001880000780c */ /* 0x040fe20001744270 */
[----:B------:R-:W-:Y:S01]  /*40be0*/  FMUL R236, R235, R2 ;  /* 0x00000002ebec7220 */ /* 0x000fe20000400000 */
[C---:B------:R-:W-:Y:S01]  /*40bf0*/  ISETP.GT.AND P0, PT, R0.reuse, 0x188, P0 ;  /* 0x000001880000780c */ /* 0x040fe20000704270 */
[----:B------:R2:W-:Y:S01]  /*40c00*/  @P4 STG.E.U16 desc[UR52][R4.64+0x60], R23 ;  /* 0x0000601704004986 */ /* 0x0005e2000c101534 */
[----:B------:R-:W-:-:S02]  /*40c10*/  ISETP.GT.AND P3, PT, R0, 0x180, P1 ;  /* 0x000001800000780c */ /* 0x000fc40000f64270 */
[----:B------:R-:W-:Y:S01]  /*40c20*/  ISETP.GT.AND P4, PT, R0, 0x180, P6 ;  /* 0x000001800000780c */ /* 0x000fe20003784270 */
[-C--:B------:R-:W-:Y:S01]  /*40c30*/  FMUL R233, R234, R2.reuse ;  /* 0x00000002eae97220 */ /* 0x080fe20000400000 */
[----:B------:R-:W-:Y:S01]  /*40c40*/  ISETP.GT.AND P1, PT, R0, 0x188, P1 ;  /* 0x000001880000780c */ /* 0x000fe20000f24270 */
[----:B------:R-:W-:Y:S01]  /*40c50*/  FMUL R235, R17, R2 ;  /* 0x0000000211eb7220 */ /* 0x000fe20000400000 */
[----:B-1----:R-:W-:Y:S02]  /*40c60*/  F2FP.F16.F32.PACK_AB R232, RZ, R236 ;  /* 0x000000ecffe8723e */ /* 0x002fe400000000ff */
[----:B--2---:R-:W-:Y:S01]  /*40c70*/  F2FP.F16.F32.PACK_AB R23, RZ, R16 ;  /* 0x00000010ff17723e */ /* 0x004fe200000000ff */
[----:B------:R-:W-:Y:S01]  /*40c80*/  FMUL R234, R39, R2 ;  /* 0x0000000227ea7220 */ /* 0x000fe20000400000 */
[----:B------:R-:W-:Y:S01]  /*40c90*/  F2FP.F16.F32.PACK_AB R233, RZ, R233 ;  /* 0x000000e9ffe9723e */ /* 0x000fe200000000ff */
[----:B------:R-:W2:Y:S01]  /*40ca0*/  LDL.LU R16, [R1+0x1b4] ;  /* 0x0001b40001107983 */ /* 0x000ea20000300800 */
[----:B------:R-:W-:-:S03]  /*40cb0*/  PRMT R236, R23, 0x7610, R236 ;  /* 0x0000761017ec7816 */ /* 0x000fc600000000ec */
[----:B------:R-:W4:Y:S04]  /*40cc0*/  LDL.LU R17, [R1+0x1b8] ;  /* 0x0001b80001117983 */ /* 0x000f280000300800 */
[----:B------:R-:W4:Y:S01]  /*40cd0*/  LDL.LU R39, [R1+0x1bc] ;  /* 0x0001bc0001277983 */ /* 0x000f220000300800 */
[----:B---3--:R-:W-:-:S05]  /*40ce0*/  FMUL R22, R22, R2 ;  /* 0x0000000216167220 */ /* 0x008fca0000400000 */
[----:B------:R-:W-:-:S05]  /*40cf0*/  F2FP.F16.F32.PACK_AB R22, RZ, R22 ;  /* 0x00000016ff16723e */ /* 0x000fca00000000ff */
[----:B------:R1:W-:Y:S02]  /*40d00*/  @P5 STG.E.U16 desc[UR52][R4.64+0x62], R22 ;  /* 0x0000621604005986 */ /* 0x0003e4000c101534 */
[----:B-1----:R-:W-:-:S04]  /*40d10*/  F2FP.F16.F32.PACK_AB R22, RZ, R237 ;  /* 0x000000edff16723e */ /* 0x002fc800000000ff */
[----:B------:R-:W-:Y:S02]  /*40d20*/  PRMT R23, R22, 0x7610, R23 ;  /* 0x0000761016177816 */ /* 0x000fe40000000017 */
[----:B------:R-:W-:Y:S01]  /*40d30*/  F2FP.F16.F32.PACK_AB R22, RZ, R235 ;  /* 0x000000ebff16723e */ /* 0x000fe200000000ff */
[----:B------:R-:W-:Y:S04]  /*40d40*/  @P2 STG.E.U16 desc[UR52][R8.64+0x60], R236 ;  /* 0x000060ec08002986 */ /* 0x000fe8000c101534 */
[----:B------:R1:W-:Y:S04]  /*40d50*/  @P0 STG.E.U16 desc[UR52][R8.64+0x62], R23 ;  /* 0x0000621708000986 */ /* 0x0003e8000c101534 */
[----:B------:R3:W-:Y:S04]  /*40d60*/  @P3 STG.E.U16 desc[UR52][R4.64+0x70], R233 ;  /* 0x000070e904003986 */ /* 0x0007e8000c101534 */
[----:B------:R0:W-:Y:S04]  /*40d70*/  @P4 STG.E.U16 desc[UR52][R4.64+0x72], R232 ;  /* 0x000072e804004986 */ /* 0x0001e8000c101534 */
[----:B-1----:R-:W2:Y:S01]  /*40d80*/  LDL.LU R23, [R1+0x184] ;  /* 0x0001840001177983 */ /* 0x002ea20000300800 */
[----:B---3--:R-:W-:-:S03]  /*40d90*/  F2FP.F16.F32.PACK_AB R233, RZ, R234 ;  /* 0x000000eaffe9723e */ /* 0x008fc600000000ff */
[----:B------:R1:W-:Y:S04]  /*40da0*/  @P1 STG.E.U16 desc[UR52][R8.64+0x70], R22 ;  /* 0x0000701608001986 */ /* 0x0003e8000c101534 */
[----:B0-----:R-:W3:Y:S04]  /*40db0*/  LDL.LU R232, [R1+0x180] ;  /* 0x0001800001e87983 */ /* 0x001ee80000300800 */
[----:B------:R-:W4:Y:S04]  /*40dc0*/  LDL.LU R234, [R1+0x18c] ;  /* 0x00018c0001ea7983 */ /* 0x000f280000300800 */
[----:B-1----:R-:W4:Y:S01]  /*40dd0*/  LDL.LU R22, [R1+0x188] ;  /* 0x0001880001167983 */ /* 0x002f220000300800 */
[----:B------:R-:W-:-:S02]  /*40de0*/  ISETP.GT.AND P2, PT, R3, 0x39, PT ;  /* 0x000000390300780c */ /* 0x000fc40003f44270 */
[C---:B------:R-:W-:Y:S02]  /*40df0*/  ISETP.GT.AND P6, PT, R3.reuse, 0x40, PT ;  /* 0x000000400300780c */ /* 0x040fe40003fc4270 */
[----:B------:R-:W-:Y:S02]  /*40e00*/  ISETP.GT.AND P5, PT, R3, 0x41, PT ;  /* 0x000000410300780c */ /* 0x000fe40003fa4270 */
[C---:B------:R-:W-:Y:S02]  /*40e10*/  ISETP.GT.AND P0, PT, R0.reuse, 0x188, P2 ;  /* 0x000001880000780c */ /* 0x040fe40001704270 */
[C---:B------:R-:W-:Y:S02]  /*40e20*/  ISETP.GT.AND P2, PT, R0.reuse, RZ, P6 ;  /* 0x000000ff0000720c */ /* 0x040fe40003744270 */
[C---:B------:R-:W-:Y:S02]  /*40e30*/  ISETP.GT.AND P3, PT, R0.reuse, RZ, P5 ;  /* 0x000000ff0000720c */ /* 0x040fe40002f64270 */
[----:B------:R-:W-:-:S02]  /*40e40*/  ISETP.GT.AND P4, PT, R0, 0x8, P6 ;  /* 0x000000080000780c */ /* 0x000fc40003784270 */
[----:B------:R-:W-:Y:S02]  /*40e50*/  PRMT R235, R233, 0x7610, R235 ;  /* 0x00007610e9eb7816 */ /* 0x000fe400000000eb */
[----:B------:R-:W-:-:S03]  /*40e60*/  ISETP.GT.AND P1, PT, R0, 0x8, P5 ;  /* 0x000000080000780c */ /* 0x000fc60002f24270 */
[----:B------:R0:W-:Y:S04]  /*40e70*/  @P0 STG.E.U16 desc[UR52][R8.64+0x72], R235 ;  /* 0x000072eb08000986 */ /* 0x0001e8000c101534 */
[----:B0-----:R-:W4:Y:S01]  /*40e80*/  LDL.LU R235, [R1+0x1b0] ;  /* 0x0001b00001eb7983 */ /* 0x001f220000300800 */
[-C--:B--2---:R-:W-:Y:S01]  /*40e90*/  FMUL R23, R23, R2.reuse ;  /* 0x0000000217177220 */ /* 0x084fe20000400000 */
[----:B---3--:R-:W-:-:S04]  /*40ea0*/  FMUL R232, R232, R2 ;  /* 0x00000002e8e87220 */ /* 0x008fc80000400000 */
[----:B------:R-:W-:Y:S02]  /*40eb0*/  F2FP.F16.F32.PACK_AB R23, RZ, R23 ;  /* 0x00000017ff17723e */ /* 0x000fe400000000ff */
[----:B------:R-:W-:Y:S01]  /*40ec0*/  F2FP.F16.F32.PACK_AB R232, RZ, R232 ;  /* 0x000000e8ffe8723e */ /* 0x000fe200000000ff */
[-C--:B----4-:R-:W-:Y:S01]  /*40ed0*/  FMUL R22, R22, R2.reuse ;  /* 0x0000000216167220 */ /* 0x090fe20000400000 */
[----:B------:R-:W-:Y:S02]  /*40ee0*/  FMUL R234, R234, R2 ;  /* 0x00000002eaea7220 */ /* 0x000fe40000400000 */
[----:B------:R-:W-:Y:S02]  /*40ef0*/  PRMT R233, R232, 0x7610, R233 ;  /* 0x00007610e8e97816 */ /* 0x000fe400000000e9 */
[----:B------:R-:W-:Y:S02]  /*40f00*/  F2FP.F16.F32.PACK_AB R22, RZ, R22 ;  /* 0x00000016ff16723e */ /* 0x000fe400000000ff */
[----:B------:R-:W-:-:S02]  /*40f10*/  PRMT R232, R23, 0x7610, R232 ;  /* 0x0000761017e87816 */ /* 0x000fc400000000e8 */
[----:B------:R-:W-:Y:S02]  /*40f20*/  PRMT R23, R22, 0x7610, R23 ;  /* 0x0000761016177816 */ /* 0x000fe40000000017 */
[----:B------:R-:W-:Y:S01]  /*40f30*/  F2FP.F16.F32.PACK_AB R22, RZ, R234 ;  /* 0x000000eaff16723e */ /* 0x000fe200000000ff */
[----:B------:R-:W-:Y:S04]  /*40f40*/  @P2 STG.E.U16 desc[UR52][R18.64+0x80], R233 ;  /* 0x000080e912002986 */ /* 0x000fe8000c101534 */
[----:B------:R0:W-:Y:S04]  /*40f50*/  @P3 STG.E.U16 desc[UR52][R18.64+0x82], R232 ;  /* 0x000082e812003986 */ /* 0x0001e8000c101534 */
[----:B------:R-:W2:Y:S04]  /*40f60*/  LDL.LU R234, [R1+0x1ac] ;  /* 0x0001ac0001ea7983 */ /* 0x000ea80000300800 */
[----:B------:R1:W-:Y:S01]  /*40f70*/  @P4 STG.E.U16 desc[UR52][R20.64+0x80], R23 ;  /* 0x0000801714004986 */ /* 0x0003e2000c101534 */
[----:B0-----:R-:W-:-:S03]  /*40f80*/  PRMT R232, R22, 0x7610, R232 ;  /* 0x0000761016e87816 */ /* 0x001fc600000000e8 */
[----:B-1----:R-:W3:Y:S04]  /*40f90*/  LDL.LU R23, [R1+0x194] ;  /* 0x0001940001177983 */ /* 0x002ee80000300800 */
[----:B------:R-:W4:Y:S04]  /*40fa0*/  LDL.LU R22, [R1+0x190] ;  /* 0x0001900001167983 */ /* 0x000f280000300800 */
[----:B------:R0:W-:Y:S04]  /*40fb0*/  @P1 STG.E.U16 desc[UR52][R20.64+0x82], R232 ;  /* 0x000082e814001986 */ /* 0x0001e8000c101534 */
[----:B0-----:R-:W2:Y:S01]  /*40fc0*/  LDL.LU R232, [R1+0x198] ;  /* 0x0001980001e87983 */ /* 0x001ea20000300800 */
[----:B------:R-:W-:-:S02]  /*40fd0*/  ISETP.GT.AND P4, PT, R3, 0x48, PT ;  /* 0x000000480300780c */ /* 0x000fc40003f84270 */
[----:B------:R-:W-:Y:S02]  /*40fe0*/  ISETP.GT.AND P3, PT, R3, 0x49, PT ;  /* 0x000000490300780c */ /* 0x000fe40003f64270 */
[C---:B------:R-:W-:Y:S02]  /*40ff0*/  ISETP.GT.AND P0, PT, R0.reuse, RZ, P4 ;  /* 0x000000ff0000720c */ /* 0x040fe40002704270 */
[C---:B------:R-:W-:Y:S02]  /*41000*/  ISETP.GT.AND P2, PT, R0.reuse, RZ, P3 ;  /* 0x000000ff0000720c */ /* 0x040fe40001f44270 */
[----:B------:R-:W-:Y:S01]  /*41010*/  ISETP.GT.AND P1, PT, R0, 0x8, P4 ;  /* 0x000000080000780c */ /* 0x000fe20002724270 */
[-C--:B---3--:R-:W-:Y:S01]  /*41020*/  FMUL R23, R23, R2.reuse ;  /* 0x0000000217177220 */ /* 0x088fe20000400000 */
[----:B----4-:R-:W-:-:S04]  /*41030*/  FMUL R22, R22, R2 ;  /* 0x0000000216167220 */ /* 0x010fc80000400000 */
[----:B------:R-:W-:Y:S02]  /*41040*/  F2FP.F16.F32.PACK_AB R23, RZ, R23 ;  /* 0x00000017ff17723e */ /* 0x000fe400000000ff */
[----:B------:R-:W-:-:S04]  /*41050*/  F2FP.F16.F32.PACK_AB R22, RZ, R22 ;  /* 0x00000016ff16723e */ /* 0x000fc800000000ff */
[----:B------:R-:W-:Y:S01]  /*41060*/  PRMT R233, R22, 0x7610, R233 ;  /* 0x0000761016e97816 */ /* 0x000fe200000000e9 */
[----:B--2---:R-:W-:-:S04]  /*41070*/  FMUL R232, R232, R2 ;  /* 0x00000002e8e87220 */ /* 0x004fc80000400000 */
[----:B------:R-:W-:Y:S01]  /*41080*/  @P0 STG.E.U16 desc[UR52][R18.64+0x90], R233 ;  /* 0x000090e912000986 */ /* 0x000fe2000c101534 */
[----:B------:R-:W-:-:S03]  /*41090*/  F2FP.F16.F32.PACK_AB R22, RZ, R232 ;  /* 0x000000e8ff16723e */ /* 0x000fc600000000ff */
[----:B------:R0:W-:Y:S04]  /*410a0*/  @P2 STG.E.U16 desc[UR52][R18.64+0x92], R23 ;  /* 0x0000921712002986 */ /* 0x0001e8000c101534 */
[----:B------:R1:W-:Y:S04]  /*410b0*/  @P1 STG.E.U16 desc[UR52][R20.64+0x90], R22 ;  /* 0x0000901614001986 */ /* 0x0003e8000c101534 */
[----:B0-----:R-:W2:Y:S04]  /*410c0*/  LDL.LU R23, [R1+0x19c] ;  /* 0x00019c0001177983 */ /* 0x001ea80000300800 */
[----:B-1----:R-:W3:Y:S01]  /*410d0*/  LDL.LU R22, [R1+0x1a0] ;  /* 0x0001a00001167983 */ /* 0x002ee20000300800 */
[-C--:B--2---:R-:W-:Y:S01]  /*410e0*/  FMUL R23, R23, R2.reuse ;  /* 0x0000000217177220 */ /* 0x084fe20000400000 */
[----:B---3--:R-:W-:-:S04]  /*410f0*/  FMUL R22, R22, R2 ;  /* 0x0000000216167220 */ /* 0x008fc80000400000 */
[----:B------:R-:W-:Y:S02]  /*41100*/  F2FP.F16.F32.PACK_AB R23, RZ, R23 ;  /* 0x00000017ff17723e */ /* 0x000fe400000000ff */
[----:B------:R-:W-:Y:S02]  /*41110*/  F2FP.F16.F32.PACK_AB R22, RZ, R22 ;  /* 0x00000016ff16723e */ /* 0x000fe400000000ff */
[----:B------:R-:W-:Y:S02]  /*41120*/  PRMT R232, R23, 0x7610, R232 ;  /* 0x0000761017e87816 */ /* 0x000fe400000000e8 */
[----:B------:R-:W-:Y:S02]  /*41130*/  PRMT R23, R22, 0x7610, R23 ;  /* 0x0000761016177816 */ /* 0x000fe40000000017 */
[----:B------:R-:W2:Y:S01]  /*41140*/  LDL.LU R22, [R1+0x1a4] ;  /* 0x0001a40001167983 */ /* 0x000ea20000300800 */
[----:B------:R-:W-:Y:S02]  /*41150*/  ISETP.GT.AND P2, PT, R3, 0x50, PT ;  /* 0x000000500300780c */ /* 0x000fe40003f44270 */
[----:B------:R-:W-:-:S02]  /*41160*/  ISETP.GT.AND P0, PT, R0, 0x8, P3 ;  /* 0x000000080000780c */ /* 0x000fc40001f04270 */
[----:B------:R-:W-:-:S11]  /*41170*/  ISETP.GT.AND P1, PT, R0, RZ, P2 ;  /* 0x000000ff0000720c */ /* 0x000fd60001724270 */
[----:B------:R-:W-:Y:S04]  /*41180*/  @P0 STG.E.U16 desc[UR52][R20.64+0x92], R232 ;  /* 0x000092e814000986 */ /* 0x000fe8000c101534 */
[----:B------:R0:W-:Y:S01]  /*41190*/  @P1 STG.E.U16 desc[UR52][R18.64+0xa0], R23 ;  /* 0x0000a01712001986 */ /* 0x0001e2000c101534 */
[----:B--2---:R-:W-:-:S05]  /*411a0*/  FMUL R22, R22, R2 ;  /* 0x0000000216167220 */ /* 0x004fca0000400000 */
[----:B------:R-:W-:-:S04]  /*411b0*/  F2FP.F16.F32.PACK_AB R22, RZ, R22 ;  /* 0x00000016ff16723e */ /* 0x000fc800000000ff */
[----:B0-----:R-:W-:Y:S02]  /*411c0*/  PRMT R23, R22, 0x7610, R23 ;  /* 0x0000761016177816 */ /* 0x001fe40000000017 */
[----:B------:R-:W2:Y:S01]  /*411d0*/  LDL.LU R22, [R1+0x1a8] ;  /* 0x0001a80001167983 */ /* 0x000ea20000300800 */
[----:B------:R-:W-:-:S04]  /*411e0*/  ISETP.GT.AND P0, PT, R3, 0x51, PT ;  /* 0x000000510300780c */ /* 0x000fc80003f04270 */
[----:B------:R-:W-:-:S13]  /*411f0*/  ISETP.GT.AND P1, PT, R0, RZ, P0 ;  /* 0x000000ff0000720c */ /* 0x000fda0000724270 */
[----:B------:R0:W-:Y:S01]  /*41200*/  @P1 STG.E.U16 desc[UR52][R18.64+0xa2], R23 ;  /* 0x0000a21712001986 */ /* 0x0001e2000c101534 */
[----:B------:R-:W-:Y:S01]  /*41210*/  ISETP.GT.AND P1, PT, R0, 0x8, P2 ;  /* 0x000000080000780c */ /* 0x000fe20001724270 */
[----:B--2---:R-:W-:-:S05]  /*41220*/  FMUL R22, R22, R2 ;  /* 0x0000000216167220 */ /* 0x004fca0000400000 */
[----:B------:R-:W-:-:S04]  /*41230*/  F2FP.F16.F32.PACK_AB R22, RZ, R22 ;  /* 0x00000016ff16723e */ /* 0x000fc800000000ff */
[----:B0-----:R-:W-:Y:S01]  /*41240*/  PRMT R23, R22, 0x7610, R23 ;  /* 0x0000761016177816 */ /* 0x001fe20000000017 */
[----:B------:R-:W-:-:S04]  /*41250*/  FMUL R22, R234, R2 ;  /* 0x00000002ea167220 */ /* 0x000fc80000400000 */
[----:B------:R0:W-:Y:S01]  /*41260*/  @P1 STG.E.U16 desc[UR52][R20.64+0xa0], R23 ;  /* 0x0000a01714001986 */ /* 0x0001e2000c101534 */
[----:B------:R-:W-:Y:S02]  /*41270*/  ISETP.GT.AND P1, PT, R0, 0x8, P0 ;  /* 0x000000080000780c */ /* 0x000fe40000724270 */
[----:B------:R-:W-:-:S04]  /*41280*/  F2FP.F16.F32.PACK_AB R22, RZ, R22 ;  /* 0x00000016ff16723e */ /* 0x000fc800000000ff */
[----:B------:R-:W-:-:S07]  /*41290*/  PRMT R232, R22, 0x7610, R232 ;  /* 0x0000761016e87816 */ /* 0x000fce00000000e8 */
[----:B------:R1:W-:Y:S01]  /*412a0*/  @P1 STG.E.U16 desc[UR52][R20.64+0xa2], R232 ;  /* 0x0000a2e814001986 */ /* 0x0003e2000c101534 */
[----:B------:R-:W-:Y:S01]  /*412b0*/  ISETP.GT.AND P1, PT, R3, 0x58, PT ;  /* 0x000000580300780c */ /* 0x000fe20003f24270 */
[----:B0-----:R-:W-:-:S03]  /*412c0*/  FMUL R23, R235, R2 ;  /* 0x00000002eb177220 */ /* 0x001fc60000400000 */
[----:B------:R-:W-:Y:S02]  /*412d0*/  ISETP.GT.AND P6, PT, R0, RZ, P1 ;  /* 0x000000ff0000720c */ /* 0x000fe40000fc4270 */
[----:B------:R-:W-:Y:S01]  /*412e0*/  F2FP.F16.F32.PACK_AB R22, RZ, R23 ;  /* 0x00000017ff16723e */ /* 0x000fe200000000ff */
[----:B-1----:R-:W2:Y:S04]  /*412f0*/  LDL.LU R232, [R1+0x168] ;  /* 0x0001680001e87983 */ /* 0x002ea80000300800 */
[----:B------:R-:W3:Y:S06]  /*41300*/  LDL.LU R234, [R1+0x16c] ;  /* 0x00016c0001ea7983 */ /* 0x000eec0000300800 */
[----:B------:R0:W-:Y:S01]  /*41310*/  @P6 STG.E.U16 desc[UR52][R18.64+0xb0], R22 ;  /* 0x0000b01612006986 */ /* 0x0001e2000c101534 */
[----:B------:R-:W-:-:S03]  /*41320*/  ISETP.GT.AND P6, PT, R3, 0x59, PT ;  /* 0x000000590300780c */ /* 0x000fc60003fc4270 */
[----:B------:R-:W4:Y:S01]  /*41330*/  LDL.LU R235, [R1+0x170] ;  /* 0x0001700001eb7983 */ /* 0x000f220000300800 */
[----:B------:R-:W-:Y:S01]  /*41340*/  ISETP.GT.AND P6, PT, R0, RZ, P6 ;  /* 0x000000ff0000720c */ /* 0x000fe200037c4270 */
[----:B0-----:R-:W-:Y:S02]  /*41350*/  FMUL R22, R16, R2 ;  /* 0x0000000210167220 */ /* 0x001fe40000400000 */
[----:B------:R-:W4:Y:S03]  /*41360*/  LDL.LU R16, [R1+0x174] ;  /* 0x0001740001107983 */ /* 0x000f260000300800 */
[----:B------:R-:W-:-:S07]  /*41370*/  F2FP.F16.F32.PACK_AB R22, RZ, R22 ;  /* 0x00000016ff16723e */ /* 0x000fce00000000ff */
[----:B------:R0:W-:Y:S01]  /*41380*/  @P6 STG.E.U16 desc[UR52][R18.64+0xb2], R22 ;  /* 0x0000b21612006986 */ /* 0x0001e2000c101534 */
[----:B------:R-:W-:Y:S01]  /*41390*/  ISETP.GT.AND P6, PT, R0, 0x8, P1 ;  /* 0x000000080000780c */ /* 0x000fe20000fc4270 */
[----:B0-----:R-:W-:Y:S02]  /*413a0*/  FMUL R22, R17, R2 ;  /* 0x0000000211167220 */ /* 0x001fe40000400000 */
[----:B------:R-:W4:Y:S03]  /*413b0*/  LDL.LU R17, [R1+0x178] ;  /* 0x0001780001117983 */ /* 0x000f260000300800 */
[----:B------:R-:W-:-:S07]  /*413c0*/  F2FP.F16.F32.PACK_AB R22, RZ, R22 ;  /* 0x00000016ff16723e */ /* 0x000fce00000000ff */
[----:B------:R0:W-:Y:S01]  /*413d0*/  @P6 STG.E.U16 desc[UR52][R20.64+0xb0], R22 ;  /* 0x0000b01614006986 */ /* 0x0001e2000c101534 */
[----:B------:R-:W-:-:S04]  /*413e0*/  ISETP.GT.AND P6, PT, R3, 0x59, PT ;  /* 0x000000590300780c */ /* 0x000fc80003fc4270 */
[----:B------:R-:W-:Y:S01]  /*413f0*/  ISETP.GT.AND P6, PT, R0, 0x8, P6 ;  /* 0x000000080000780c */ /* 0x000fe200037c4270 */
[----:B0-----:R-:W-:Y:S02]  /*41400*/  FMUL R22, R39, R2 ;  /* 0x0000000227167220 */ /* 0x001fe40000400000 */
[----:B------:R-:W4:Y:S03]  /*41410*/  LDL.LU R39, [R1+0x17c] ;  /* 0x00017c0001277983 */ /* 0x000f260000300800 */
[----:B------:R-:W-:-:S07]  /*41420*/  F2FP.F16.F32.PACK_AB R22, RZ, R22 ;  /* 0x00000016ff16723e */ /* 0x000fce00000000ff */
[----:B------:R0:W-:Y:S04]  /*41430*/  @P6 STG.E.U16 desc[UR52][R20.64+0xb2], R22 ;  /* 0x0000b21614006986 */ /* 0x0001e8000c101534 */
[----:B0-----:R-:W2:Y:S01]  /*41440*/  LDL.LU R22, [R1+0x140] ;  /* 0x0001400001167983 */ /* 0x001ea20000300800 */
[----:B------:R-:W-:-:S04]  /*41450*/  ISETP.GT.AND P6, PT, R3, 0x40, PT ;  /* 0x000000400300780c */ /* 0x000fc80003fc4270 */
[----:B------:R-:W-:Y:S01]  /*41460*/  ISETP.GT.AND P6, PT, R0, 0x80, P6 ;  /* 0x000000800000780c */ /* 0x000fe200037c4270 */
[----:B--2---:R-:W-:-:S05]  /*41470*/  FMUL R22, R22, R2 ;  /* 0x0000000216167220 */ /* 0x004fca0000400000 */
[----:B------:R-:W-:-:S07]  /*41480*/  F2FP.F16.F32.PACK_AB R22, RZ, R22 ;  /* 0x00000016ff16723e */ /* 0x000fce00000000ff */
[----:B------:R0:W-:Y:S04]  /*41490*/  @P6 STG.E.U16 desc[UR52][R10.64+0x80], R22 ;  /* 0x000080160a006986 */ /* 0x0001e8000c101534 */
[----:B0-----:R-:W2:Y:S01]  /*414a0*/  LDL.LU R22, [R1+0x144] ;  /* 0x0001440001167983 */ /* 0x001ea20000300800 */
[----:B------:R-:W-:Y:S01]  /*414b0*/  ISETP.GT.AND P6, PT, R0, 0x80, P5 ;  /* 0x000000800000780c */ /* 0x000fe20002fc4270 */
[----:B--2---:R-:W-:-:S05]  /*414c0*/  FMUL R22, R22, R2 ;  /* 0x0000000216167220 */ /* 0x004fca0000400000 */
        /* <DEDUP_REMOVED lines=42> */
[----:B------:R0:W-:Y:S01]  /*41770*/  @P6 STG.E.U16 desc[UR52][R10.64+0xa2], R22 ;  /* 0x0000a2160a006986 */ /* 0x0001e2000c101534 */
[----:B------:R-:W-:Y:S01]  /*41780*/  ISETP.GT.AND P6, PT, R0, 0x88, P2 ;  /* 0x000000880000780c */ /* 0x000fe200017c4270 */
[----:B0-----:R-:W-:Y:S02]  /*41790*/  FMUL R22, R232, R2 ;  /* 0x00000002e8167220 */ /* 0x001fe40000400000 */
[----:B------:R-:W2:Y:S03]  /*417a0*/  LDL.LU R232, [R1+0x128] ;  /* 0x0001280001e87983 */ /* 0x000ea60000300800 */
[----:B------:R-:W-:-:S07]  /*417b0*/  F2FP.F16.F32.PACK_AB R22, RZ, R22 ;  /* 0x00000016ff16723e */ /* 0x000fce00000000ff */
[----:B------:R3:W-:Y:S01]  /*417c0*/  @P6 STG.E.U16 desc[UR52][R14.64+0xa0], R22 ;  /* 0x0000a0160e006986 */ /* 0x0007e2000c101534 */
[----:B------:R-:W-:Y:S01]  /*417d0*/  ISETP.GT.AND P6, PT, R0, 0x88, P0 ;  /* 0x000000880000780c */ /* 0x000fe200007c4270 */
[----:B---3--:R-:W-:Y:S02]  /*417e0*/  FMUL R22, R234, R2 ;  /* 0x00000002ea167220 */ /* 0x008fe40000400000 */
[----:B------:R-:W3:Y:S03]  /*417f0*/  LDL.LU R234, [R1+0x12c] ;  /* 0x00012c0001ea7983 */ /* 0x000ee60000300800 */
[----:B------:R-:W-:-:S07]  /*41800*/  F2FP.F16.F32.PACK_AB R22, RZ, R22 ;  /* 0x00000016ff16723e */ /* 0x000fce00000000ff */
[----:B------:R4:W-:Y:S01]  /*41810*/  @P6 STG.E.U16 desc[UR52][R14.64+0xa2], R22 ;  /* 0x0000a2160e006986 */ /* 0x0009e2000c101534 */
[----:B------:R-:W-:Y:S01]  /*41820*/  ISETP.GT.AND P6, PT, R0, 0x80, P1 ;  /* 0x000000800000780c */ /* 0x000fe20000fc4270 */
[----:B----4-:R-:W-:Y:S02]  /*41830*/  FMUL R22, R235, R2 ;  /* 0x00000002eb167220 */ /* 0x010fe40000400000 */
        /* <DEDUP_REMOVED lines=78> */
[----:B---3--:R-:W-:-:S05]  /*41d20*/  FMUL R22, R234, R2 ;  /* 0x00000002ea167220 */ /* 0x008fca0000400000 */
[----:B------:R-:W-:-:S07]  /*41d30*/  F2FP.F16.F32.PACK_AB R22, RZ, R22 ;  /* 0x00000016ff16723e */ /* 0x000fce00000000ff */
[----:B------:R4:W-:Y:S01]  /*41d40*/  @P6 STG.E.U16 desc[UR52][R12.64+0xa2], R22 ;  /* 0x0000a2160c006986 */ /* 0x0009e2000c101534 */
[----:B------:R-:W-:Y:S01]  /*41d50*/  ISETP.GT.AND P6, PT, R0, 0x100, P1 ;  /* 0x000001000000780c */ /* 0x000fe20000fc4270 */
[----:B----4-:R-:W-:-:S05]  /*41d60*/  FMUL R22, R235, R2 ;  /* 0x00000002eb167220 */ /* 0x010fca0000400000 */
[----:B------:R-:W-:-:S07]  /*41d70*/  F2FP.F16.F32.PACK_AB R22, RZ, R22 ;  /* 0x00000016ff16723e */ /* 0x000fce00000000ff */
[----:B------:R0:W-:Y:S01]  /*41d80*/  @P6 STG.E.U16 desc[UR52][R6.64+0xb0], R22 ;  /* 0x0000b01606006986 */ /* 0x0001e2000c101534 */
[----:B------:R-:W-:-:S04]  /*41d90*/  ISETP.GT.AND P6, PT, R3, 0x59, PT ;  /* 0x000000590300780c */ /* 0x000fc80003fc4270 */
[----:B------:R-:W-:Y:S01]  /*41da0*/  ISETP.GT.AND P6, PT, R0, 0x100, P6 ;  /* 0x000001000000780c */ /* 0x000fe200037c4270 */
[----:B0-----:R-:W-:Y:S02]  /*41db0*/  FMUL R22, R16, R2 ;  /* 0x0000000210167220 */ /* 0x001fe40000400000 */
[----:B------:R-:W3:Y:S03]  /*41dc0*/  LDL.LU R16, [R1+0xe8] ;  /* 0x0000e80001107983 */ /* 0x000ee60000300800 */
[----:B------:R-:W-:-:S07]  /*41dd0*/  F2FP.F16.F32.PACK_AB R22, RZ, R22 ;  /* 0x00000016ff16723e */ /* 0x000fce00000000ff */
[----:B------:R0:W-:Y:S01]  /*41de0*/  @P6 STG.E.U16 desc[UR52][R6.64+0xb2], R22 ;  /* 0x0000b21606006986 */ /* 0x0001e2000c101534 */
[----:B------:R-:W-:Y:S01]  /*41df0*/  ISETP.GT.AND P6, PT, R0, 0x108, P1 ;  /* 0x000001080000780c */ /* 0x000fe20000fc4270 */
[----:B0-----:R-:W-:-:S05]  /*41e00*/  FMUL R22, R17, R2 ;  /* 0x0000000211167220 */ /* 0x001fca0000400000 */
[----:B------:R-:W-:-:S07]  /*41e10*/  F2FP.F16.F32.PACK_AB R22, RZ, R22 ;  /* 0x00000016ff16723e */ /* 0x000fce00000000ff */
[----:B------:R0:W-:Y:S01]  /*41e20*/  @P6 STG.E.U16 desc[UR52][R12.64+0xb0], R22 ;  /* 0x0000b0160c006986 */ /* 0x0001e2000c101534 */
[----:B------:R-:W-:-:S04]  /*41e30*/  ISETP.GT.AND P6, PT, R3, 0x59, PT ;  /* 0x000000590300780c */ /* 0x000fc80003fc4270 */
[----:B------:R-:W-:Y:S01]  /*41e40*/  ISETP.GT.AND P6, PT, R0, 0x108, P6 ;  /* 0x000001080000780c */ /* 0x000fe200037c4270 */
[----:B0-----:R-:W-:Y:S02]  /*41e50*/  FMUL R22, R39, R2 ;  /* 0x0000000227167220 */ /* 0x001fe40000400000 */
[----:B------:R-:W4:Y:S03]  /*41e60*/  LDL.LU R39, [R1+0xec] ;  /* 0x0000ec0001277983 */ /* 0x000f260000300800 */
[----:B------:R-:W-:Y:S01]  /*41e70*/  F2FP.F16.F32.PACK_AB R22, RZ, R22 ;  /* 0x00000016ff16723e */ /* 0x000fe200000000ff */
[----:B------:R-:W4:Y:S04]  /*41e80*/  LDL.LU R17, [R1+0xf4] ;  /* 0x0000f40001117983 */ /* 0x000f280000300800 */
[----:B------:R-:W4:Y:S04]  /*41e90*/  LDL.LU R235, [R1+0xf8] ;  /* 0x0000f80001eb7983 */ /* 0x000f280000300800 */
[----:B------:R-:W4:Y:S04]  /*41ea0*/  LDL.LU R234, [R1+0xfc] ;  /* 0x0000fc0001ea7983 */ /* 0x000f280000300800 */
        /* <DEDUP_REMOVED lines=21> */
[----:B------:R-:W-:-:S04]  /*42000*/  F2FP.F16.F32.PACK_AB R22, RZ, R22 ;  /* 0x00000016ff16723e */ /* 0x000fc800000000ff */
[----:B------:R-:W-:Y:S02]  /*42010*/  PRMT R23, R22, 0x7610, R23 ;  /* 0x0000761016177816 */ /* 0x000fe40000000017 */
[----:B------:R-:W2:Y:S04]  /*42020*/  LDL.LU R22, [R1+0xd0] ;  /* 0x0000d00001167983 */ /* 0x000ea80000300800 */
[----:B------:R0:W-:Y:S01]  /*42030*/  @P5 STG.E.U16 desc[UR52][R8.64+0x82], R23 ;  /* 0x0000821708005986 */ /* 0x0001e2000c101534 */
[----:B------:R-:W-:-:S03]  /*42040*/  ISETP.GT.AND P5, PT, R0, 0x180, P4 ;  /* 0x000001800000780c */ /* 0x000fc600027a4270 */
[----:B0-----:R-:W3:Y:S01]  /*42050*/  LDL.LU R23, [R1+0xd4] ;  /* 0x0000d40001177983 */ /* 0x001ee20000300800 */
[----:B--2---:R-:W-:-:S05]  /*42060*/  FMUL R22, R22, R2 ;  /* 0x0000000216167220 */ /* 0x004fca0000400000 */
[----:B------:R-:W-:-:S05]  /*42070*/  F2FP.F16.F32.PACK_AB R22, RZ, R22 ;  /* 0x00000016ff16723e */ /* 0x000fca00000000ff */
[----:B------:R0:W-:Y:S04]  /*42080*/  @P5 STG.E.U16 desc[UR52][R4.64+0x90], R22 ;  /* 0x0000901604005986 */ /* 0x0001e8000c101534 */
[----:B0-----:R-:W2:Y:S01]  /*42090*/  LDL.LU R22, [R1+0xd8] ;  /* 0x0000d80001167983 */ /* 0x001ea20000300800 */
[----:B---3--:R-:W-:Y:S01]  /*420a0*/  FMUL R23, R23, R2 ;  /* 0x0000000217177220 */ /* 0x008fe20000400000 */
[C---:B------:R-:W-:Y:S02]  /*420b0*/  ISETP.GT.AND P5, PT, R0.reuse, 0x180, P3 ;  /* 0x000001800000780c */ /* 0x040fe40001fa4270 */
[----:B------:R-:W-:Y:S02]  /*420c0*/  ISETP.GT.AND P4, PT, R0, 0x188, P4 ;  /* 0x000001880000780c */ /* 0x000fe40002784270 */
[----:B------:R-:W-:-:S04]  /*420d0*/  F2FP.F16.F32.PACK_AB R23, RZ, R23 ;  /* 0x00000017ff17723e */ /* 0x000fc800000000ff */
[----:B------:R-:W-:Y:S02]  /*420e0*/  PRMT R233, R23, 0x7610, R233 ;  /* 0x0000761017e97816 */ /* 0x000fe400000000e9 */
[----:B------:R-:W3:Y:S04]  /*420f0*/  LDL.LU R23, [R1+0xe0] ;  /* 0x0000e00001177983 */ /* 0x000ee80000300800 */
[----:B------:R0:W-:Y:S04]  /*42100*/  @P5 STG.E.U16 desc[UR52][R4.64+0x92], R233 ;  /* 0x000092e904005986 */ /* 0x0001e8000c101534 */
[----:B0-----:R-:W4:Y:S01]  /*42110*/  LDL.LU R233, [R1+0xf0] ;  /* 0x0000f00001e97983 */ /* 0x001f220000300800 */
[----:B--2---:R-:W-:-:S05]  /*42120*/  FMUL R22, R22, R2 ;  /* 0x0000000216167220 */ /* 0x004fca0000400000 */
[----:B------:R-:W-:-:S05]  /*42130*/  F2FP.F16.F32.PACK_AB R22, RZ, R22 ;  /* 0x00000016ff16723e */ /* 0x000fca00000000ff */
[----:B------:R0:W-:Y:S04]  /*42140*/  @P4 STG.E.U16 desc[UR52][R8.64+0x90], R22 ;  /* 0x0000901608004986 */ /* 0x0001e8000c101534 */
[----:B0-----:R-:W2:Y:S01]  /*42150*/  LDL.LU R22, [R1+0xe4] ;  /* 0x0000e40001167983 */ /* 0x001ea20000300800 */
[C---:B------:R-:W-:Y:S02]  /*42160*/  ISETP.GT.AND P3, PT, R0.reuse, 0x188, P3 ;  /* 0x000001880000780c */ /* 0x040fe40001f64270 */
[----:B------:R-:W-:Y:S01]  /*42170*/  ISETP.GT.AND P4, PT, R0, 0x180, P2 ;  /* 0x000001800000780c */ /* 0x000fe20001784270 */
[-C--:B------:R-:W-:Y:S01]  /*42180*/  FMUL R232, R232, R2.reuse ;  /* 0x00000002e8e87220 */ /* 0x080fe20000400000 */
[----:B---3--:R-:W-:Y:S01]  /*42190*/  FMUL R23, R23, R2 ;  /* 0x0000000217177220 */ /* 0x008fe20000400000 */
[----:B------:R-:W-:-:S03]  /*421a0*/  ISETP.GT.AND P5, PT, R0, 0x180, P0 ;  /* 0x000001800000780c */ /* 0x000fc600007a4270 */
[----:B------:R-:W-:Y:S02]  /*421b0*/  F2FP.F16.F32.PACK_AB R232, RZ, R232 ;  /* 0x000000e8ffe8723e */ /* 0x000fe400000000ff */
[----:B------:R-:W-:Y:S01]  /*421c0*/  F2FP.F16.F32.PACK_AB R23, RZ, R23 ;  /* 0x00000017ff17723e */ /* 0x000fe200000000ff */
[-C--:B------:R-:W-:Y:S01]  /*421d0*/  FMUL R16, R16, R2.reuse ;  /* 0x0000000210107220 */ /* 0x080fe20000400000 */
[----:B------:R-:W-:Y:S01]  /*421e0*/  ISETP.GT.AND P6, PT, R3, 0x59, PT ;  /* 0x000000590300780c */ /* 0x000fe20003fc4270 */
[-C--:B----4-:R-:W-:Y:S01]  /*421f0*/  FMUL R237, R39, R2.reuse ;  /* 0x0000000227ed7220 */ /* 0x090fe20000400000 */
[----:B------:R0:W-:Y:S01]  /*42200*/  @P3 STG.E.U16 desc[UR52][R8.64+0x92], R232 ;  /* 0x000092e808003986 */ /* 0x0001e2000c101534 */
[C---:B------:R-:W-:Y:S01]  /*42210*/  ISETP.GT.AND P2, PT, R0.reuse, 0x188, P2 ;  /* 0x000001880000780c */ /* 0x040fe20001744270 */
[----:B------:R-:W-:Y:S01]  /*42220*/  FMUL R236, R17, R2 ;  /* 0x0000000211ec7220 */ /* 0x000fe20000400000 */
[C---:B------:R-:W-:Y:S01]  /*42230*/  ISETP.GT.AND P0, PT, R0.reuse, 0x188, P0 ;  /* 0x000001880000780c */ /* 0x040fe20000704270 */
[----:B------:R1:W-:Y:S01]  /*42240*/  @P4 STG.E.U16 desc[UR52][R4.64+0xa0], R23 ;  /* 0x0000a01704004986 */ /* 0x0003e2000c101534 */
[----:B------:R-:W-:-:S02]  /*42250*/  ISETP.GT.AND P3, PT, R0, 0x180, P1 ;  /* 0x000001800000780c */ /* 0x000fc40000f64270 */
[C---:B------:R-:W-:Y:S01]  /*42260*/  ISETP.GT.AND P4, PT, R0.reuse, 0x180, P6 ;  /* 0x000001800000780c */ /* 0x040fe20003784270 */
[-C--:B------:R-:W-:Y:S01]  /*42270*/  FMUL R233, R233, R2.reuse ;  /* 0x00000002e9e97220 */ /* 0x080fe20000400000 */
[----:B------:R-:W-:Y:S01]  /*42280*/  ISETP.GT.AND P1, PT, R0, 0x188, P1 ;  /* 0x000001880000780c */ /* 0x000fe20000f24270 */
[-C--:B------:R-:W-:Y:S01]  /*42290*/  FMUL R235, R235, R2.reuse ;  /* 0x00000002ebeb7220 */ /* 0x080fe20000400000 */
[----:B------:R-:W-:Y:S01]  /*422a0*/  FMUL R234, R234, R2 ;  /* 0x00000002eaea7220 */ /* 0x000fe20000400000 */
[----:B0-----:R-:W-:Y:S01]  /*422b0*/  F2FP.F16.F32.PACK_AB R232, RZ, R236 ;  /* 0x000000ecffe8723e */ /* 0x001fe200000000ff */
[----:B------:R-:W3:Y:S01]  /*422c0*/  LDL.LU R39, [R1+0x3f8] ;  /* 0x0003f80001277983 */ /* 0x000ee20000300800 */
[----:B-1----:R-:W-:-:S03]  /*422d0*/  F2FP.F16.F32.PACK_AB R23, RZ, R16 ;  /* 0x00000010ff17723e */ /* 0x002fc600000000ff */
[----:B------:R0:W5:Y:S01]  /*422e0*/  LDL.LU R17, [R1+0x3f4] ;  /* 0x0003f40001117983 */ /* 0x0001620000300800 */
[----:B------:R-:W-:Y:S02]  /*422f0*/  F2FP.F16.F32.PACK_AB R233, RZ, R233 ;  /* 0x000000e9ffe9723e */ /* 0x000fe400000000ff */
[----:B------:R-:W-:Y:S01]  /*42300*/  PRMT R236, R23, 0x7610, R236 ;  /* 0x0000761017ec7816 */ /* 0x000fe200000000ec */
[----:B------:R0:W5:Y:S01]  /*42310*/  LDL.LU R16, [R1+0x3f0] ;  /* 0x0003f00001107983 */ /* 0x0001620000300800 */
[----:B--2---:R-:W-:-:S05]  /*42320*/  FMUL R22, R22, R2 ;  /* 0x0000000216167220 */ /* 0x004fca0000400000 */
        /* <DEDUP_REMOVED lines=9> */
[----:B-1----:R-:W3:Y:S01]  /*423c0*/  LDL.LU R23, [R1+0x84] ;  /* 0x0000840001177983 */ /* 0x002ee20000300800 */
[----:B--2---:R-:W-:-:S03]  /*423d0*/  F2FP.F16.F32.PACK_AB R233, RZ, R234 ;  /* 0x000000eaffe9723e */ /* 0x004fc600000000ff */
[----:B------:R1:W-:Y:S04]  /*423e0*/  @P1 STG.E.U16 desc[UR52][R8.64+0xb0], R22 ;  /* 0x0000b01608001986 */ /* 0x0003e8000c101534 */
[----:B----4-:R-:W2:Y:S04]  /*423f0*/  LDL.LU R232, [R1+0x80] ;  /* 0x0000800001e87983 */ /* 0x010ea80000300800 */
        /* <DEDUP_REMOVED lines=12> */
[----:B-1----:R-:W4:Y:S01]  /*424c0*/  LDL.LU R235, [R1+0xbc] ;  /* 0x0000bc0001eb7983 */ /* 0x002f220000300800 */
[-C--:B---3--:R-:W-:Y:S01]  /*424d0*/  FMUL R23, R23, R2.reuse ;  /* 0x0000000217177220 */ /* 0x088fe20000400000 */
[----:B--2---:R-:W-:-:S04]  /*424e0*/  FMUL R232, R232, R2 ;  /* 0x00000002e8e87220 */ /* 0x004fc80000400000 */
        /* <DEDUP_REMOVED lines=13> */
[----:B-1----:R-:W-:-:S03]  /*425c0*/  PRMT R232, R22, 0x7610, R232 ;  /* 0x0000761016e87816 */ /* 0x002fc600000000e8 */
[----:B---3--:R-:W3:Y:S04]  /*425d0*/  LDL.LU R23, [R1+0x94] ;  /* 0x0000940001177983 */ /* 0x008ee80000300800 */
[----:B------:R-:W4:Y:S04]  /*425e0*/  LDL.LU R22, [R1+0x90] ;  /* 0x0000900001167983 */ /* 0x000f280000300800 */
[----:B------:R1:W-:Y:S04]  /*425f0*/  @P1 STG.E.U16 desc[UR52][R20.64+0xc2], R232 ;  /* 0x0000c2e814001986 */ /* 0x0003e8000c101534 */
[----:B-1----:R-:W2:Y:S01]  /*42600*/  LDL.LU R232, [R1+0x98] ;  /* 0x0000980001e87983 */ /* 0x002ea20000300800 */
        /* <DEDUP_REMOVED lines=15> */
[----:B-1----:R-:W3:Y:S04]  /*42700*/  LDL.LU R23, [R1+0x9c] ;  /* 0x00009c0001177983 */ /* 0x002ee80000300800 */
[----:B--2---:R-:W2:Y:S01]  /*42710*/  LDL.LU R22, [R1+0xa0] ;  /* 0x0000a00001167983 */ /* 0x004ea20000300800 */
[-C--:B---3--:R-:W-:Y:S01]  /*42720*/  FMUL R23, R23, R2.reuse ;  /* 0x0000000217177220 */ /* 0x088fe20000400000 */
[----:B--2---:R-:W-:-:S04]  /*42730*/  FMUL R22, R22, R2 ;  /* 0x0000000216167220 */ /* 0x004fc80000400000 */
        /* <DEDUP_REMOVED lines=12> */
[----:B-1----:R-:W-:Y:S02]  /*42800*/  PRMT R23, R22, 0x7610, R23 ;  /* 0x0000761016177816 */ /* 0x002fe40000000017 */
[----:B------:R-:W2:Y:S01]  /*42810*/  LDL.LU R22, [R1+0xa8] ;  /* 0x0000a80001167983 */ /* 0x000ea20000300800 */
[----:B------:R-:W-:-:S04]  /*42820*/  ISETP.GT.AND P0, PT, R3, 0x71, PT ;  /* 0x000000710300780c */ /* 0x000fc80003f04270 */
[----:B------:R-:W-:-:S13]  /*42830*/  ISETP.GT.AND P1, PT, R0, RZ, P0 ;  /* 0x000000ff0000720c */ /* 0x000fda0000724270 */
[----:B------:R1:W-:Y:S01]  /*42840*/  @P1 STG.E.U16 desc[UR52][R18.64+0xe2], R23 ;  /* 0x0000e21712001986 */ /* 0x0003e2000c101534 */
[----:B------:R-:W-:Y:S01]  /*42850*/  ISETP.GT.AND P1, PT, R0, 0x8, P2 ;  /* 0x000000080000780c */ /* 0x000fe20001724270 */
[----:B--2---:R-:W-:-:S05]  /*42860*/  FMUL R22, R22, R2 ;  /* 0x0000000216167220 */ /* 0x004fca0000400000 */
[----:B------:R-:W-:-:S04]  /*42870*/  F2FP.F16.F32.PACK_AB R22, RZ, R22 ;  /* 0x00000016ff16723e */ /* 0x000fc800000000ff */
[----:B-1----:R-:W-:Y:S02]  /*42880*/  PRMT R23, R22, 0x7610, R23 ;  /* 0x0000761016177816 */ /* 0x002fe40000000017 */
[----:B------:R-:W2:Y:S04]  /*42890*/  LDL.LU R22, [R1+0xac] ;  /* 0x0000ac0001167983 */ /* 0x000ea80000300800 */
[----:B------:R1:W-:Y:S04]  /*428a0*/  @P1 STG.E.U16 desc[UR52][R20.64+0xe0], R23 ;  /* 0x0000e01714001986 */ /* 0x0003e8000c101534 */
[----:B-1----:R-:W3:Y:S01]  /*428b0*/  LDL.LU R23, [R1+0xb0] ;  /* 0x0000b00001177983 */ /* 0x002ee20000300800 */
[----:B------:R-:W-:Y:S01]  /*428c0*/  ISETP.GT.AND P1, PT, R0, 0x8, P0 ;  /* 0x000000080000780c */ /* 0x000fe20000724270 */
[----:B--2---:R-:W-:-:S05]  /*428d0*/  FMUL R22, R22, R2 ;  /* 0x0000000216167220 */ /* 0x004fca0000400000 */
[----:B------:R-:W-:-:S04]  /*428e0*/  F2FP.F16.F32.PACK_AB R22, RZ, R22 ;  /* 0x00000016ff16723e */ /* 0x000fc800000000ff */
[----:B------:R-:W-:Y:S01]  /*428f0*/  PRMT R232, R22, 0x7610, R232 ;  /* 0x0000761016e87816 */ /* 0x000fe200000000e8 */
[----:B---3--:R-:W-:-:S05]  /*42900*/  FMUL R23, R23, R2 ;  /* 0x0000000217177220 */ /* 0x008fca0000400000 */
[----:B------:R-:W-:Y:S02]  /*42910*/  F2FP.F16.F32.PACK_AB R22, RZ, R23 ;  /* 0x00000017ff16723e */ /* 0x000fe400000000ff */
[----:B------:R-:W2:Y:S04]  /*42920*/  LDL.LU R23, [R1+0xb4] ;  /* 0x0000b40001177983 */ /* 0x000ea80000300800 */
[----:B------:R-:W-:Y:S01]  /*42930*/  @P1 STG.E.U16 desc[UR52][R20.64+0xe2], R232 ;  /* 0x0000e2e814001986 */ /* 0x000fe2000c101534 */
[----:B------:R-:W-:-:S04]  /*42940*/  ISETP.GT.AND P1, PT, R3, 0x78, PT ;  /* 0x000000780300780c */ /* 0x000fc80003f24270 */
[----:B------:R-:W-:-:S13]  /*42950*/  ISETP.GT.AND P6, PT, R0, RZ, P1 ;  /* 0x000000ff0000720c */ /* 0x000fda0000fc4270 */
[----:B------:R2:W-:Y:S01]  /*42960*/  @P6 STG.E.U16 desc[UR52][R18.64+0xf0], R22 ;  /* 0x0000f01612006986 */ /* 0x0005e2000c101534 */
[----:B------:R-:W-:-:S04]  /*42970*/  ISETP.GT.AND P6, PT, R3, 0x79, PT ;  /* 0x000000790300780c */ /* 0x000fc80003fc4270 */
[----:B------:R-:W-:Y:S01]  /*42980*/  ISETP.GT.AND P6, PT, R0, RZ, P6 ;  /* 0x000000ff0000720c */ /* 0x000fe200037c4270 */
[----:B--2---:R-:W-:Y:S02]  /*42990*/  FMUL R22, R23, R2 ;  /* 0x0000000217167220 */ /* 0x004fe40000400000 */
        /* <DEDUP_REMOVED lines=13> */
[----:B------:R1:W-:Y:S04]  /*42a70*/  @P6 STG.E.U16 desc[UR52][R20.64+0xf2], R22 ;  /* 0x0000f21614006986 */ /* 0x0003e8000c101534 */
[----:B-1----:R-:W2:Y:S01]  /*42a80*/  LDL.LU R22, [R1+0x40] ;  /* 0x0000400001167983 */ /* 0x002ea20000300800 */
[----:B------:R-:W-:-:S04]  /*42a90*/  ISETP.GT.AND P6, PT, R3, 0x60, PT ;  /* 0x000000600300780c */ /* 0x000fc80003fc4270 */
[----:B------:R-:W-:Y:S01]  /*42aa0*/  ISETP.GT.AND P6, PT, R0, 0x80, P6 ;  /* 0x000000800000780c */ /* 0x000fe200037c4270 */
[----:B--2---:R-:W-:-:S05]  /*42ab0*/  FMUL R22, R22, R2 ;  /* 0x0000000216167220 */ /* 0x004fca0000400000 */
[----:B------:R-:W-:-:S07]  /*42ac0*/  F2FP.F16.F32.PACK_AB R22, RZ, R22 ;  /* 0x00000016ff16723e */ /* 0x000fce00000000ff */
[----:B------:R1:W-:Y:S04]  /*42ad0*/  @P6 STG.E.U16 desc[UR52][R10.64+0xc0], R22 ;  /* 0x0000c0160a006986 */ /* 0x0003e8000c101534 */
[----:B-1----:R-:W2:Y:S01]  /*42ae0*/  LDL.LU R22, [R1+0x44] ;  /* 0x0000440001167983 */ /* 0x002ea20000300800 */
[----:B------:R-:W-:Y:S01]  /*42af0*/  ISETP.GT.AND P6, PT, R0, 0x80, P5 ;  /* 0x000000800000780c */ /* 0x000fe20002fc4270 */
[----:B--2---:R-:W-:-:S05]  /*42b00*/  FMUL R22, R22, R2 ;  /* 0x0000000216167220 */ /* 0x004fca0000400000 */
        /* <DEDUP_REMOVED lines=60> */
[----:B-1----:R-:W-:Y:S02]  /*42ed0*/  FMUL R22, R23, R2 ;  /* 0x0000000217167220 */ /* 0x002fe40000400000 */
        /* <DEDUP_REMOVED lines=8> */
[----:B------:R-:W-:-:S04]  /*42f60*/  ISETP.GT.AND P6, PT, R3, 0x79, PT ;  /* 0x000000790300780c */ /* 0x000fc80003fc4270 */
[----:B------:R-:W-:Y:S01]  /*42f70*/  ISETP.GT.AND P6, PT, R0, 0x88, P6 ;  /* 0x000000880000780c */ /* 0x000fe200037c4270 */
[----:B----4-:R-:W-:Y:S02]  /*42f80*/  FMUL R22, R235, R2 ;  /* 0x00000002eb167220 */ /* 0x010fe40000400000 */
[----:B------:R-:W4:Y:S03]  /*42f90*/  LDL.LU R235, [R1+0x3c] ;  /* 0x00003c0001eb7983 */ /* 0x000f260000300800 */
[----:B------:R-:W-:-:S07]  /*42fa0*/  F2FP.F16.F32.PACK_AB R22, RZ, R22 ;  /* 0x00000016ff16723e */ /* 0x000fce00000000ff */
[----:B------:R1:W-:Y:S04]  /*42fb0*/  @P6 STG.E.U16 desc[UR52][R14.64+0xf2], R22 ;  /* 0x0000f2160e006986 */ /* 0x0003e8000c101534 */
[----:B-1----:R-:W2:Y:S01]  /*42fc0*/  LDL.LU R22, [R1] ;  /* 0x0000000001167983 */ /* 0x002ea20000300800 */
        /* <DEDUP_REMOVED lines=58> */
[-C--:B------:R-:W-:Y:S01]  /*43370*/  FMUL R23, R23, R2.reuse ;  /* 0x0000000217177220 */ /* 0x080fe20000400000 */
[----:B--2---:R-:W-:-:S05]  /*43380*/  FMUL R22, R22, R2 ;  /* 0x0000000216167220 */ /* 0x004fca0000400000 */
[----:B------:R-:W-:-:S06]  /*43390*/  F2FP.F16.F32.PACK_AB R22, RZ, R22 ;  /* 0x00000016ff16723e */ /* 0x000fcc00000000ff */
[----:B------:R1:W-:Y:S04]  /*433a0*/  @P6 STG.E.U16 desc[UR52][R12.64+0xe2], R22 ;  /* 0x0000e2160c006986 */ /* 0x0003e8000c101534 */
[----:B-1----:R-:W2:Y:S01]  /*433b0*/  LDL.LU R22, [R1+0x34] ;  /* 0x0000340001167983 */ /* 0x002ea20000300800 */
[----:B------:R-:W-:Y:S02]  /*433c0*/  ISETP.GT.AND P6, PT, R0, 0x100, P1 ;  /* 0x000001000000780c */ /* 0x000fe40000fc4270 */
[----:B------:R-:W-:-:S04]  /*433d0*/  F2FP.F16.F32.PACK_AB R23, RZ, R23 ;  /* 0x00000017ff17723e */ /* 0x000fc800000000ff */
[----:B------:R-:W-:-:S07]  /*433e0*/  PRMT R232, R23, 0x7610, R232 ;  /* 0x0000761017e87816 */ /* 0x000fce00000000e8 */
[----:B------:R0:W-:Y:S01]  /*433f0*/  @P6 STG.E.U16 desc[UR52][R6.64+0xf0], R232 ;  /* 0x0000f0e806006986 */ /* 0x0001e2000c101534 */
[----:B------:R-:W-:-:S04]  /*43400*/  ISETP.GT.AND P6, PT, R3, 0x79, PT ;  /* 0x000000790300780c */ /* 0x000fc80003fc4270 */
[----:B------:R-:W-:Y:S01]  /*43410*/  ISETP.GT.AND P6, PT, R0, 0x100, P6 ;  /* 0x000001000000780c */ /* 0x000fe200037c4270 */
[----:B------:R-:W-:-:S05]  /*43420*/  FMUL R216, R216, R2 ;  /* 0x00000002d8d87220 */ /* 0x000fca0000400000 */
[----:B------:R-:W-:Y:S01]  /*43430*/  F2FP.F16.F32.PACK_AB R216, RZ, R216 ;  /* 0x000000d8ffd8723e */ /* 0x000fe200000000ff */
[-C--:B------:R-:W-:Y:S01]  /*43440*/  FMUL R217, R217, R2.reuse ;  /* 0x00000002d9d97220 */ /* 0x080fe20000400000 */
[----:B------:R-:W-:-:S04]  /*43450*/  FMUL R219, R219, R2 ;  /* 0x00000002dbdb7220 */ /* 0x000fc80000400000 */
[----:B------:R-:W-:Y:S02]  /*43460*/  F2FP.F16.F32.PACK_AB R217, RZ, R217 ;  /* 0x000000d9ffd9723e */ /* 0x000fe400000000ff */
        /* <DEDUP_REMOVED lines=10> */
[-C--:B------:R-:W-:Y:S01]  /*43510*/  FMUL R224, R224, R2.reuse ;  /* 0x00000002e0e07220 */ /* 0x080fe20000400000 */
[----:B------:R-:W-:-:S03]  /*43520*/  FMUL R225, R225, R2 ;  /* 0x00000002e1e17220 */ /* 0x000fc60000400000 */
[----:B------:R-:W-:Y:S02]  /*43530*/  F2FP.F16.F32.PACK_AB R223, RZ, R223 ;  /* 0x000000dfffdf723e */ /* 0x000fe400000000ff */
[----:B------:R-:W-:Y:S01]  /*43540*/  F2FP.F16.F32.PACK_AB R224, RZ, R224 ;  /* 0x000000e0ffe0723e */ /* 0x000fe200000000ff */
[-C--:B------:R-:W-:Y:S01]  /*43550*/  FMUL R226, R226, R2.reuse ;  /* 0x00000002e2e27220 */ /* 0x080fe20000400000 */
[----:B------:R-:W-:Y:S01]  /*43560*/  F2FP.F16.F32.PACK_AB R225, RZ, R225 ;  /* 0x000000e1ffe1723e */ /* 0x000fe200000000ff */
[-C--:B------:R-:W-:Y:S01]  /*43570*/  FMUL R227, R227, R2.reuse ;  /* 0x00000002e3e37220 */ /* 0x080fe20000400000 */
[-C--:B------:R-:W-:Y:S01]  /*43580*/  FMUL R228, R228, R2.reuse ;  /* 0x00000002e4e47220 */ /* 0x080fe20000400000 */
[----:B------:R-:W-:Y:S01]  /*43590*/  FMUL R229, R229, R2 ;  /* 0x00000002e5e57220 */ /* 0x000fe20000400000 */
[----:B------:R-:W-:Y:S02]  /*435a0*/  F2FP.F16.F32.PACK_AB R226, RZ, R226 ;  /* 0x000000e2ffe2723e */ /* 0x000fe400000000ff */
[----:B------:R-:W-:-:S02]  /*435b0*/  F2FP.F16.F32.PACK_AB R227, RZ, R227 ;  /* 0x000000e3ffe3723e */ /* 0x000fc400000000ff */
[----:B------:R-:W-:Y:S02]  /*435c0*/  F2FP.F16.F32.PACK_AB R228, RZ, R228 ;  /* 0x000000e4ffe4723e */ /* 0x000fe400000000ff */
[----:B------:R-:W-:Y:S01]  /*435d0*/  F2FP.F16.F32.PACK_AB R229, RZ, R229 ;  /* 0x000000e5ffe5723e */ /* 0x000fe200000000ff */
[-C--:B------:R-:W-:Y:S01]  /*435e0*/  FMUL R230, R230, R2.reuse ;  /* 0x00000002e6e67220 */ /* 0x080fe20000400000 */
[-C--:B------:R-:W-:Y:S01]  /*435f0*/  FMUL R231, R231, R2.reuse ;  /* 0x00000002e7e77220 */ /* 0x080fe20000400000 */
[-C--:B------:R-:W-:Y:S01]  /*43600*/  FMUL R200, R200, R2.reuse ;  /* 0x00000002c8c87220 */ /* 0x080fe20000400000 */
[-C--:B------:R-:W-:Y:S01]  /*43610*/  FMUL R201, R201, R2.reuse ;  /* 0x00000002c9c97220 */ /* 0x080fe20000400000 */
[----:B------:R-:W-:Y:S01]  /*43620*/  FMUL R202, R202, R2 ;  /* 0x00000002caca7220 */ /* 0x000fe20000400000 */
[----:B------:R-:W-:Y:S02]  /*43630*/  F2FP.F16.F32.PACK_AB R230, RZ, R230 ;  /* 0x000000e6ffe6723e */ /* 0x000fe400000000ff */
[----:B------:R-:W-:-:S02]  /*43640*/  F2FP.F16.F32.PACK_AB R231, RZ, R231 ;  /* 0x000000e7ffe7723e */ /* 0x000fc400000000ff */
[----:B------:R-:W-:Y:S02]  /*43650*/  F2FP.F16.F32.PACK_AB R200, RZ, R200 ;  /* 0x000000c8ffc8723e */ /* 0x000fe400000000ff */
[----:B------:R-:W-:Y:S02]  /*43660*/  F2FP.F16.F32.PACK_AB R201, RZ, R201 ;  /* 0x000000c9ffc9723e */ /* 0x000fe400000000ff */
[----:B------:R-:W-:Y:S01]  /*43670*/  F2FP.F16.F32.PACK_AB R202, RZ, R202 ;  /* 0x000000caffca723e */ /* 0x000fe200000000ff */
[----:B------:R-:W-:-:S05]  /*43680*/  FMUL R203, R203, R2 ;  /* 0x00000002cbcb7220 */ /* 0x000fca0000400000 */
[----:B------:R-:W-:Y:S01]  /*43690*/  F2FP.F16.F32.PACK_AB R203, RZ, R203 ;  /* 0x000000cbffcb723e */ /* 0x000fe200000000ff */
[-C--:B------:R-:W-:Y:S01]  /*436a0*/  FMUL R204, R204, R2.reuse ;  /* 0x00000002cccc7220 */ /* 0x080fe20000400000 */
[-C--:B------:R-:W-:Y:S01]  /*436b0*/  FMUL R205, R205, R2.reuse ;  /* 0x00000002cdcd7220 */ /* 0x080fe20000400000 */
[----:B------:R-:W-:-:S03]  /*436c0*/  FMUL R206, R206, R2 ;  /* 0x00000002cece7220 */ /* 0x000fc60000400000 */
[----:B------:R-:W-:Y:S02]  /*436d0*/  F2FP.F16.F32.PACK_AB R204, RZ, R204 ;  /* 0x000000ccffcc723e */ /* 0x000fe400000000ff */
[----:B------:R-:W-:Y:S02]  /*436e0*/  F2FP.F16.F32.PACK_AB R205, RZ, R205 ;  /* 0x000000cdffcd723e */ /* 0x000fe400000000ff */
[----:B------:R-:W-:Y:S01]  /*436f0*/  F2FP.F16.F32.PACK_AB R206, RZ, R206 ;  /* 0x000000ceffce723e */ /* 0x000fe200000000ff */
[-C--:B------:R-:W-:Y:S01]  /*43700*/  FMUL R207, R207, R2.reuse ;  /* 0x00000002cfcf7220 */ /* 0x080fe20000400000 */
[----:B------:R-:W-:-:S04]  /*43710*/  FMUL R208, R208, R2 ;  /* 0x00000002d0d07220 */ /* 0x000fc80000400000 */
[----:B------:R-:W-:Y:S02]  /*43720*/  F2FP.F16.F32.PACK_AB R207, RZ, R207 ;  /* 0x000000cfffcf723e */ /* 0x000fe400000000ff */
[----:B------:R-:W-:Y:S01]  /*43730*/  F2FP.F16.F32.PACK_AB R208, RZ, R208 ;  /* 0x000000d0ffd0723e */ /* 0x000fe200000000ff */
[-C--:B------:R-:W-:Y:S01]  /*43740*/  FMUL R209, R209, R2.reuse ;  /* 0x00000002d1d17220 */ /* 0x080fe20000400000 */
[----:B--2---:R-:W-:-:S05]  /*43750*/  FMUL R23, R22, R2 ;  /* 0x0000000216177220 */ /* 0x004fca0000400000 */
[----:B------:R-:W-:Y:S01]  /*43760*/  F2FP.F16.F32.PACK_AB R23, RZ, R23 ;  /* 0x00000017ff17723e */ /* 0x000fe200000000ff */
[----:B---3--:R-:W-:-:S04]  /*43770*/  FMUL R22, R234, R2 ;  /* 0x00000002ea167220 */ /* 0x008fc80000400000 */
[----:B------:R0:W-:Y:S01]  /*43780*/  @P6 STG.E.U16 desc[UR52][R6.64+0xf2], R23 ;  /* 0x0000f21706006986 */ /* 0x0001e2000c101534 */
[----:B------:R-:W-:Y:S02]  /*43790*/  ISETP.GT.AND P6, PT, R0, 0x108, P1 ;  /* 0x000001080000780c */ /* 0x000fe40000fc4270 */
[----:B------:R-:W-:-:S04]  /*437a0*/  F2FP.F16.F32.PACK_AB R22, RZ, R22 ;  /* 0x00000016ff16723e */ /* 0x000fc800000000ff */
[----:B------:R-:W-:-:S07]  /*437b0*/  PRMT R233, R22, 0x7610, R233 ;  /* 0x0000761016e97816 */ /* 0x000fce00000000e9 */
[----:B------:R0:W-:Y:S01]  /*437c0*/  @P6 STG.E.U16 desc[UR52][R12.64+0xf0], R233 ;  /* 0x0000f0e90c006986 */ /* 0x0001e2000c101534 */
[----:B------:R-:W-:Y:S01]  /*437d0*/  ISETP.GT.AND P6, PT, R3, 0x79, PT ;  /* 0x000000790300780c */ /* 0x000fe20003fc4270 */
[----:B----4-:R-:W-:-:S03]  /*437e0*/  FMUL R22, R235, R2 ;  /* 0x00000002eb167220 */ /* 0x010fc60000400000 */
[----:B------:R-:W-:Y:S02]  /*437f0*/  ISETP.GT.AND P6, PT, R0, 0x108, P6 ;  /* 0x000001080000780c */ /* 0x000fe400037c4270 */
[----:B------:R-:W-:-:S11]  /*43800*/  F2FP.F16.F32.PACK_AB R22, RZ, R22 ;  /* 0x00000016ff16723e */ /* 0x000fd600000000ff */
[----:B------:R0:W-:Y:S01]  /*43810*/  @P6 STG.E.U16 desc[UR52][R12.64+0xf2], R22 ;  /* 0x0000f2160c006986 */ /* 0x0001e2000c101534 */
[----:B------:R-:W-:-:S04]  /*43820*/  ISETP.GT.AND P6, PT, R3, 0x60, PT ;  /* 0x000000600300780c */ /* 0x000fc80003fc4270 */
[----:B------:R-:W-:-:S13]  /*43830*/  ISETP.GT.AND P6, PT, R0, 0x180, P6 ;  /* 0x000001800000780c */ /* 0x000fda00037c4270 */
[----:B------:R0:W-:Y:S01]  /*43840*/  @P6 STG.E.U16 desc[UR52][R4.64+0xc0], R216 ;  /* 0x0000c0d804006986 */ /* 0x0001e2000c101534 */
[C---:B------:R-:W-:Y:S02]  /*43850*/  ISETP.GT.AND P6, PT, R0.reuse, 0x180, P5 ;  /* 0x000001800000780c */ /* 0x040fe40002fc4270 */
[----:B------:R-:W-:-:S11]  /*43860*/  ISETP.GT.AND P5, PT, R0, 0x188, P5 ;  /* 0x000001880000780c */ /* 0x000fd60002fa4270 */
[----:B------:R0:W-:Y:S01]  /*43870*/  @P6 STG.E.U16 desc[UR52][R4.64+0xc2], R217 ;  /* 0x0000c2d904006986 */ /* 0x0001e2000c101534 */
[----:B------:R-:W-:-:S03]  /*43880*/  ISETP.GT.AND P6, PT, R3, 0x60, PT ;  /* 0x000000600300780c */ /* 0x000fc60003fc4270 */
[----:B------:R0:W-:Y:S01]  /*43890*/  @P5 STG.E.U16 desc[UR52][R8.64+0xc2], R219 ;  /* 0x0000c2db08005986 */ /* 0x0001e2000c101534 */
[C---:B------:R-:W-:Y:S02]  /*438a0*/  ISETP.GT.AND P6, PT, R0.reuse, 0x188, P6 ;  /* 0x000001880000780c */ /* 0x040fe400037c4270 */
[C---:B------:R-:W-:Y:S02]  /*438b0*/  ISETP.GT.AND P5, PT, R0.reuse, 0x180, P4 ;  /* 0x000001800000780c */ /* 0x040fe400027a4270 */
[----:B------:R-:W-:-:S09]  /*438c0*/  ISETP.GT.AND P4, PT, R0, 0x188, P4 ;  /* 0x000001880000780c */ /* 0x000fd20002784270 */
[----:B------:R0:W-:Y:S04]  /*438d0*/  @P6 STG.E.U16 desc[UR52][R8.64+0xc0], R218 ;  /* 0x0000c0da08006986 */ /* 0x0001e8000c101534 */
[----:B------:R0:W-:Y:S01]  /*438e0*/  @P5 STG.E.U16 desc[UR52][R4.64+0xd0], R220 ;  /* 0x0000d0dc04005986 */ /* 0x0001e2000c101534 */
[C---:B------:R-:W-:Y:S02]  /*438f0*/  ISETP.GT.AND P5, PT, R0.reuse, 0x180, P3 ;  /* 0x000001800000780c */ /* 0x040fe40001fa4270 */
[----:B------:R-:W-:-:S11]  /*43900*/  ISETP.GT.AND P3, PT, R0, 0x188, P3 ;  /* 0x000001880000780c */ /* 0x000fd60001f64270 */
[----:B------:R0:W-:Y:S04]  /*43910*/  @P5 STG.E.U16 desc[UR52][R4.64+0xd2], R221 ;  /* 0x0000d2dd04005986 */ /* 0x0001e8000c101534 */
[----:B------:R0:W-:Y:S01]  /*43920*/  @P4 STG.E.U16 desc[UR52][R8.64+0xd0], R222 ;  /* 0x0000d0de08004986 */ /* 0x0001e2000c101534 */
[C---:B------:R-:W-:Y:S02]  /*43930*/  ISETP.GT.AND P4, PT, R0.reuse, 0x180, P2 ;  /* 0x000001800000780c */ /* 0x040fe40001784270 */
[C---:B------:R-:W-:Y:S02]  /*43940*/  ISETP.GT.AND P5, PT, R0.reuse, 0x180, P0 ;  /* 0x000001800000780c */ /* 0x040fe400007a4270 */
[C---:B------:R-:W-:Y:S02]  /*43950*/  ISETP.GT.AND P2, PT, R0.reuse, 0x188, P2 ;  /* 0x000001880000780c */ /* 0x040fe40001744270 */
[----:B------:R-:W-:Y:S01]  /*43960*/  ISETP.GT.AND P6, PT, R3, 0x79, PT ;  /* 0x000000790300780c */ /* 0x000fe20003fc4270 */
[----:B------:R0:W-:Y:S01]  /*43970*/  @P3 STG.E.U16 desc[UR52][R8.64+0xd2], R223 ;  /* 0x0000d2df08003986 */ /* 0x0001e2000c101534 */
[----:B------:R-:W-:-:S02]  /*43980*/  ISETP.GT.AND P0, PT, R0, 0x188, P0 ;  /* 0x000001880000780c */ /* 0x000fc40000704270 */
[----:B------:R-:W-:-:S03]  /*43990*/  ISETP.GT.AND P3, PT, R0, 0x180, P1 ;  /* 0x000001800000780c */ /* 0x000fc60000f64270 */
[----:B------:R0:W-:Y:S01]  /*439a0*/  @P4 STG.E.U16 desc[UR52][R4.64+0xe0], R224 ;  /* 0x0000e0e004004986 */ /* 0x0001e2000c101534 */
[----:B------:R-:W-:-:S03]  /*439b0*/  ISETP.GT.AND P4, PT, R0, 0x180, P6 ;  /* 0x000001800000780c */ /* 0x000fc60003784270 */
[----:B------:R0:W-:Y:S01]  /*439c0*/  @P5 STG.E.U16 desc[UR52][R4.64+0xe2], R225 ;  /* 0x0000e2e104005986 */ /* 0x0001e2000c101534 */
[----:B------:R-:W-:-:S03]  /*439d0*/  ISETP.GT.AND P1, PT, R0, 0x188, P1 ;  /* 0x000001880000780c */ /* 0x000fc60000f24270 */
[----:B------:R0:W-:Y:S01]  /*439e0*/  @P2 STG.E.U16 desc[UR52][R8.64+0xe0], R226 ;  /* 0x0000e0e208002986 */ /* 0x0001e2000c101534 */
[C---:B------:R-:W-:Y:S02]  /*439f0*/  ISETP.GT.AND P2, PT, R3.reuse, 0x79, PT ;  /* 0x000000790300780c */ /* 0x040fe40003f44270 */
[C---:B------:R-:W-:Y:S02]  /*43a00*/  ISETP.GT.AND P6, PT, R3.reuse, 0x80, PT ;  /* 0x000000800300780c */ /* 0x040fe40003fc4270 */
[----:B------:R-:W-:Y:S01]  /*43a10*/  ISETP.GT.AND P5, PT, R3, 0x81, PT ;  /* 0x000000810300780c */ /* 0x000fe20003fa4270 */
[----:B------:R0:W-:Y:S01]  /*43a20*/  @P0 STG.E.U16 desc[UR52][R8.64+0xe2], R227 ;  /* 0x0000e2e308000986 */ /* 0x0001e2000c101534 */
[C---:B------:R-:W-:Y:S02]  /*43a30*/  ISETP.GT.AND P0, PT, R0.reuse, 0x188, P2 ;  /* 0x000001880000780c */ /* 0x040fe40001704270 */
[C---:B------:R-:W-:Y:S01]  /*43a40*/  ISETP.GT.AND P2, PT, R0.reuse, RZ, P6 ;  /* 0x000000ff0000720c */ /* 0x040fe20003744270 */
[----:B------:R0:W-:Y:S01]  /*43a50*/  @P3 STG.E.U16 desc[UR52][R4.64+0xf0], R228 ;  /* 0x0000f0e404003986 */ /* 0x0001e2000c101534 */
[----:B------:R-:W-:-:S03]  /*43a60*/  ISETP.GT.AND P3, PT, R0, RZ, P5 ;  /* 0x000000ff0000720c */ /* 0x000fc60002f64270 */
[----:B------:R0:W-:Y:S01]  /*43a70*/  @P4 STG.E.U16 desc[UR52][R4.64+0xf2], R229 ;  /* 0x0000f2e504004986 */ /* 0x0001e2000c101534 */
[----:B------:R-:W-:-:S03]  /*43a80*/  ISETP.GT.AND P4, PT, R0, 0x8, P6 ;  /* 0x000000080000780c */ /* 0x000fc60003784270 */
[----:B------:R0:W-:Y:S01]  /*43a90*/  @P1 STG.E.U16 desc[UR52][R8.64+0xf0], R230 ;  /* 0x0000f0e608001986 */ /* 0x0001e2000c101534 */
[----:B------:R-:W-:-:S03]  /*43aa0*/  ISETP.GT.AND P1, PT, R0, 0x8, P5 ;  /* 0x000000080000780c */ /* 0x000fc60002f24270 */
[----:B------:R0:W-:Y:S04]  /*43ab0*/  @P0 STG.E.U16 desc[UR52][R8.64+0xf2], R231 ;  /* 0x0000f2e708000986 */ /* 0x0001e8000c101534 */
[----:B------:R0:W-:Y:S04]  /*43ac0*/  @P2 STG.E.U16 desc[UR52][R18.64+0x100], R200 ;  /* 0x000100c812002986 */ /* 0x0001e8000c101534 */
[----:B------:R0:W-:Y:S01]  /*43ad0*/  @P3 STG.E.U16 desc[UR52][R18.64+0x102], R201 ;  /* 0x000102c912003986 */ /* 0x0001e2000c101534 */
[----:B------:R-:W-:-:S03]  /*43ae0*/  ISETP.GT.AND P3, PT, R3, 0x89, PT ;  /* 0x000000890300780c */ /* 0x000fc60003f64270 */
[----:B------:R0:W-:Y:S01]  /*43af0*/  @P4 STG.E.U16 desc[UR52][R20.64+0x100], R202 ;  /* 0x000100ca14004986 */ /* 0x0001e2000c101534 */
[----:B------:R-:W-:Y:S02]  /*43b00*/  ISETP.GT.AND P4, PT, R3, 0x88, PT ;  /* 0x000000880300780c */ /* 0x000fe40003f84270 */
[C---:B------:R-:W-:Y:S02]  /*43b10*/  ISETP.GT.AND P2, PT, R0.reuse, RZ, P3 ;  /* 0x000000ff0000720c */ /* 0x040fe40001f44270 */
[C---:B------:R-:W-:Y:S01]  /*43b20*/  ISETP.GT.AND P0, PT, R0.reuse, RZ, P4 ;  /* 0x000000ff0000720c */ /* 0x040fe20002704270 */
[----:B------:R0:W-:Y:S01]  /*43b30*/  @P1 STG.E.U16 desc[UR52][R20.64+0x102], R203 ;  /* 0x000102cb14001986 */ /* 0x0001e2000c101534 */
[----:B------:R-:W-:-:S09]  /*43b40*/  ISETP.GT.AND P1, PT, R0, 0x8, P4 ;  /* 0x000000080000780c */ /* 0x000fd20002724270 */
[----:B------:R0:W-:Y:S01]  /*43b50*/  @P2 STG.E.U16 desc[UR52][R18.64+0x112], R205 ;  /* 0x000112cd12002986 */ /* 0x0001e2000c101534 */
[----:B------:R-:W-:-:S03]  /*43b60*/  ISETP.GT.AND P2, PT, R3, 0x90, PT ;  /* 0x000000900300780c */ /* 0x000fc60003f44270 */
[----:B------:R0:W-:Y:S01]  /*43b70*/  @P0 STG.E.U16 desc[UR52][R18.64+0x110], R204 ;  /* 0x000110cc12000986 */ /* 0x0001e2000c101534 */
[----:B------:R-:W-:-:S03]  /*43b80*/  ISETP.GT.AND P0, PT, R0, 0x8, P3 ;  /* 0x000000080000780c */ /* 0x000fc60001f04270 */
[----:B------:R0:W-:Y:S01]  /*43b90*/  @P1 STG.E.U16 desc[UR52][R20.64+0x110], R206 ;  /* 0x000110ce14001986 */ /* 0x0001e2000c101534 */
[----:B------:R-:W-:-:S09]  /*43ba0*/  ISETP.GT.AND P1, PT, R0, RZ, P2 ;  /* 0x000000ff0000720c */ /* 0x000fd20001724270 */
[----:B------:R0:W-:Y:S01]  /*43bb0*/  @P0 STG.E.U16 desc[UR52][R20.64+0x112], R207 ;  /* 0x000112cf14000986 */ /* 0x0001e2000c101534 */
[----:B------:R-:W-:-:S03]  /*43bc0*/  ISETP.GT.AND P0, PT, R3, 0x91, PT ;  /* 0x000000910300780c */ /* 0x000fc60003f04270 */
[----:B------:R0:W-:Y:S01]  /*43bd0*/  @P1 STG.E.U16 desc[UR52][R18.64+0x120], R208 ;  /* 0x000120d012001986 */ /* 0x0001e2000c101534 */
[----:B------:R-:W-:Y:S02]  /*43be0*/  ISETP.GT.AND P1, PT, R0, RZ, P0 ;  /* 0x000000ff0000720c */ /* 0x000fe40000724270 */
[----:B------:R-:W-:Y:S01]  /*43bf0*/  F2FP.F16.F32.PACK_AB R209, RZ, R209 ;  /* 0x000000d1ffd1723e */ /* 0x000fe200000000ff */
[----:B------:R-:W-:-:S10]  /*43c00*/  FMUL R210, R210, R2 ;  /* 0x00000002d2d27220 */ /* 0x000fd40000400000 */
[----:B------:R0:W-:Y:S01]  /*43c10*/  @P1 STG.E.U16 desc[UR52][R18.64+0x122], R209 ;  /* 0x000122d112001986 */ /* 0x0001e2000c101534 */
[----:B------:R-:W-:Y:S02]  /*43c20*/  ISETP.GT.AND P1, PT, R0, 0x8, P2 ;  /* 0x000000080000780c */ /* 0x000fe40001724270 */
[----:B------:R-:W-:Y:S01]  /*43c30*/  F2FP.F16.F32.PACK_AB R210, RZ, R210 ;  /* 0x000000d2ffd2723e */ /* 0x000fe200000000ff */
[----:B------:R-:W-:-:S10]  /*43c40*/  FMUL R211, R211, R2 ;  /* 0x00000002d3d37220 */ /* 0x000fd40000400000 */
[----:B------:R0:W-:Y:S01]  /*43c50*/  @P1 STG.E.U16 desc[UR52][R20.64+0x120], R210 ;  /* 0x000120d214001986 */ /* 0x0001e2000c101534 */
[----:B------:R-:W-:Y:S02]  /*43c60*/  ISETP.GT.AND P1, PT, R0, 0x8, P0 ;  /* 0x000000080000780c */ /* 0x000fe40000724270 */
[----:B------:R-:W-:Y:S01]  /*43c70*/  F2FP.F16.F32.PACK_AB R211, RZ, R211 ;  /* 0x000000d3ffd3723e */ /* 0x000fe200000000ff */
[----:B------:R-:W-:-:S10]  /*43c80*/  FMUL R212, R212, R2 ;  /* 0x00000002d4d47220 */ /* 0x000fd40000400000 */
[----:B------:R0:W-:Y:S01]  /*43c90*/  @P1 STG.E.U16 desc[UR52][R20.64+0x122], R211 ;  /* 0x000122d314001986 */ /* 0x0001e2000c101534 */
[----:B------:R-:W-:-:S04]  /*43ca0*/  ISETP.GT.AND P1, PT, R3, 0x98, PT ;  /* 0x000000980300780c */ /* 0x000fc80003f24270 */
[----:B------:R-:W-:Y:S02]  /*43cb0*/  ISETP.GT.AND P6, PT, R0, RZ, P1 ;  /* 0x000000ff0000720c */ /* 0x000fe40000fc4270 */
        /* <DEDUP_REMOVED lines=156> */
[-C--:B------:R-:W-:Y:S01]  /*44680*/  FMUL R153, R153, R2.reuse ;  /* 0x0000000299997220 */ /* 0x080fe20000400000 */
[----:B------:R-:W-:-:S09]  /*44690*/  FMUL R155, R155, R2 ;  /* 0x000000029b9b7220 */ /* 0x000fd20000400000 */
[----:B------:R0:W-:Y:S01]  /*446a0*/  @P6 STG.E.U16 desc[UR52][R4.64+0x100], R152 ;  /* 0x0001009804006986 */ /* 0x0001e2000c101534 */
[C---:B------:R-:W-:Y:S02]  /*446b0*/  ISETP.GT.AND P6, PT, R0.reuse, 0x180, P5 ;  /* 0x000001800000780c */ /* 0x040fe40002fc4270 */
[----:B------:R-:W-:Y:S02]  /*446c0*/  ISETP.GT.AND P5, PT, R0, 0x188, P5 ;  /* 0x000001880000780c */ /* 0x000fe40002fa4270 */
[----:B------:R-:W-:Y:S02]  /*446d0*/  F2FP.F16.F32.PACK_AB R153, RZ, R153 ;  /* 0x00000099ff99723e */ /* 0x000fe400000000ff */
[----:B------:R-:W-:-:S07]  /*446e0*/  F2FP.F16.F32.PACK_AB R155, RZ, R155 ;  /* 0x0000009bff9b723e */ /* 0x000fce00000000ff */
[----:B------:R0:W-:Y:S01]  /*446f0*/  @P6 STG.E.U16 desc[UR52][R4.64+0x102], R153 ;  /* 0x0001029904006986 */ /* 0x0001e2000c101534 */
[----:B------:R-:W-:-:S03]  /*44700*/  ISETP.GT.AND P6, PT, R3, 0x80, PT ;  /* 0x000000800300780c */ /* 0x000fc60003fc4270 */
[----:B------:R0:W-:Y:S01]  /*44710*/  @P5 STG.E.U16 desc[UR52][R8.64+0x102], R155 ;  /* 0x0001029b08005986 */ /* 0x0001e2000c101534 */
[C---:B------:R-:W-:Y:S02]  /*44720*/  ISETP.GT.AND P6, PT, R0.reuse, 0x188, P6 ;  /* 0x000001880000780c */ /* 0x040fe400037c4270 */
[----:B------:R-:W-:Y:S01]  /*44730*/  ISETP.GT.AND P5, PT, R0, 0x180, P4 ;  /* 0x000001800000780c */ /* 0x000fe200027a4270 */
[-C--:B------:R-:W-:Y:S01]  /*44740*/  FMUL R154, R154, R2.reuse ;  /* 0x000000029a9a7220 */ /* 0x080fe20000400000 */
[----:B------:R-:W-:-:S04]  /*44750*/  FMUL R156, R156, R2 ;  /* 0x000000029c9c7220 */ /* 0x000fc80000400000 */
[----:B------:R-:W-:Y:S02]  /*44760*/  F2FP.F16.F32.PACK_AB R154, RZ, R154 ;  /* 0x0000009aff9a723e */ /* 0x000fe400000000ff */
[----:B------:R-:W-:-:S03]  /*44770*/  F2FP.F16.F32.PACK_AB R156, RZ, R156 ;  /* 0x0000009cff9c723e */ /* 0x000fc600000000ff */
[----:B------:R0:W-:Y:S01]  /*44780*/  @P6 STG.E.U16 desc[UR52][R8.64+0x100], R154 ;  /* 0x0001009a08006986 */ /* 0x0001e2000c101534 */
[----:B------:R-:W-:-:S03]  /*44790*/  ISETP.GT.AND P4, PT, R0, 0x188, P4 ;  /* 0x000001880000780c */ /* 0x000fc60002784270 */
[----:B------:R0:W-:Y:S01]  /*447a0*/  @P5 STG.E.U16 desc[UR52][R4.64+0x110], R156 ;  /* 0x0001109c04005986 */ /* 0x0001e2000c101534 */
[----:B------:R-:W-:Y:S01]  /*447b0*/  ISETP.GT.AND P5, PT, R0, 0x180, P3 ;  /* 0x000001800000780c */ /* 0x000fe20001fa4270 */
[-C--:B------:R-:W-:Y:S01]  /*447c0*/  FMUL R157, R157, R2.reuse ;  /* 0x000000029d9d7220 */ /* 0x080fe20000400000 */
[----:B------:R-:W-:-:S04]  /*447d0*/  FMUL R158, R158, R2 ;  /* 0x000000029e9e7220 */ /* 0x000fc80000400000 */
[----:B------:R-:W-:Y:S02]  /*447e0*/  F2FP.F16.F32.PACK_AB R157, RZ, R157 ;  /* 0x0000009dff9d723e */ /* 0x000fe400000000ff */
[----:B------:R-:W-:Y:S02]  /*447f0*/  F2FP.F16.F32.PACK_AB R158, RZ, R158 ;  /* 0x0000009eff9e723e */ /* 0x000fe400000000ff */
[----:B------:R-:W-:-:S03]  /*44800*/  ISETP.GT.AND P3, PT, R0, 0x188, P3 ;  /* 0x000001880000780c */ /* 0x000fc60001f64270 */
[----:B------:R0:W-:Y:S01]  /*44810*/  @P5 STG.E.U16 desc[UR52][R4.64+0x112], R157 ;  /* 0x0001129d04005986 */ /* 0x0001e2000c101534 */
[----:B------:R-:W-:-:S03]  /*44820*/  FMUL R159, R159, R2 ;  /* 0x000000029f9f7220 */ /* 0x000fc60000400000 */
[----:B------:R0:W-:Y:S01]  /*44830*/  @P4 STG.E.U16 desc[UR52][R8.64+0x110], R158 ;  /* 0x0001109e08004986 */ /* 0x0001e2000c101534 */
[----:B------:R-:W-:Y:S01]  /*44840*/  ISETP.GT.AND P4, PT, R0, 0x180, P2 ;  /* 0x000001800000780c */ /* 0x000fe20001784270 */
[----:B------:R-:W-:Y:S01]  /*44850*/  FMUL R160, R160, R2 ;  /* 0x00000002a0a07220 */ /* 0x000fe20000400000 */
[----:B------:R-:W-:Y:S02]  /*44860*/  F2FP.F16.F32.PACK_AB R159, RZ, R159 ;  /* 0x0000009fff9f723e */ /* 0x000fe400000000ff */
[C---:B------:R-:W-:Y:S02]  /*44870*/  ISETP.GT.AND P5, PT, R0.reuse, 0x180, P0 ;  /* 0x000001800000780c */ /* 0x040fe400007a4270 */
[----:B------:R-:W-:Y:S02]  /*44880*/  F2FP.F16.F32.PACK_AB R160, RZ, R160 ;  /* 0x000000a0ffa0723e */ /* 0x000fe400000000ff */
[----:B------:R-:W-:Y:S01]  /*44890*/  ISETP.GT.AND P2, PT, R0, 0x188, P2 ;  /* 0x000001880000780c */ /* 0x000fe20001744270 */
[-C--:B------:R-:W-:Y:S01]  /*448a0*/  FMUL R161, R161, R2.reuse ;  /* 0x00000002a1a17220 */ /* 0x080fe20000400000 */
[----:B------:R-:W-:Y:S01]  /*448b0*/  ISETP.GT.AND P6, PT, R3, 0x99, PT ;  /* 0x000000990300780c */ /* 0x000fe20003fc4270 */
[----:B------:R-:W-:Y:S01]  /*448c0*/  FMUL R162, R162, R2 ;  /* 0x00000002a2a27220 */ /* 0x000fe20000400000 */
[----:B------:R0:W-:Y:S01]  /*448d0*/  @P3 STG.E.U16 desc[UR52][R8.64+0x112], R159 ;  /* 0x0001129f08003986 */ /* 0x0001e2000c101534 */
[----:B------:R-:W-:-:S02]  /*448e0*/  ISETP.GT.AND P0, PT, R0, 0x188, P0 ;  /* 0x000001880000780c */ /* 0x000fc40000704270 */
[C---:B------:R-:W-:Y:S01]  /*448f0*/  ISETP.GT.AND P3, PT, R0.reuse, 0x180, P1 ;  /* 0x000001800000780c */ /* 0x040fe20000f64270 */
[----:B------:R0:W-:Y:S01]  /*44900*/  @P4 STG.E.U16 desc[UR52][R4.64+0x120], R160 ;  /* 0x000120a004004986 */ /* 0x0001e2000c101534 */
[----:B------:R-:W-:Y:S01]  /*44910*/  ISETP.GT.AND P4, PT, R0, 0x180, P6 ;  /* 0x000001800000780c */ /* 0x000fe20003784270 */
[-C--:B------:R-:W-:Y:S01]  /*44920*/  FMUL R163, R163, R2.reuse ;  /* 0x00000002a3a37220 */ /* 0x080fe20000400000 */
[----:B------:R-:W-:Y:S01]  /*44930*/  F2FP.F16.F32.PACK_AB R161, RZ, R161 ;  /* 0x000000a1ffa1723e */ /* 0x000fe200000000ff */
[----:B------:R-:W-:Y:S01]  /*44940*/  FMUL R164, R164, R2 ;  /* 0x00000002a4a47220 */ /* 0x000fe20000400000 */
[----:B------:R-:W-:Y:S01]  /*44950*/  F2FP.F16.F32.PACK_AB R162, RZ, R162 ;  /* 0x000000a2ffa2723e */ /* 0x000fe200000000ff */
[----:B------:R-:W-:Y:S01]  /*44960*/  FMUL R165, R165, R2 ;  /* 0x00000002a5a57220 */ /* 0x000fe20000400000 */
[----:B------:R-:W-:Y:S01]  /*44970*/  F2FP.F16.F32.PACK_AB R163, RZ, R163 ;  /* 0x000000a3ffa3723e */ /* 0x000fe200000000ff */
[----:B------:R0:W-:Y:S01]  /*44980*/  @P5 STG.E.U16 desc[UR52][R4.64+0x122], R161 ;  /* 0x000122a104005986 */ /* 0x0001e2000c101534 */
[----:B------:R-:W-:-:S02]  /*44990*/  F2FP.F16.F32.PACK_AB R164, RZ, R164 ;  /* 0x000000a4ffa4723e */ /* 0x000fc400000000ff */
[----:B------:R-:W-:Y:S01]  /*449a0*/  F2FP.F16.F32.PACK_AB R165, RZ, R165 ;  /* 0x000000a5ffa5723e */ /* 0x000fe200000000ff */
[----:B------:R0:W-:Y:S01]  /*449b0*/  @P2 STG.E.U16 desc[UR52][R8.64+0x120], R162 ;  /* 0x000120a208002986 */ /* 0x0001e2000c101534 */
[----:B------:R-:W-:Y:S02]  /*449c0*/  ISETP.GT.AND P1, PT, R0, 0x188, P1 ;  /* 0x000001880000780c */ /* 0x000fe40000f24270 */
[C---:B------:R-:W-:Y:S02]  /*449d0*/  ISETP.GT.AND P2, PT, R3.reuse, 0x99, PT ;  /* 0x000000990300780c */ /* 0x040fe40003f44270 */
[C---:B------:R-:W-:Y:S02]  /*449e0*/  ISETP.GT.AND P6, PT, R3.reuse, 0xa0, PT ;  /* 0x000000a00300780c */ /* 0x040fe40003fc4270 */
[----:B------:R-:W-:Y:S01]  /*449f0*/  ISETP.GT.AND P5, PT, R3, 0xa1, PT ;  /* 0x000000a10300780c */ /* 0x000fe20003fa4270 */
[----:B------:R-:W-:Y:S01]  /*44a00*/  FMUL R166, R166, R2 ;  /* 0x00000002a6a67220 */ /* 0x000fe20000400000 */
[----:B------:R0:W-:Y:S01]  /*44a10*/  @P0 STG.E.U16 desc[UR52][R8.64+0x122], R163 ;  /* 0x000122a308000986 */ /* 0x0001e2000c101534 */
[----:B------:R-:W-:-:S02]  /*44a20*/  ISETP.GT.AND P0, PT, R0, 0x188, P2 ;  /* 0x000001880000780c */ /* 0x000fc40001704270 */
[C---:B------:R-:W-:Y:S01]  /*44a30*/  ISETP.GT.AND P2, PT, R0.reuse, RZ, P6 ;  /* 0x000000ff0000720c */ /* 0x040fe20003744270 */
[----:B------:R0:W-:Y:S01]  /*44a40*/  @P3 STG.E.U16 desc[UR52][R4.64+0x130], R164 ;  /* 0x000130a404003986 */ /* 0x0001e2000c101534 */
[C---:B------:R-:W-:Y:S01]  /*44a50*/  ISETP.GT.AND P3, PT, R0.reuse, RZ, P5 ;  /* 0x000000ff0000720c */ /* 0x040fe20002f64270 */
[-C--:B------:R-:W-:Y:S02]  /*44a60*/  FMUL R167, R167, R2.reuse ;  /* 0x00000002a7a77220 */ /* 0x080fe40000400000 */
[----:B------:R0:W-:Y:S01]  /*44a70*/  @P4 STG.E.U16 desc[UR52][R4.64+0x132], R165 ;  /* 0x000132a504004986 */ /* 0x0001e2000c101534 */
[----:B------:R-:W-:Y:S01]  /*44a80*/  ISETP.GT.AND P4, PT, R0, 0x8, P6 ;  /* 0x000000080000780c */ /* 0x000fe20003784270 */
[----:B------:R-:W-:Y:S01]  /*44a90*/  FMUL R136, R136, R2 ;  /* 0x0000000288887220 */ /* 0x000fe20000400000 */
[----:B------:R-:W-:Y:S01]  /*44aa0*/  F2FP.F16.F32.PACK_AB R166, RZ, R166 ;  /* 0x000000a6ffa6723e */ /* 0x000fe200000000ff */
[-C--:B------:R-:W-:Y:S01]  /*44ab0*/  FMUL R137, R137, R2.reuse ;  /* 0x0000000289897220 */ /* 0x080fe20000400000 */
[----:B------:R-:W-:Y:S01]  /*44ac0*/  FMUL R138, R138, R2 ;  /* 0x000000028a8a7220 */ /* 0x000fe20000400000 */
[----:B------:R-:W-:-:S02]  /*44ad0*/  F2FP.F16.F32.PACK_AB R167, RZ, R167 ;  /* 0x000000a7ffa7723e */ /* 0x000fc400000000ff */
[----:B------:R0:W-:Y:S01]  /*44ae0*/  @P1 STG.E.U16 desc[UR52][R8.64+0x130], R166 ;  /* 0x000130a608001986 */ /* 0x0001e2000c101534 */
[----:B------:R-:W-:Y:S02]  /*44af0*/  F2FP.F16.F32.PACK_AB R136, RZ, R136 ;  /* 0x00000088ff88723e */ /* 0x000fe400000000ff */
[----:B------:R-:W-:Y:S02]  /*44b00*/  F2FP.F16.F32.PACK_AB R137, RZ, R137 ;  /* 0x00000089ff89723e */ /* 0x000fe400000000ff */
[----:B------:R-:W-:Y:S02]  /*44b10*/  F2FP.F16.F32.PACK_AB R138, RZ, R138 ;  /* 0x0000008aff8a723e */ /* 0x000fe400000000ff */
[----:B------:R-:W-:Y:S01]  /*44b20*/  ISETP.GT.AND P1, PT, R0, 0x8, P5 ;  /* 0x000000080000780c */ /* 0x000fe20002f24270 */
[----:B------:R-:W-:Y:S01]  /*44b30*/  FMUL R139, R139, R2 ;  /* 0x000000028b8b7220 */ /* 0x000fe20000400000 */
[----:B------:R0:W-:Y:S04]  /*44b40*/  @P0 STG.E.U16 desc[UR52][R8.64+0x132], R167 ;  /* 0x000132a708000986 */ /* 0x0001e8000c101534 */
[----:B------:R0:W-:Y:S04]  /*44b50*/  @P2 STG.E.U16 desc[UR52][R18.64+0x140], R136 ;  /* 0x0001408812002986 */ /* 0x0001e8000c101534 */
[----:B------:R0:W-:Y:S01]  /*44b60*/  @P3 STG.E.U16 desc[UR52][R18.64+0x142], R137 ;  /* 0x0001428912003986 */ /* 0x0001e2000c101534 */
[----:B------:R-:W-:-:S03]  /*44b70*/  ISETP.GT.AND P3, PT, R3, 0xa9, PT ;  /* 0x000000a90300780c */ /* 0x000fc60003f64270 */
[----:B------:R0:W-:Y:S01]  /*44b80*/  @P4 STG.E.U16 desc[UR52][R20.64+0x140], R138 ;  /* 0x0001408a14004986 */ /* 0x0001e2000c101534 */
[----:B------:R-:W-:Y:S02]  /*44b90*/  ISETP.GT.AND P4, PT, R3, 0xa8, PT ;  /* 0x000000a80300780c */ /* 0x000fe40003f84270 */
[----:B------:R-:W-:Y:S02]  /*44ba0*/  F2FP.F16.F32.PACK_AB R139, RZ, R139 ;  /* 0x0000008bff8b723e */ /* 0x000fe400000000ff */
[C---:B------:R-:W-:Y:S02]  /*44bb0*/  ISETP.GT.AND P0, PT, R0.reuse, RZ, P4 ;  /* 0x000000ff0000720c */ /* 0x040fe40002704270 */
[----:B------:R-:W-:Y:S01]  /*44bc0*/  ISETP.GT.AND P2, PT, R0, RZ, P3 ;  /* 0x000000ff0000720c */ /* 0x000fe20001f44270 */
[-C--:B------:R-:W-:Y:S01]  /*44bd0*/  FMUL R140, R140, R2.reuse ;  /* 0x000000028c8c7220 */ /* 0x080fe20000400000 */
[-C--:B------:R-:W-:Y:S01]  /*44be0*/  FMUL R141, R141, R2.reuse ;  /* 0x000000028d8d7220 */ /* 0x080fe20000400000 */
[----:B------:R0:W-:Y:S01]  /*44bf0*/  @P1 STG.E.U16 desc[UR52][R20.64+0x142], R139 ;  /* 0x0001428b14001986 */ /* 0x0001e2000c101534 */
[----:B------:R-:W-:Y:S01]  /*44c00*/  ISETP.GT.AND P1, PT, R0, 0x8, P4 ;  /* 0x000000080000780c */ /* 0x000fe20002724270 */
[----:B------:R-:W-:Y:S01]  /*44c10*/  FMUL R142, R142, R2 ;  /* 0x000000028e8e7220 */ /* 0x000fe20000400000 */
[----:B------:R-:W-:-:S02]  /*44c20*/  F2FP.F16.F32.PACK_AB R140, RZ, R140 ;  /* 0x0000008cff8c723e */ /* 0x000fc400000000ff */
[----:B------:R-:W-:Y:S02]  /*44c30*/  F2FP.F16.F32.PACK_AB R141, RZ, R141 ;  /* 0x0000008dff8d723e */ /* 0x000fe400000000ff */
[----:B------:R-:W-:Y:S01]  /*44c40*/  F2FP.F16.F32.PACK_AB R142, RZ, R142 ;  /* 0x0000008eff8e723e */ /* 0x000fe200000000ff */
[----:B------:R0:W-:Y:S01]  /*44c50*/  @P0 STG.E.U16 desc[UR52][R18.64+0x150], R140 ;  /* 0x0001508c12000986 */ /* 0x0001e2000c101534 */
[----:B------:R-:W-:-:S03]  /*44c60*/  ISETP.GT.AND P0, PT, R0, 0x8, P3 ;  /* 0x000000080000780c */ /* 0x000fc60001f04270 */
[----:B------:R0:W-:Y:S01]  /*44c70*/  @P2 STG.E.U16 desc[UR52][R18.64+0x152], R141 ;  /* 0x0001528d12002986 */ /* 0x0001e2000c101534 */
[----:B------:R-:W-:Y:S01]  /*44c80*/  ISETP.GT.AND P2, PT, R3, 0xb0, PT ;  /* 0x000000b00300780c */ /* 0x000fe20003f44270 */
[-C--:B------:R-:W-:Y:S02]  /*44c90*/  FMUL R143, R143, R2.reuse ;  /* 0x000000028f8f7220 */ /* 0x080fe40000400000 */
[----:B------:R0:W-:Y:S01]  /*44ca0*/  @P1 STG.E.U16 desc[UR52][R20.64+0x150], R142 ;  /* 0x0001508e14001986 */ /* 0x0001e2000c101534 */
[----:B------:R-:W-:Y:S01]  /*44cb0*/  ISETP.GT.AND P1, PT, R0, RZ, P2 ;  /* 0x000000ff0000720c */ /* 0x000fe20001724270 */
[----:B------:R-:W-:Y:S01]  /*44cc0*/  FMUL R144, R144, R2 ;  /* 0x0000000290907220 */ /* 0x000fe20000400000 */
[----:B------:R-:W-:-:S04]  /*44cd0*/  F2FP.F16.F32.PACK_AB R143, RZ, R143 ;  /* 0x0000008fff8f723e */ /* 0x000fc800000000ff */
[----:B------:R-:W-:Y:S01]  /*44ce0*/  F2FP.F16.F32.PACK_AB R144, RZ, R144 ;  /* 0x00000090ff90723e */ /* 0x000fe200000000ff */
[----:B------:R0:W-:Y:S01]  /*44cf0*/  @P0 STG.E.U16 desc[UR52][R20.64+0x152], R143 ;  /* 0x0001528f14000986 */ /* 0x0001e2000c101534 */
[----:B------:R-:W-:Y:S01]  /*44d00*/  ISETP.GT.AND P0, PT, R3, 0xb1, PT ;  /* 0x000000b10300780c */ /* 0x000fe20003f04270 */
[----:B------:R-:W-:-:S04]  /*44d10*/  FMUL R145, R145, R2 ;  /* 0x0000000291917220 */ /* 0x000fc80000400000 */
        /* <DEDUP_REMOVED lines=192> */
[----:B------:R-:W-:Y:S01]  /*45920*/  FMUL R94, R94, R2 ;  /* 0x000000025e5e7220 */ /* 0x000fe20000400000 */
[----:B------:R-:W-:-:S03]  /*45930*/  ISETP.GT.AND P3, PT, R0, 0x188, P3 ;  /* 0x000001880000780c */ /* 0x000fc60001f64270 */
[----:B------:R-:W-:Y:S02]  /*45940*/  F2FP.F16.F32.PACK_AB R93, RZ, R93 ;  /* 0x0000005dff5d723e */ /* 0x000fe400000000ff */
[----:B------:R-:W-:Y:S01]  /*45950*/  F2FP.F16.F32.PACK_AB R94, RZ, R94 ;  /* 0x0000005eff5e723e */ /* 0x000fe200000000ff */
[----:B------:R-:W-:-:S04]  /*45960*/  FMUL R95, R95, R2 ;  /* 0x000000025f5f7220 */ /* 0x000fc80000400000 */
[----:B------:R0:W-:Y:S04]  /*45970*/  @P5 STG.E.U16 desc[UR52][R4.64+0x152], R93 ;  /* 0x0001525d04005986 */ /* 0x0001e8000c101534 */
[----:B------:R0:W-:Y:S01]  /*45980*/  @P4 STG.E.U16 desc[UR52][R8.64+0x150], R94 ;  /* 0x0001505e08004986 */ /* 0x0001e2000c101534 */
[----:B------:R-:W-:Y:S01]  /*45990*/  ISETP.GT.AND P4, PT, R0, 0x180, P2 ;  /* 0x000001800000780c */ /* 0x000fe20001784270 */
[-C--:B------:R-:W-:Y:S01]  /*459a0*/  FMUL R96, R96, R2.reuse ;  /* 0x0000000260607220 */ /* 0x080fe20000400000 */
[----:B------:R-:W-:Y:S02]  /*459b0*/  F2FP.F16.F32.PACK_AB R95, RZ, R95 ;  /* 0x0000005fff5f723e */ /* 0x000fe400000000ff */
[C---:B------:R-:W-:Y:S02]  /*459c0*/  ISETP.GT.AND P5, PT, R0.reuse, 0x180, P0 ;  /* 0x000001800000780c */ /* 0x040fe400007a4270 */
[----:B------:R-:W-:Y:S01]  /*459d0*/  ISETP.GT.AND P2, PT, R0, 0x188, P2 ;  /* 0x000001880000780c */ /* 0x000fe20001744270 */
[----:B------:R-:W-:Y:S01]  /*459e0*/  FMUL R97, R97, R2 ;  /* 0x0000000261617220 */ /* 0x000fe20000400000 */
[----:B------:R-:W-:Y:S01]  /*459f0*/  F2FP.F16.F32.PACK_AB R96, RZ, R96 ;  /* 0x00000060ff60723e */ /* 0x000fe200000000ff */
[----:B------:R-:W-:Y:S01]  /*45a00*/  FMUL R98, R98, R2 ;  /* 0x0000000262627220 */ /* 0x000fe20000400000 */
[----:B------:R0:W-:Y:S01]  /*45a10*/  @P3 STG.E.U16 desc[UR52][R8.64+0x152], R95 ;  /* 0x0001525f08003986 */ /* 0x0001e2000c101534 */
[----:B------:R-:W-:-:S02]  /*45a20*/  ISETP.GT.AND P0, PT, R0, 0x188, P0 ;  /* 0x000001880000780c */ /* 0x000fc40000704270 */
[----:B------:R-:W-:Y:S02]  /*45a30*/  ISETP.GT.AND P6, PT, R3, 0xb9, PT ;  /* 0x000000b90300780c */ /* 0x000fe40003fc4270 */
[----:B------:R-:W-:Y:S01]  /*45a40*/  ISETP.GT.AND P3, PT, R0, 0x180, P1 ;  /* 0x000001800000780c */ /* 0x000fe20000f64270 */
[-C--:B------:R-:W-:Y:S01]  /*45a50*/  FMUL R99, R99, R2.reuse ;  /* 0x0000000263637220 */ /* 0x080fe20000400000 */
[----:B------:R-:W-:Y:S01]  /*45a60*/  F2FP.F16.F32.PACK_AB R97, RZ, R97 ;  /* 0x00000061ff61723e */ /* 0x000fe200000000ff */
[----:B------:R-:W-:Y:S01]  /*45a70*/  FMUL R100, R100, R2 ;  /* 0x0000000264647220 */ /* 0x000fe20000400000 */
[----:B------:R0:W-:Y:S01]  /*45a80*/  @P4 STG.E.U16 desc[UR52][R4.64+0x160], R96 ;  /* 0x0001606004004986 */ /* 0x0001e2000c101534 */
[----:B------:R-:W-:Y:S02]  /*45a90*/  F2FP.F16.F32.PACK_AB R98, RZ, R98 ;  /* 0x00000062ff62723e */ /* 0x000fe400000000ff */
[C---:B------:R-:W-:Y:S02]  /*45aa0*/  ISETP.GT.AND P4, PT, R0.reuse, 0x180, P6 ;  /* 0x000001800000780c */ /* 0x040fe40003784270 */
[----:B------:R-:W-:Y:S01]  /*45ab0*/  ISETP.GT.AND P1, PT, R0, 0x188, P1 ;  /* 0x000001880000780c */ /* 0x000fe20000f24270 */
[-C--:B------:R-:W-:Y:S01]  /*45ac0*/  FMUL R101, R101, R2.reuse ;  /* 0x0000000265657220 */ /* 0x080fe20000400000 */
[----:B------:R0:W-:Y:S01]  /*45ad0*/  @P5 STG.E.U16 desc[UR52][R4.64+0x162], R97 ;  /* 0x0001626104005986 */ /* 0x0001e2000c101534 */
[----:B------:R-:W-:Y:S01]  /*45ae0*/  F2FP.F16.F32.PACK_AB R99, RZ, R99 ;  /* 0x00000063ff63723e */ /* 0x000fe200000000ff */
[----:B------:R-:W-:Y:S01]  /*45af0*/  FMUL R102, R102, R2 ;  /* 0x0000000266667220 */ /* 0x000fe20000400000 */
[----:B------:R-:W-:Y:S01]  /*45b00*/  F2FP.F16.F32.PACK_AB R100, RZ, R100 ;  /* 0x00000064ff64723e */ /* 0x000fe200000000ff */
[----:B------:R0:W-:Y:S01]  /*45b10*/  @P2 STG.E.U16 desc[UR52][R8.64+0x160], R98 ;  /* 0x0001606208002986 */ /* 0x0001e2000c101534 */
[----:B------:R-:W-:-:S02]  /*45b20*/  ISETP.GT.AND P2, PT, R3, 0xb9, PT ;  /* 0x000000b90300780c */ /* 0x000fc40003f44270 */
[C---:B------:R-:W-:Y:S01]  /*45b30*/  ISETP.GT.AND P6, PT, R3.reuse, 0xc1, PT ;  /* 0x000000c10300780c */ /* 0x040fe20003fc4270 */
[----:B------:R0:W-:Y:S01]  /*45b40*/  @P0 STG.E.U16 desc[UR52][R8.64+0x162], R99 ;  /* 0x0001626308000986 */ /* 0x0001e2000c101534 */
[----:B------:R-:W-:Y:S02]  /*45b50*/  F2FP.F16.F32.PACK_AB R101, RZ, R101 ;  /* 0x00000065ff65723e */ /* 0x000fe400000000ff */
[----:B------:R-:W-:Y:S01]  /*45b60*/  F2FP.F16.F32.PACK_AB R102, RZ, R102 ;  /* 0x00000066ff66723e */ /* 0x000fe200000000ff */
[----:B------:R0:W-:Y:S01]  /*45b70*/  @P3 STG.E.U16 desc[UR52][R4.64+0x170], R100 ;  /* 0x0001706404003986 */ /* 0x0001e2000c101534 */
[C---:B------:R-:W-:Y:S02]  /*45b80*/  ISETP.GT.AND P0, PT, R0.reuse, 0x188, P2 ;  /* 0x000001880000780c */ /* 0x040fe40001704270 */
[----:B------:R-:W-:Y:S02]  /*45b90*/  ISETP.GT.AND P5, PT, R3, 0xc0, PT ;  /* 0x000000c00300780c */ /* 0x000fe40003fa4270 */
[C---:B------:R-:W-:Y:S01]  /*45ba0*/  ISETP.GT.AND P3, PT, R0.reuse, RZ, P6 ;  /* 0x000000ff0000720c */ /* 0x040fe20003764270 */
[-C--:B------:R-:W-:Y:S01]  /*45bb0*/  FMUL R103, R103, R2.reuse ;  /* 0x0000000267677220 */ /* 0x080fe20000400000 */
[----:B------:R0:W-:Y:S01]  /*45bc0*/  @P4 STG.E.U16 desc[UR52][R4.64+0x172], R101 ;  /* 0x0001726504004986 */ /* 0x0001e2000c101534 */
[----:B------:R-:W-:Y:S01]  /*45bd0*/  FMUL R73, R73, R2 ;  /* 0x0000000249497220 */ /* 0x000fe20000400000 */
[----:B------:R-:W-:-:S02]  /*45be0*/  ISETP.GT.AND P2, PT, R0, RZ, P5 ;  /* 0x000000ff0000720c */ /* 0x000fc40002f44270 */
[----:B------:R0:W-:Y:S01]  /*45bf0*/  @P1 STG.E.U16 desc[UR52][R8.64+0x170], R102 ;  /* 0x0001706608001986 */ /* 0x0001e2000c101534 */
[----:B------:R-:W-:Y:S01]  /*45c00*/  ISETP.GT.AND P1, PT, R0, 0x8, P6 ;  /* 0x000000080000780c */ /* 0x000fe20003724270 */
[-C--:B------:R-:W-:Y:S01]  /*45c10*/  FMUL R72, R72, R2.reuse ;  /* 0x0000000248487220 */ /* 0x080fe20000400000 */
[----:B------:R-:W-:Y:S01]  /*45c20*/  F2FP.F16.F32.PACK_AB R103, RZ, R103 ;  /* 0x00000067ff67723e */ /* 0x000fe200000000ff */
[----:B------:R-:W-:Y:S01]  /*45c30*/  FMUL R75, R75, R2 ;  /* 0x000000024b4b7220 */ /* 0x000fe20000400000 */
[----:B------:R-:W-:Y:S02]  /*45c40*/  F2FP.F16.F32.PACK_AB R73, RZ, R73 ;  /* 0x00000049ff49723e */ /* 0x000fe400000000ff */
[----:B------:R-:W-:Y:S01]  /*45c50*/  ISETP.GT.AND P4, PT, R0, 0x8, P5 ;  /* 0x000000080000780c */ /* 0x000fe20002f84270 */
[----:B------:R0:W-:Y:S01]  /*45c60*/  @P0 STG.E.U16 desc[UR52][R8.64+0x172], R103 ;  /* 0x0001726708000986 */ /* 0x0001e2000c101534 */
[----:B------:R-:W-:Y:S02]  /*45c70*/  ISETP.GT.AND P5, PT, R3, 0xc8, PT ;  /* 0x000000c80300780c */ /* 0x000fe40003fa4270 */
[----:B------:R-:W-:Y:S01]  /*45c80*/  F2FP.F16.F32.PACK_AB R72, RZ, R72 ;  /* 0x00000048ff48723e */ /* 0x000fe200000000ff */
[----:B------:R0:W-:Y:S01]  /*45c90*/  @P3 STG.E.U16 desc[UR52][R18.64+0x182], R73 ;  /* 0x0001824912003986 */ /* 0x0001e2000c101534 */
[----:B------:R-:W-:-:S02]  /*45ca0*/  F2FP.F16.F32.PACK_AB R75, RZ, R75 ;  /* 0x0000004bff4b723e */ /* 0x000fc400000000ff */
[----:B------:R-:W-:Y:S02]  /*45cb0*/  ISETP.GT.AND P3, PT, R3, 0xc9, PT ;  /* 0x000000c90300780c */ /* 0x000fe40003f64270 */
[----:B------:R-:W-:Y:S01]  /*45cc0*/  ISETP.GT.AND P0, PT, R0, RZ, P5 ;  /* 0x000000ff0000720c */ /* 0x000fe20002f04270 */
[-C--:B------:R-:W-:Y:S01]  /*45cd0*/  FMUL R74, R74, R2.reuse ;  /* 0x000000024a4a7220 */ /* 0x080fe20000400000 */
[----:B------:R0:W-:Y:S01]  /*45ce0*/  @P2 STG.E.U16 desc[UR52][R18.64+0x180], R72 ;  /* 0x0001804812002986 */ /* 0x0001e2000c101534 */
[-C--:B------:R-:W-:Y:S01]  /*45cf0*/  FMUL R76, R76, R2.reuse ;  /* 0x000000024c4c7220 */ /* 0x080fe20000400000 */
[C---:B------:R-:W-:Y:S02]  /*45d00*/  ISETP.GT.AND P2, PT, R0.reuse, RZ, P3 ;  /* 0x000000ff0000720c */ /* 0x040fe40001f44270 */
[----:B------:R0:W-:Y:S01]  /*45d10*/  @P1 STG.E.U16 desc[UR52][R20.64+0x182], R75 ;  /* 0x0001824b14001986 */ /* 0x0001e2000c101534 */
[----:B------:R-:W-:Y:S01]  /*45d20*/  ISETP.GT.AND P1, PT, R0, 0x8, P5 ;  /* 0x000000080000780c */ /* 0x000fe20002f24270 */
[----:B------:R-:W-:Y:S01]  /*45d30*/  FMUL R77, R77, R2 ;  /* 0x000000024d4d7220 */ /* 0x000fe20000400000 */
[----:B------:R-:W-:Y:S01]  /*45d40*/  F2FP.F16.F32.PACK_AB R74, RZ, R74 ;  /* 0x0000004aff4a723e */ /* 0x000fe200000000ff */
[----:B------:R-:W-:Y:S01]  /*45d50*/  FMUL R78, R78, R2 ;  /* 0x000000024e4e7220 */ /* 0x000fe20000400000 */
[----:B------:R-:W-:-:S02]  /*45d60*/  F2FP.F16.F32.PACK_AB R76, RZ, R76 ;  /* 0x0000004cff4c723e */ /* 0x000fc400000000ff */
[----:B------:R-:W-:Y:S01]  /*45d70*/  F2FP.F16.F32.PACK_AB R77, RZ, R77 ;  /* 0x0000004dff4d723e */ /* 0x000fe200000000ff */
[----:B------:R0:W-:Y:S01]  /*45d80*/  @P4 STG.E.U16 desc[UR52][R20.64+0x180], R74 ;  /* 0x0001804a14004986 */ /* 0x0001e2000c101534 */
[----:B------:R-:W-:-:S03]  /*45d90*/  F2FP.F16.F32.PACK_AB R78, RZ, R78 ;  /* 0x0000004eff4e723e */ /* 0x000fc600000000ff */
[----:B------:R0:W-:Y:S01]  /*45da0*/  @P0 STG.E.U16 desc[UR52][R18.64+0x190], R76 ;  /* 0x0001904c12000986 */ /* 0x0001e2000c101534 */
[----:B------:R-:W-:-:S03]  /*45db0*/  ISETP.GT.AND P0, PT, R3, 0xd0, PT ;  /* 0x000000d00300780c */ /* 0x000fc60003f04270 */
[----:B------:R0:W-:Y:S01]  /*45dc0*/  @P2 STG.E.U16 desc[UR52][R18.64+0x192], R77 ;  /* 0x0001924d12002986 */ /* 0x0001e2000c101534 */
[----:B------:R-:W-:-:S03]  /*45dd0*/  ISETP.GT.AND P2, PT, R0, 0x8, P3 ;  /* 0x000000080000780c */ /* 0x000fc60001f44270 */
[----:B------:R0:W-:Y:S01]  /*45de0*/  @P1 STG.E.U16 desc[UR52][R20.64+0x190], R78 ;  /* 0x0001904e14001986 */ /* 0x0001e2000c101534 */
[----:B------:R-:W-:Y:S01]  /*45df0*/  ISETP.GT.AND P1, PT, R0, RZ, P0 ;  /* 0x000000ff0000720c */ /* 0x000fe20000724270 */
[-C--:B------:R-:W-:Y:S01]  /*45e00*/  FMUL R79, R79, R2.reuse ;  /* 0x000000024f4f7220 */ /* 0x080fe20000400000 */
[----:B------:R-:W-:Y:S01]  /*45e10*/  FMUL R80, R80, R2 ;  /* 0x0000000250507220 */ /* 0x000fe20000400000 */
[----:B------:R-:W-:-:S03]  /*45e20*/  ISETP.GT.AND P4, PT, R3, 0xd1, PT ;  /* 0x000000d10300780c */ /* 0x000fc60003f84270 */
[----:B------:R-:W-:Y:S02]  /*45e30*/  F2FP.F16.F32.PACK_AB R79, RZ, R79 ;  /* 0x0000004fff4f723e */ /* 0x000fe400000000ff */
[----:B------:R-:W-:-:S03]  /*45e40*/  F2FP.F16.F32.PACK_AB R80, RZ, R80 ;  /* 0x00000050ff50723e */ /* 0x000fc600000000ff */
[----:B------:R0:W-:Y:S04]  /*45e50*/  @P2 STG.E.U16 desc[UR52][R20.64+0x192], R79 ;  /* 0x0001924f14002986 */ /* 0x0001e8000c101534 */
[----:B------:R0:W-:Y:S01]  /*45e60*/  @P1 STG.E.U16 desc[UR52][R18.64+0x1a0], R80 ;  /* 0x0001a05012001986 */ /* 0x0001e2000c101534 */
[----:B------:R-:W-:Y:S01]  /*45e70*/  ISETP.GT.AND P1, PT, R0, RZ, P4 ;  /* 0x000000ff0000720c */ /* 0x000fe20002724270 */
[----:B------:R-:W-:-:S05]  /*45e80*/  FMUL R81, R81, R2 ;  /* 0x0000000251517220 */ /* 0x000fca0000400000 */
[----:B------:R-:W-:Y:S01]  /*45e90*/  F2FP.F16.F32.PACK_AB R81, RZ, R81 ;  /* 0x00000051ff51723e */ /* 0x000fe200000000ff */
[----:B------:R-:W-:-:S06]  /*45ea0*/  FMUL R82, R82, R2 ;  /* 0x0000000252527220 */ /* 0x000fcc0000400000 */
[----:B------:R0:W-:Y:S01]  /*45eb0*/  @P1 STG.E.U16 desc[UR52][R18.64+0x1a2], R81 ;  /* 0x0001a25112001986 */ /* 0x0001e2000c101534 */
[----:B------:R-:W-:Y:S02]  /*45ec0*/  ISETP.GT.AND P1, PT, R0, 0x8, P0 ;  /* 0x000000080000780c */ /* 0x000fe40000724270 */
[----:B------:R-:W-:Y:S01]  /*45ed0*/  F2FP.F16.F32.PACK_AB R82, RZ, R82 ;  /* 0x00000052ff52723e */ /* 0x000fe200000000ff */
[----:B------:R-:W-:-:S10]  /*45ee0*/  FMUL R83, R83, R2 ;  /* 0x0000000253537220 */ /* 0x000fd40000400000 */
[----:B------:R0:W-:Y:S01]  /*45ef0*/  @P1 STG.E.U16 desc[UR52][R20.64+0x1a0], R82 ;  /* 0x0001a05214001986 */ /* 0x0001e2000c101534 */
[----:B------:R-:W-:Y:S02]  /*45f00*/  ISETP.GT.AND P1, PT, R0, 0x8, P4 ;  /* 0x000000080000780c */ /* 0x000fe40002724270 */
[----:B------:R-:W-:Y:S02]  /*45f10*/  F2FP.F16.F32.PACK_AB R83, RZ, R83 ;  /* 0x00000053ff53723e */ /* 0x000fe400000000ff */
[----:B------:R-:W-:Y:S01]  /*45f20*/  ISETP.GT.AND P2, PT, R3, 0xd8, PT ;  /* 0x000000d80300780c */ /* 0x000fe20003f44270 */
[----:B------:R-:W-:-:S08]  /*45f30*/  FMUL R84, R84, R2 ;  /* 0x0000000254547220 */ /* 0x000fd00000400000 */
[----:B------:R0:W-:Y:S01]  /*45f40*/  @P1 STG.E.U16 desc[UR52][R20.64+0x1a2], R83 ;  /* 0x0001a25314001986 */ /* 0x0001e2000c101534 */
        /* <DEDUP_REMOVED lines=177> */
[C---:B------:R-:W-:Y:S02]  /*46a60*/  ISETP.GT.AND P6, PT, R0.reuse, 0x180, P3 ;  /* 0x000001800000780c */ /* 0x040fe40001fc4270 */
[----:B------:R-:W-:Y:S02]  /*46a70*/  F2FP.F16.F32.PACK_AB R29, RZ, R29 ;  /* 0x0000001dff1d723e */ /* 0x000fe400000000ff */
[C---:B------:R-:W-:Y:S02]  /*46a80*/  ISETP.GT.AND P5, PT, R0.reuse, 0x188, P5 ;  /* 0x000001880000780c */ /* 0x040fe40002fa4270 */
[----:B------:R-:W-:Y:S01]  /*46a90*/  ISETP.GT.AND P3, PT, R0, 0x188, P3 ;  /* 0x000001880000780c */ /* 0x000fe20001f64270 */
[-C--:B------:R-:W-:Y:S01]  /*46aa0*/  FMUL R30, R30, R2.reuse ;  /* 0x000000021e1e7220 */ /* 0x080fe20000400000 */
[-C--:B------:R-:W-:Y:S01]  /*46ab0*/  FMUL R31, R31, R2.reuse ;  /* 0x000000021f1f7220 */ /* 0x080fe20000400000 */
[----:B------:R-:W-:-:S04]  /*46ac0*/  FMUL R32, R32, R2 ;  /* 0x0000000220207220 */ /* 0x000fc80000400000 */
[----:B------:R0:W-:Y:S01]  /*46ad0*/  @P6 STG.E.U16 desc[UR52][R4.64+0x192], R29 ;  /* 0x0001921d04006986 */ /* 0x0001e2000c101534 */
[C---:B------:R-:W-:Y:S02]  /*46ae0*/  ISETP.GT.AND P6, PT, R0.reuse, 0x180, P0 ;  /* 0x000001800000780c */ /* 0x040fe400007c4270 */
[----:B------:R-:W-:Y:S02]  /*46af0*/  F2FP.F16.F32.PACK_AB R30, RZ, R30 ;  /* 0x0000001eff1e723e */ /* 0x000fe400000000ff */
[----:B------:R-:W-:Y:S02]  /*46b00*/  F2FP.F16.F32.PACK_AB R31, RZ, R31 ;  /* 0x0000001fff1f723e */ /* 0x000fe400000000ff */
[----:B------:R-:W-:Y:S01]  /*46b10*/  F2FP.F16.F32.PACK_AB R32, RZ, R32 ;  /* 0x00000020ff20723e */ /* 0x000fe200000000ff */
[----:B------:R0:W-:Y:S01]  /*46b20*/  @P5 STG.E.U16 desc[UR52][R8.64+0x190], R30 ;  /* 0x0001901e08005986 */ /* 0x0001e2000c101534 */
[C---:B------:R-:W-:Y:S02]  /*46b30*/  ISETP.GT.AND P5, PT, R0.reuse, 0x180, P4 ;  /* 0x000001800000780c */ /* 0x040fe400027a4270 */
[C---:B------:R-:W-:Y:S01]  /*46b40*/  ISETP.GT.AND P0, PT, R0.reuse, 0x188, P0 ;  /* 0x000001880000780c */ /* 0x040fe20000704270 */
[----:B------:R0:W-:Y:S01]  /*46b50*/  @P3 STG.E.U16 desc[UR52][R8.64+0x192], R31 ;  /* 0x0001921f08003986 */ /* 0x0001e2000c101534 */
[C---:B------:R-:W-:Y:S01]  /*46b60*/  ISETP.GT.AND P4, PT, R0.reuse, 0x188, P4 ;  /* 0x000001880000780c */ /* 0x040fe20002784270 */
[-C--:B------:R-:W-:Y:S01]  /*46b70*/  FMUL R33, R33, R2.reuse ;  /* 0x0000000221217220 */ /* 0x080fe20000400000 */
[C---:B------:R-:W-:Y:S01]  /*46b80*/  ISETP.GT.AND P3, PT, R0.reuse, 0x180, P1 ;  /* 0x000001800000780c */ /* 0x040fe20000f64270 */
[----:B------:R0:W-:Y:S01]  /*46b90*/  @P6 STG.E.U16 desc[UR52][R4.64+0x1a0], R32 ;  /* 0x0001a02004006986 */ /* 0x0001e2000c101534 */
[----:B------:R-:W-:Y:S01]  /*46ba0*/  ISETP.GT.AND P6, PT, R0, 0x180, P2 ;  /* 0x000001800000780c */ /* 0x000fe200017c4270 */
[-C--:B------:R-:W-:Y:S01]  /*46bb0*/  FMUL R34, R34, R2.reuse ;  /* 0x0000000222227220 */ /* 0x080fe20000400000 */
[C---:B------:R-:W-:Y:S01]  /*46bc0*/  ISETP.GT.AND P2, PT, R0.reuse, 0x188, P2 ;  /* 0x000001880000780c */ /* 0x040fe20001744270 */
[-C--:B------:R-:W-:Y:S01]  /*46bd0*/  FMUL R35, R35, R2.reuse ;  /* 0x0000000223237220 */ /* 0x080fe20000400000 */
[----:B------:R-:W-:Y:S01]  /*46be0*/  ISETP.GT.AND P1, PT, R0, 0x188, P1 ;  /* 0x000001880000780c */ /* 0x000fe20000f24270 */
[-C--:B------:R-:W-:Y:S01]  /*46bf0*/  FMUL R36, R36, R2.reuse ;  /* 0x0000000224247220 */ /* 0x080fe20000400000 */
[-C--:B------:R-:W-:Y:S01]  /*46c00*/  FMUL R37, R37, R2.reuse ;  /* 0x0000000225257220 */ /* 0x080fe20000400000 */
[-C--:B------:R-:W-:Y:S01]  /*46c10*/  FMUL R38, R38, R2.reuse ;  /* 0x0000000226267220 */ /* 0x080fe20000400000 */
[----:B------:R-:W-:Y:S01]  /*46c20*/  FMUL R39, R39, R2 ;  /* 0x0000000227277220 */ /* 0x000fe20000400000 */
[----:B------:R-:W-:-:S02]  /*46c30*/  F2FP.F16.F32.PACK_AB R33, RZ, R33 ;  /* 0x00000021ff21723e */ /* 0x000fc400000000ff */
[----:B------:R-:W-:Y:S02]  /*46c40*/  F2FP.F16.F32.PACK_AB R34, RZ, R34 ;  /* 0x00000022ff22723e */ /* 0x000fe400000000ff */
[----:B------:R-:W-:Y:S02]  /*46c50*/  F2FP.F16.F32.PACK_AB R35, RZ, R35 ;  /* 0x00000023ff23723e */ /* 0x000fe400000000ff */
[----:B------:R-:W-:Y:S02]  /*46c60*/  F2FP.F16.F32.PACK_AB R36, RZ, R36 ;  /* 0x00000024ff24723e */ /* 0x000fe400000000ff */
[----:B------:R-:W-:Y:S02]  /*46c70*/  F2FP.F16.F32.PACK_AB R37, RZ, R37 ;  /* 0x00000025ff25723e */ /* 0x000fe400000000ff */
[----:B------:R-:W-:Y:S02]  /*46c80*/  F2FP.F16.F32.PACK_AB R38, RZ, R38 ;  /* 0x00000026ff26723e */ /* 0x000fe400000000ff */
[----:B------:R-:W-:Y:S01]  /*46c90*/  F2FP.F16.F32.PACK_AB R39, RZ, R39 ;  /* 0x00000027ff27723e */ /* 0x000fe200000000ff */
[----:B------:R0:W-:Y:S04]  /*46ca0*/  @P5 STG.E.U16 desc[UR52][R4.64+0x1a2], R33 ;  /* 0x0001a22104005986 */ /* 0x0001e8000c101534 */
[----:B------:R0:W-:Y:S04]  /*46cb0*/  @P0 STG.E.U16 desc[UR52][R8.64+0x1a0], R34 ;  /* 0x0001a02208000986 */ /* 0x0001e8000c101534 */
[----:B------:R0:W-:Y:S04]  /*46cc0*/  @P4 STG.E.U16 desc[UR52][R8.64+0x1a2], R35 ;  /* 0x0001a22308004986 */ /* 0x0001e8000c101534 */
[----:B------:R0:W-:Y:S04]  /*46cd0*/  @P6 STG.E.U16 desc[UR52][R4.64+0x1b0], R36 ;  /* 0x0001b02404006986 */ /* 0x0001e8000c101534 */
[----:B------:R0:W-:Y:S04]  /*46ce0*/  @P3 STG.E.U16 desc[UR52][R4.64+0x1b2], R37 ;  /* 0x0001b22504003986 */ /* 0x0001e8000c101534 */
[----:B------:R0:W-:Y:S04]  /*46cf0*/  @P2 STG.E.U16 desc[UR52][R8.64+0x1b0], R38 ;  /* 0x0001b02608002986 */ /* 0x0001e8000c101534 */
[----:B------:R0:W-:Y:S02]  /*46d00*/  @P1 STG.E.U16 desc[UR52][R8.64+0x1b2], R39 ;  /* 0x0001b22708001986 */ /* 0x0001e4000c101534 */
.L_x_916:
[----:B------:R-:W-:Y:S05]  /*46d10*/  BSYNC B0 ;  /* 0x0000000000007941 */ /* 0x000fea0003800000 */
.L_x_28:
[----:B0-----:R-:W2:Y:S04]  /*46d20*/  LDL.LU R5, [R1+0x3e8] ;  /* 0x0003e80001057983 */ /* 0x001ea80000300800 */
[----:B------:R-:W2:Y:S01]  /*46d30*/  LDL.LU R4, [R1+0x3ec] ;  /* 0x0003ec0001047983 */ /* 0x000ea20000300800 */
[----:B------:R-:W-:Y:S01]  /*46d40*/  ULDC UR4, c[0x0][0xc] ;  /* 0x0000030000047ab9 */ /* 0x000fe20000000800 */
[----:B------:R-:W-:Y:S01]  /*46d50*/  ULDC UR5, c[0x0][0x10] ;  /* 0x0000040000057ab9 */ /* 0x000fe20000000800 */
[----:B------:R-:W2:Y:S01]  /*46d60*/  LDC R3, c[0x0][0x14] ;  /* 0x00000500ff037b82 */ /* 0x000ea20000000800 */
[----:B------:R-:W-:Y:S01]  /*46d70*/  UIMAD.WIDE.U32 UR4, UR4, UR5, URZ ;  /* 0x00000005040472a5 */ /* 0x000fe2000f8e003f */
[----:B------:R-:W-:Y:S01]  /*46d80*/  PRMT R0, RZ, 0x7610, R0 ;  /* 0x00007610ff007816 */ /* 0x000fe20000000000 */
[----:B------:R-:W-:Y:S01]  /*46d90*/  UMOV UR43, 0xffffffff ;  /* 0xffffffff002b7882 */ /* 0x000fe20000000000 */
[----:B------:R-:W-:-:S03]  /*46da0*/  UMOV UR42, 0xffffffff ;  /* 0xffffffff002a7882 */ /* 0x000fc60000000000 */
[----:B--2---:R-:W-:-:S04]  /*46db0*/  IMAD.WIDE.U32 R4, R3, UR4, R4 ;  /* 0x0000000403047c25 */ /* 0x004fc8000f8e0004 */
[----:B------:R-:W-:Y:S01]  /*46dc0*/  IMAD R3, R3, UR5, RZ ;  /* 0x0000000503037c24 */ /* 0x000fe2000f8e02ff */
[----:B------:R-:W-:Y:S01]  /*46dd0*/  MOV R7, R4 ;  /* 0x0000000400077202 */ /* 0x000fe20000000f00 */
[----:B------:R-:W-:Y:S02]  /*46de0*/  ULDC.64 UR4, c[0x0][0x650] ;  /* 0x0001940000047ab9 */ /* 0x000fe40000000a00 */
[----:B------:R-:W-:Y:S01]  /*46df0*/  IMAD.IADD R6, R5, 0x1, R3 ;  /* 0x0000000105067824 */ /* 0x000fe200078e0203 */
[----:B------:R-:W-:-:S04]  /*46e00*/  ISETP.GE.U32.AND P0, PT, R4, UR4, PT ;  /* 0x0000000404007c0c */ /* 0x000fc8000bf06070 */
[----:B------:R0:W-:Y:S01]  /*46e10*/  STL [R1+0x3e8], R6 ;  /* 0x0003e80601007387 */ /* 0x0001e20000100800 */
[----:B------:R-:W-:-:S03]  /*46e20*/  ISETP.GE.U32.AND.EX P0, PT, R6, UR5, PT, P0 ;  /* 0x0000000506007c0c */ /* 0x000fc6000bf06100 */
[----:B------:R0:W-:Y:S10]  /*46e30*/  STL [R1+0x3ec], R7 ;  /* 0x0003ec0701007387 */ /* 0x0001f40000100800 */
[----:B0-----:R-:W-:Y:S05]  /*46e40*/  @P0 BRA `(.L_x_917) ;  /* 0x0000000400880947 */ /* 0x001fea0003800000 */
[----:B------:R-:W0:Y:S01]  /*46e50*/  S2UR UR6, SR_CTAID.X ;  /* 0x00000000000679c3 */ /* 0x000e220000002500 */
[----:B------:R-:W-:Y:S01]  /*46e60*/  ULDC.64 UR12, c[0x0][0x628] ;  /* 0x00018a00000c7ab9 */ /* 0x000fe20000000a00 */
[----:B------:R-:W-:Y:S01]  /*46e70*/  ULDC UR4, c[0x0][0x150] ;  /* 0x0000540000047ab9 */ /* 0x000fe20000000800 */
[----:B------:R-:W-:Y:S01]  /*46e80*/  ISETP.NE.U32.AND P0, PT, RZ, UR12, PT ;  /* 0x0000000cff007c0c */ /* 0x000fe2000bf05070 */
[----:B------:R-:W-:Y:S01]  /*46e90*/  ULDC UR15, c[0x0][0x630] ;  /* 0x00018c00000f7ab9 */ /* 0x000fe20000000800 */
[C---:B------:R-:W-:Y:S01]  /*46ea0*/  R2UR UR16, R7.reuse ;  /* 0x00000000071072ca */ /* 0x040fe200000e0000 */
[----:B------:R-:W-:Y:S01]  /*46eb0*/  ULDC UR19, c[0x0][0x154] ;  /* 0x0000550000137ab9 */ /* 0x000fe20000000800 */
[----:B------:R-:W-:Y:S01]  /*46ec0*/  ISETP.NE.AND.EX P0, PT, RZ, UR13, PT, P0 ;  /* 0x0000000dff007c0c */ /* 0x000fe2000bf05300 */
[----:B------:R-:W2:Y:S01]  /*46ed0*/  S2UR UR18, SR_CTAID.Y ;  /* 0x00000000001279c3 */ /* 0x000ea20000002600 */
[----:B------:R-:W-:Y:S02]  /*46ee0*/  R2UR UR17, R6 ;  /* 0x00000000061172ca */ /* 0x000fe400000e0000 */
[----:B------:R-:W-:-:S02]  /*46ef0*/  R2UR UR10, R7 ;  /* 0x00000000070a72ca */ /* 0x000fc400000e0000 */
[----:B------:R-:W-:Y:S02]  /*46f00*/  R2UR UR11, R6 ;  /* 0x00000000060b72ca */ /* 0x000fe400000e0000 */
[----:B0-----:R-:W-:-:S05]  /*46f10*/  I2FP.F32.U32 R0, UR6 ;  /* 0x0000000600007c45 */ /* 0x001fca0008201000 */
[----:B------:R-:W-:-:S04]  /*46f20*/  FMUL R0, R0, UR4 ;  /* 0x0000000400007c20 */ /* 0x000fc80008400000 */
[----:B------:R0:W0:Y:S01]  /*46f30*/  F2I.U32.TRUNC.NTZ R3, R0 ;  /* 0x0000000000037305 */ /* 0x000022000020f000 */
[----:B--2---:R-:W-:Y:S05]  /*46f40*/  @!P0 BRA `(.L_x_918) ;  /* 0x0000000000308947 */ /* 0x004fea0003800000 */
        /* <DEDUP_REMOVED lines=12> */
.L_x_918:
[----:B------:R-:W-:Y:S01]  /*47010*/  USHF.R.U64 UR42, UR10, UR15, UR11 ;  /* 0x0000000f0a2a7299 */ /* 0x000fe2000800120b */
[----:B0-----:R-:W-:Y:S01]  /*47020*/  I2FP.F32.U32 R0, UR18 ;  /* 0x0000001200007c45 */ /* 0x001fe20008201000 */
[----:B------:R-:W-:Y:S02]  /*47030*/  USHF.R.U32.HI UR4, URZ, UR15, UR11 ;  /* 0x0000000f3f047299 */ /* 0x000fe4000801160b */
        /* <DEDUP_REMOVED lines=8> */
[----:B------:R-:W-:Y:S01]  /*470c0*/  UIMAD.WIDE.U32 UR8, UR10, UR12, UR8 ;  /* 0x0000000c0a0872a5 */ /* 0x000fe2000f8e0008 */
[----:B------:R-:W-:Y:S01]  /*470d0*/  R2UR UR12, R3 ;  /* 0x00000000030c72ca */ /* 0x000fe200000e0000 */
[----:B------:R-:W-:Y:S01]  /*470e0*/  UIMAD UR10, UR10, UR13, UR4 ;  /* 0x0000000d0a0a72a4 */ /* 0x000fe2000f8e0204 */
[----:B------:R-:W-:Y:S01]  /*470f0*/  ULDC UR11, c[0x0][0x618] ;  /* 0x00018600000b7ab9 */ /* 0x000fe20000000800 */
[----:B------:R-:W-:Y:S02]  /*47100*/  ULDC UR21, c[0x0][0x658] ;  /* 0x0001960000157ab9 */ /* 0x000fe40000000800 */
[----:B------:R-:W-:Y:S01]  /*47110*/  UIADD3 UR9, UR9, UR10, URZ ;  /* 0x0000000a09097290 */ /* 0x000fe2000fffe03f */
[----:B------:R-:W-:Y:S01]  /*47120*/  UMOV UR15, 0xffffffff ;  /* 0xffffffff000f7882 */ /* 0x000fe20000000000 */
[----:B------:R-:W-:Y:S01]  /*47130*/  ULDC.64 UR4, c[0x0][0x640] ;  /* 0x0001900000047ab9 */ /* 0x000fe20000000a00 */
[----:B------:R-:W-:Y:S01]  /*47140*/  USHF.L.U32 UR15, UR15, UR21, URZ ;  /* 0x000000150f0f7299 */ /* 0x000fe2000800063f */
[----:B------:R-:W-:Y:S01]  /*47150*/  ISETP.NE.U32.AND P0, PT, RZ, UR4, PT ;  /* 0x00000004ff007c0c */ /* 0x000fe2000bf05070 */
[----:B------:R-:W-:-:S02]  /*47160*/  USHF.R.U64 UR16, UR8, UR11, UR9 ;  /* 0x0000000b08107299 */ /* 0x000fc40008001209 */
[----:B------:R-:W-:Y:S01]  /*47170*/  USHF.R.U32.HI UR8, URZ, UR11, UR9 ;  /* 0x0000000b3f087299 */ /* 0x000fe20008011609 */
[----:B0-----:R-:W-:Y:S01]  /*47180*/  R2UR UR14, R0 ;  /* 0x00000000000e72ca */ /* 0x001fe200000e0000 */
[----:B------:R-:W-:Y:S01]  /*47190*/  ULDC UR17, c[0x0][0x608] ;  /* 0x0001820000117ab9 */ /* 0x000fe20000000800 */
[----:B------:R-:W-:Y:S01]  /*471a0*/  ULOP3.LUT UR48, URZ, UR15, URZ, 0x33, !UPT ;  /* 0x0000000f3f307292 */ /* 0x000fe2000f8e333f */
[----:B------:R-:W-:Y:S01]  /*471b0*/  ISETP.NE.AND.EX P0, PT, RZ, UR5, PT, P0 ;  /* 0x00000005ff007c0c */ /* 0x000fe2000bf05300 */
[----:B------:R-:W-:Y:S02]  /*471c0*/  USHF.R.U64 UR15, UR16, UR17, UR8 ;  /* 0x00000011100f7299 */ /* 0x000fe40008001208 */
[----:B------:R-:W-:Y:S02]  /*471d0*/  USHF.R.U32.HI UR8, URZ, UR17, UR8 ;  /* 0x000000113f087299 */ /* 0x000fe40008011608 */
[----:B------:R-:W-:Y:S02]  /*471e0*/  UIADD3 UR12, -UR12, URZ, URZ ;  /* 0x0000003f0c0c7290 */ /* 0x000fe4000fffe13f */
[----:B------:R-:W-:Y:S01]  /*471f0*/  USHF.R.U64 UR17, UR15, UR21, UR8 ;  /* 0x000000150f117299 */ /* 0x000fe20008001208 */
[----:B------:R-:W-:Y:S01]  /*47200*/  UMOV UR19, 0x1 ;  /* 0x0000000100137882 */ /* 0x000fe20000000000 */
[----:B------:R-:W-:Y:S01]  /*47210*/  ULDC UR13, c[0x0][0x144] ;  /* 0x00005100000d7ab9 */ /* 0x000fe20000000800 */
[----:B------:R-:W-:Y:S01]  /*47220*/  ULDC UR7, c[0x0][0x600] ;  /* 0x0001800000077ab9 */ /* 0x000fe20000000800 */
[----:B------:R-:W-:-:S02]  /*47230*/  USHF.L.U32 UR24, UR19, UR21, URZ ;  /* 0x0000001513187299 */ /* 0x000fc4000800063f */
[----:B------:R-:W-:Y:S02]  /*47240*/  USHF.R.U32.HI UR8, URZ, UR21, UR8 ;  /* 0x000000153f087299 */ /* 0x000fe40008011608 */
[----:B------:R-:W-:Y:S02]  /*47250*/  UIMAD UR21, UR13, UR12, UR6 ;  /* 0x0000000c0d1572a4 */ /* 0x000fe4000f8e0206 */
[----:B------:R-:W-:Y:S02]  /*47260*/  UIADD3 UR20, UR7, -0x1, URZ ;  /* 0xffffffff07147890 */ /* 0x000fe4000fffe03f */
[----:B------:R-:W-:Y:S01]  /*47270*/  UIADD3 UR19, -UR14, URZ, URZ ;  /* 0x0000003f0e137290 */ /* 0x000fe2000fffe13f */
        /* <DEDUP_REMOVED lines=17> */
.L_x_919:
[----:B------:R-:W-:Y:S01]  /*47390*/  UISETP.NE.AND UP0, UPT, UR39, URZ, UPT ;  /* 0x0000003f2700728c */ /* 0x000fe2000bf05270 */
[----:B------:R-:W-:Y:S01]  /*473a0*/  IMAD.MOV.U32 R0, RZ, RZ, 0x1 ;  /* 0x00000001ff007424 */ /* 0x000fe200078e00ff */
[----:B------:R-:W-:Y:S02]  /*473b0*/  USHF.R.U64 UR4, UR6, UR22, UR8 ;  /* 0x0000001606047299 */ /* 0x000fe40008001208 */
[----:B------:R-:W-:Y:S02]  /*473c0*/  ULOP3.LUT UR48, UR15, UR48, URZ, 0xc0, !UPT ;  /* 0x000000300f307292 */ /* 0x000fe4000f8ec03f */
[----:B------:R-:W-:Y:S02]  /*473d0*/  UIADD3 UR5, -UR4, URZ, URZ ;  /* 0x0000003f04057290 */ /* 0x000fe4000fffe13f */
[----:B------:R-:W-:Y:S02]  /*473e0*/  UIMAD UR48, UR24, UR4, UR48 ;  /* 0x00000004183072a4 */ /* 0x000fe4000f8e0230 */
[----:B------:R-:W-:-:S02]  /*473f0*/  ULOP3.LUT UR16, UR16, UR20, URZ, 0xc0, !UPT ;  /* 0x0000001410107292 */ /* 0x000fc4000f8ec03f */
[----:B------:R-:W-:Y:S02]  /*47400*/  @UP0 UIMAD UR21, UR25, UR19, UR18 ;  /* 0x00000013191502a4 */ /* 0x000fe4000f8e0212 */
[----:B------:R-:W-:-:S03]  /*47410*/  UIMAD UR4, UR5, UR23, UR17 ;  /* 0x00000017050472a4 */ /* 0x000fc6000f8e0211 */
[----:B------:R-:W-:Y:S01]  /*47420*/  ULDC UR5, c[0x0][0x610] ;  /* 0x0001840000057ab9 */ /* 0x000fe20000000800 */
[----:B------:R-:W-:Y:S02]  /*47430*/  UIMAD UR4, UR4, UR7, UR16 ;  /* 0x00000007040472a4 */ /* 0x000fe4000f8e0210 */
[----:B------:R-:W-:-:S04]  /*47440*/  UIMAD UR48, UR48, UR5, UR21 ;  /* 0x00000005303072a4 */ /* 0x000fc8000f8e0215 */
[----:B------:R-:W-:Y:S02]  /*47450*/  USEL UR43, UR4, UR48, !UP0 ;  /* 0x00000030042b7287 */ /* 0x000fe4000c000000 */
[----:B------:R-:W-:-:S12]  /*47460*/  USEL UR48, UR48, UR4, !UP0 ;  /* 0x0000000430307287 */ /* 0x000fd8000c000000 */
.L_x_917:
[----:B------:R-:W-:-:S13]  /*47470*/  LOP3.LUT P0, RZ, R0, 0xff, RZ, 0xc0, !PT ;  /* 0x000000ff00ff7812 */ /* 0x000fda000780c0ff */
[----:B------:R-:W-:Y:S05]  /*47480*/  @P0 BRA `(.L_x_920) ;  /* 0xfffffb9c00100947 */ /* 0x000fea000383ffff */
[----:B------:R-:W-:Y:S05]  /*47490*/  EXIT ;  /* 0x000000000000794d */ /* 0x000fea0003800000 */
.L_x_3:
[----:B------:R-:W2:Y:S01]  /*474a0*/  LDL R4, [R1+0x3ec] ;  /* 0x0003ec0001047983 */ /* 0x000ea20000100800 */
[----:B------:R-:W-:-:S03]  /*474b0*/  ULDC.64 UR8, c[0x0][0x650] ;  /* 0x0001940000087ab9 */ /* 0x000fc60000000a00 */
[----:B------:R-:W3:Y:S01]  /*474c0*/  LDL R3, [R1+0x3e8] ;  /* 0x0003e80001037983 */ /* 0x000ee20000100800 */
[----:B------:R-:W-:Y:S01]  /*474d0*/  PRMT R0, RZ, 0x7610, R0 ;  /* 0x00007610ff007816 */ /* 0x000fe20000000000 */
[----:B------:R-:W-:Y:S02]  /*474e0*/  IMAD.MOV.U32 R5, RZ, RZ, -0x1 ;  /* 0xffffffffff057424 */ /* 0x000fe400078e00ff */
[----:B------:R-:W-:Y:S02]  /*474f0*/  IMAD.MOV.U32 R2, RZ, RZ, -0x1 ;  /* 0xffffffffff027424 */ /* 0x000fe400078e00ff */
[----:B------:R-:W-:Y:S01]  /*47500*/  IMAD.MOV.U32 R10, RZ, RZ, -0x1 ;  /* 0xffffffffff0a7424 */ /* 0x000fe200078e00ff */
[----:B--2---:R-:W-:-:S04]  /*47510*/  ISETP.GE.U32.AND P0, PT, R4, UR8, PT ;  /* 0x0000000804007c0c */ /* 0x004fc8000bf06070 */
[----:B---3--:R-:W-:-:S13]  /*47520*/  ISETP.GE.U32.AND.EX P0, PT, R3, UR9, PT, P0 ;  /* 0x0000000903007c0c */ /* 0x008fda000bf06100 */
[----:B------:R-:W-:Y:S05]  /*47530*/  @P0 BRA `(.L_x_921) ;  /* 0x00000004008c0947 */ /* 0x000fea0003800000 */
[----:B------:R-:W-:Y:S01]  /*47540*/  I2FP.F32.U32 R0, UR4 ;  /* 0x0000000400007c45 */ /* 0x000fe20008201000 */
[----:B0-----:R-:W-:Y:S01]  /*47550*/  ULDC.64 UR16, c[0x0][0x628] ;  /* 0x00018a0000107ab9 */ /* 0x001fe20000000a00 */
        /* <DEDUP_REMOVED lines=24> */
.L_x_922:
        /* <DEDUP_REMOVED lines=24> */
[----:B------:R-:W-:Y:S01]  /*47860*/  UMOV UR19, 0x1 ;  /* 0x0000000100137882 */ /* 0x000fe20000000000 */
[----:B------:R-:W-:Y:S01]  /*47870*/  ULDC UR20, c[0x0][0x608] ;  /* 0x0001820000147ab9 */ /* 0x000fe20000000800 */
[----:B------:R-:W-:Y:S01]  /*47880*/  USHF.L.U32 UR26, UR19, UR23, URZ ;  /* 0x00000017131a7299 */ /* 0x000fe2000800063f */
[----:B------:R-:W-:Y:S01]  /*47890*/  ISETP.NE.AND.EX P0, PT, RZ, UR9, PT, P0 ;  /* 0x00000009ff007c0c */ /* 0x000fe2000bf05300 */
[----:B------:R-:W-:Y:S02]  /*478a0*/  USHF.R.U64 UR19, UR18, UR20, UR11 ;  /* 0x0000001412137299 */ /* 0x000fe4000800120b */
[----:B------:R-:W-:Y:S02]  /*478b0*/  USHF.R.U32.HI UR11, URZ, UR20, UR11 ;  /* 0x000000143f0b7299 */ /* 0x000fe4000801160b */
[----:B------:R-:W-:-:S02]  /*478c0*/  UIADD3 UR15, -UR15, URZ, URZ ;  /* 0x0000003f0f0f7290 */ /* 0x000fc4000fffe13f */
[----:B------:R-:W-:Y:S01]  /*478d0*/  USHF.R.U64 UR20, UR19, UR23, UR11 ;  /* 0x0000001713147299 */ /* 0x000fe2000800120b */
[----:B------:R-:W-:Y:S01]  /*478e0*/  ULDC UR16, c[0x0][0x144] ;  /* 0x0000510000107ab9 */ /* 0x000fe20000000800 */
[----:B------:R-:W-:Y:S01]  /*478f0*/  ULDC UR6, c[0x0][0x600] ;  /* 0x0001800000067ab9 */ /* 0x000fe20000000800 */
[----:B------:R-:W-:Y:S02]  /*47900*/  USHF.R.U32.HI UR11, URZ, UR23, UR11 ;  /* 0x000000173f0b7299 */ /* 0x000fe4000801160b */
[----:B------:R-:W-:Y:S02]  /*47910*/  UIMAD UR23, UR16, UR15, UR4 ;  /* 0x0000000f101772a4 */ /* 0x000fe4000f8e0204 */
[----:B------:R-:W-:Y:S02]  /*47920*/  UIADD3 UR22, UR6, -0x1, URZ ;  /* 0xffffffff06167890 */ /* 0x000fe4000fffe03f */
[----:B------:R-:W-:Y:S02]  /*47930*/  ULOP3.LUT UR27, URZ, UR13, URZ, 0x33, !UPT ;  /* 0x0000000d3f1b7292 */ /* 0x000fe4000f8e333f */
        /* <DEDUP_REMOVED lines=18> */
.L_x_923:
[----:B------:R-:W-:Y:S01]  /*47a60*/  UISETP.NE.AND UP0, UPT, UR39, URZ, UPT ;  /* 0x0000003f2700728c */ /* 0x000fe2000bf05270 */
[----:B------:R-:W-:Y:S01]  /*47a70*/  MOV R0, 0x1 ;  /* 0x0000000100007802 */ /* 0x000fe20000000f00 */
[----:B------:R-:W-:Y:S01]  /*47a80*/  USHF.R.U64 UR8, UR4, UR24, UR11 ;  /* 0x0000001804087299 */ /* 0x000fe2000800120b */
[----:B------:R-:W-:Y:S01]  /*47a90*/  IMAD.U32 R10, RZ, RZ, UR5 ;  /* 0x00000005ff0a7e24 */ /* 0x000fe2000f8e00ff */
[----:B------:R-:W-:Y:S02]  /*47aa0*/  ULOP3.LUT UR4, UR19, UR27, URZ, 0xc0, !UPT ;  /* 0x0000001b13047292 */ /* 0x000fe4000f8ec03f */
[----:B------:R-:W-:Y:S02]  /*47ab0*/  ULOP3.LUT UR18, UR18, UR22, URZ, 0xc0, !UPT ;  /* 0x0000001612127292 */ /* 0x000fe4000f8ec03f */
[----:B------:R-:W-:-:S03]  /*47ac0*/  UIMAD UR4, UR26, UR8, UR4 ;  /* 0x000000081a0472a4 */ /* 0x000fc6000f8e0204 */
[----:B------:R-:W-:Y:S02]  /*47ad0*/  @UP0 UIMAD UR23, UR28, UR21, UR7 ;  /* 0x000000151c1702a4 */ /* 0x000fe4000f8e0207 */
[----:B------:R-:W-:-:S03]  /*47ae0*/  UIADD3 UR7, -UR8, URZ, URZ ;  /* 0x0000003f08077290 */ /* 0x000fc6000fffe13f */
[----:B------:R-:W-:Y:S01]  /*47af0*/  ULDC UR8, c[0x0][0x610] ;  /* 0x0001840000087ab9 */ /* 0x000fe20000000800 */
[----:B------:R-:W-:Y:S02]  /*47b00*/  UIMAD UR7, UR7, UR25, UR20 ;  /* 0x00000019070772a4 */ /* 0x000fe4000f8e0214 */
[----:B------:R-:W-:Y:S02]  /*47b10*/  UIMAD UR4, UR4, UR8, UR23 ;  /* 0x00000008040472a4 */ /* 0x000fe4000f8e0217 */
[----:B------:R-:W-:-:S04]  /*47b20*/  UIMAD UR7, UR7, UR6, UR18 ;  /* 0x00000006070772a4 */ /* 0x000fc8000f8e0212 */
[----:B------:R-:W-:Y:S02]  /*47b30*/  USEL UR6, UR7, UR4, !UP0 ;  /* 0x0000000407067287 */ /* 0x000fe4000c000000 */
[----:B------:R-:W-:-:S04]  /*47b40*/  USEL UR4, UR4, UR7, !UP0 ;  /* 0x0000000704047287 */ /* 0x000fc8000c000000 */
[----:B------:R-:W-:Y:S02]  /*47b50*/  IMAD.U32 R2, RZ, RZ, UR6 ;  /* 0x00000006ff027e24 */ /* 0x000fe4000f8e00ff */
[----:B------:R-:W-:-:S07]  /*47b60*/  IMAD.U32 R5, RZ, RZ, UR4 ;  /* 0x00000004ff057e24 */ /* 0x000fce000f8e00ff */
.L_x_921:
[----:B------:R-:W-:-:S08]  /*47b70*/  NOP ;  /* 0x0000000000007918 */ /* 0x000fd00000000000 */
[----:B0-----:R-:W0:-:S00]  /*47b80*/  USETMAXREG.DEALLOC.CTAPOOL 0x18 ;  /* 0x00000018000079c8 */ /* 0x001e0000080e0500 */
[----:B------:R-:W-:-:S13]  /*47b90*/  ISETP.NE.AND P0, PT, RZ, UR10, PT ;  /* 0x0000000aff007c0c */ /* 0x000fda000bf05270 */
[----:B------:R-:W-:Y:S05]  /*47ba0*/  @P0 EXIT ;  /* 0x000000000000094d */ /* 0x000fea0003800000 */
[----:B0-----:R-:W-:Y:S01]  /*47bb0*/  LOP3.LUT P0, RZ, R0, 0xff, RZ, 0xc0, !PT ;  /* 0x000000ff00ff7812 */ /* 0x001fe2000780c0ff */
[----:B------:R-:W-:Y:S01]  /*47bc0*/  IMAD.MOV.U32 R0, RZ, RZ, 0x1 ;  /* 0x00000001ff007424 */ /* 0x000fe200078e00ff */
[----:B------:R-:W-:-:S11]  /*47bd0*/  MOV R6, RZ ;  /* 0x000000ff00067202 */ /* 0x000fd60000000f00 */
[----:B------:R-:W-:Y:S05]  /*47be0*/  @!P0 BRA `(.L_x_924) ;  /* 0x0000000c00688947 */ /* 0x000fea0003800000 */
[----:B------:R-:W0:Y:S01]  /*47bf0*/  S2R R3, SR_TID.X ;  /* 0x0000000000037919 */ /* 0x000e220000002100 */
[----:B------:R-:W1:Y:S01]  /*47c00*/  LDC R0, c[0x0][0x28c] ;  /* 0x0000a300ff007b82 */ /* 0x000e620000000800 */
[----:B------:R-:W-:Y:S01]  /*47c10*/  ULDC UR5, c[0x0][0x658] ;  /* 0x0001960000057ab9 */ /* 0x000fe20000000800 */
[----:B------:R-:W-:Y:S01]  /*47c20*/  UMOV UR7, 0xffffffff ;  /* 0xffffffff00077882 */ /* 0x000fe20000000000 */
[----:B------:R-:W-:Y:S01]  /*47c30*/  ULDC UR6, c[0x0][0xc] ;  /* 0x0000030000067ab9 */ /* 0x000fe20000000800 */
[----:B------:R-:W-:Y:S01]  /*47c40*/  USHF.L.U32 UR9, UR7, UR5, URZ ;  /* 0x0000000507097299 */ /* 0x000fe2000800063f */
[----:B------:R-:W-:Y:S01]  /*47c50*/  BSSY B0, `(.L_x_924) ;  /* 0x00000d3000007945 */ /* 0x000fe20003800000 */
[----:B------:R-:W-:Y:S01]  /*47c60*/  UMOV UR8, 0x1 ;  /* 0x0000000100087882 */ /* 0x000fe20000000000 */
[----:B------:R-:W-:Y:S01]  /*47c70*/  ULDC UR7, c[0x0][0x10] ;  /* 0x0000040000077ab9 */ /* 0x000fe20000000800 */
[----:B------:R-:W-:Y:S01]  /*47c80*/  USHF.L.U32 UR5, UR8, UR5, URZ ;  /* 0x0000000508057299 */ /* 0x000fe2000800063f */
[----:B------:R-:W-:Y:S01]  /*47c90*/  IMAD.MOV.U32 R8, RZ, RZ, 0x1 ;  /* 0x00000001ff087424 */ /* 0x000fe200078e00ff */
[----:B------:R-:W-:Y:S01]  /*47ca0*/  UIMAD.WIDE.U32 UR6, UR6, UR7, URZ ;  /* 0x00000007060672a5 */ /* 0x000fe2000f8e003f */
[----:B------:R-:W-:Y:S01]  /*47cb0*/  IMAD.MOV.U32 R6, RZ, RZ, RZ ;  /* 0x000000ffff067224 */ /* 0x000fe200078e00ff */
[----:B------:R-:W-:Y:S01]  /*47cc0*/  ULDC UR8, c[0x0][0x14] ;  /* 0x0000050000087ab9 */ /* 0x000fe20000000800 */
[----:B------:R-:W-:Y:S01]  /*47cd0*/  ULDC UR4, c[0x0][0x600] ;  /* 0x0001800000047ab9 */ /* 0x000fe20000000800 */
[----:B------:R-:W-:-:S02]  /*47ce0*/  UIMAD.WIDE.U32 UR20, UR6, UR8, URZ ;  /* 0x00000008061472a5 */ /* 0x000fc4000f8e003f */
[----:B------:R-:W-:Y:S02]  /*47cf0*/  UIMAD UR7, UR7, UR8, URZ ;  /* 0x00000008070772a4 */ /* 0x000fe4000f8e023f */
[----:B------:R-:W-:Y:S02]  /*47d00*/  ULOP3.LUT UR24, UR38, 0x2, URZ, 0xfc, !UPT ;  /* 0x0000000226187892 */ /* 0x000fe4000f8efc3f */
[----:B------:R-:W-:Y:S02]  /*47d10*/  UIADD3 UR4, UR4, -0x1, URZ ;  /* 0xffffffff04047890 */ /* 0x000fe4000fffe03f */
[----:B------:R-:W-:Y:S01]  /*47d20*/  ULOP3.LUT UR6, URZ, UR9, URZ, 0x33, !UPT ;  /* 0x000000093f067292 */ /* 0x000fe2000f8e333f */
[----:B-1----:R-:W-:Y:S01]  /*47d30*/  VIADD R0, R0, 0x3f ;  /* 0x0000003f00007836 */ /* 0x002fe20000000000 */
[----:B------:R-:W-:Y:S01]  /*47d40*/  UIADD3 UR7, UR21, UR7, URZ ;  /* 0x0000000715077290 */ /* 0x000fe2000fffe03f */
[----:B------:R-:W-:Y:S01]  /*47d50*/  ULDC.64 UR22, c[0x0][0x198] ;  /* 0x0000660000167ab9 */ /* 0x000fe20000000a00 */
[----:B0-----:R-:W-:-:S02]  /*47d60*/  LOP3.LUT P3, RZ, R3, 0x7f, RZ, 0xc0, !PT ;  /* 0x0000007f03ff7812 */ /* 0x001fc4000786c0ff */
[----:B------:R-:W-:Y:S02]  /*47d70*/  LOP3.LUT P0, RZ, R3, 0x1f, RZ, 0xc0, !PT ;  /* 0x0000001f03ff7812 */ /* 0x000fe4000780c0ff */
[----:B------:R-:W-:Y:S02]  /*47d80*/  SHF.R.S32.HI R3, RZ, 0x1f, R0 ;  /* 0x0000001fff037819 */ /* 0x000fe40000011400 */
[----:B------:R-:W-:Y:S02]  /*47d90*/  PLOP3.LUT P0, PT, P0, P3, PT, 0x8a, 0x0 ;  /* 0x000000000000781c */ /* 0x000fe40000707172 */
[----:B------:R-:W-:Y:S01]  /*47da0*/  LEA.HI R3, R3, R0, RZ, 0x6 ;  /* 0x0000000003037211 */ /* 0x000fe200078f30ff */
[----:B------:R-:W-:-:S03]  /*47db0*/  IMAD.MOV.U32 R0, RZ, RZ, 0x1 ;  /* 0x00000001ff007424 */ /* 0x000fc600078e00ff */
[----:B------:R-:W-:-:S04]  /*47dc0*/  SHF.R.S32.HI R7, RZ, 0x6, R3 ;  /* 0x00000006ff077819 */ /* 0x000fc80000011403 */
[----:B------:R-:W-:-:S07]  /*47dd0*/  IADD3 R11, R7, 0x1, RZ ;  /* 0x00000001070b7810 */ /* 0x000fce0007ffe0ff */
.L_x_936:
[----:B------:R-:W-:-:S03]  /*47de0*/  UMOV UR8, 0xffffffff ;  /* 0xffffffff00087882 */ /* 0x000fc60000000000 */
[----:B------:R-:W-:Y:S05]  /*47df0*/  BRA.DIV UR8, `(.L_x_925) ;  /* 0x0000000e088c7947 */ /* 0x000fea000b800000 */
[----:B------:R-:W-:-:S13]  /*47e00*/  ELECT P6, URZ, PT ;  /* 0x00000000003f782f */ /* 0x000fda00038c0000 */
.L_x_945:
[----:B------:R-:W0:Y:S01]  /*47e10*/  LDC R3, c[0x0][0x28c] ;  /* 0x0000a300ff037b82 */ /* 0x000e220000000800 */
[----:B------:R-:W-:Y:S01]  /*47e20*/  BSSY B1, `(.L_x_926) ;  /* 0x0000038000017945 */ /* 0x000fe20003800000 */
[----:B0-----:R-:W-:-:S13]  /*47e30*/  ISETP.LT.OR P6, PT, R3, 0x1, !P6 ;  /* 0x000000010300780c */ /* 0x001fda00077c1670 */
[----:B------:R-:W-:Y:S05]  /*47e40*/  @P6 BRA `(.L_x_927) ;  /* 0x0000000000d46947 */ /* 0x000fea0003800000 */
[----:B------:R-:W-:Y:S01]  /*47e50*/  IMAD R2, R2, 0xe0, RZ ;  /* 0x000000e002027824 */ /* 0x000fe200078e02ff */
[----:B------:R-:W-:Y:S01]  /*47e60*/  MOV R9, R6 ;  /* 0x0000000600097202 */ /* 0x000fe20000000f00 */
[----:B------:R-:W-:Y:S02]  /*47e70*/  IMAD.SHL.U32 R5, R5, 0x200, RZ ;  /* 0x0000020005057824 */ /* 0x000fe400078e00ff */
[----:B------:R-:W-:Y:S02]  /*47e80*/  IMAD.MOV.U32 R14, RZ, RZ, RZ ;  /* 0x000000ffff0e7224 */ /* 0x000fe400078e00ff */
[----:B------:R-:W-:Y:S02]  /*47e90*/  IMAD.MOV.U32 R4, RZ, RZ, R11 ;  /* 0x000000ffff047224 */ /* 0x000fe400078e000b */
[----:B------:R-:W-:-:S07]  /*47ea0*/  IMAD.MOV.U32 R3, RZ, RZ, R0 ;  /* 0x000000ffff037224 */ /* 0x000fce00078e0000 */
.L_x_931:
[----:B------:R-:W0:Y:S01]  /*47eb0*/  S2R R13, SR_CgaCtaId ;  /* 0x00000000000d7919 */ /* 0x000e220000008800 */
[----:B------:R-:W-:-:S04]  /*47ec0*/  MOV R12, 0x400 ;  /* 0x00000400000c7802 */ /* 0x000fc80000000f00 */
[----:B0-----:R-:W-:Y:S02]  /*47ed0*/  LEA R16, R13, R12, 0x18 ;  /* 0x0000000c0d107211 */ /* 0x001fe400078ec0ff */
[----:B------:R-:W-:Y:S01]  /*47ee0*/  SHF.L.U32 R12, R3, 0x1f, RZ ;  /* 0x0000001f030c7819 */ /* 0x000fe200000006ff */
[----:B------:R-:W0:Y:S02]  /*47ef0*/  @!P3 LDC R13, c[0x0][0x500] ;  /* 0x00014000ff0dbb82 */ /* 0x000e240000000800 */
[----:B------:R-:W-:-:S04]  /*47f00*/  IMAD R15, R9, 0x8, R16 ;  /* 0x00000008090f7824 */ /* 0x000fc800078e0210 */
[----:B------:R-:W1:Y:S02]  /*47f10*/  SYNCS.PHASECHK.TRANS64.TRYWAIT P1, [R15+URZ+0x10], R12 ;  /* 0x0000100c0f0075a7 */ /* 0x000e64000802017f */
[----:B-1----:R-:W-:Y:S05]  /*47f20*/  @!P1 BRA `(.L_x_928) ;  /* 0x0000000c00609947 */ /* 0x002fea0003800000 */
.L_x_946:
[----:B------:R-:W-:Y:S01]  /*47f30*/  UPRMT UR8, UR24, 0x9910, URZ ;  /* 0x0000991018087896 */ /* 0x000fe2000800003f */
[----:B0-----:R0:W-:Y:S03]  /*47f40*/  @!P3 SYNCS.ARRIVE.TRANS64 RZ, [R15+URZ], R13 ;  /* 0x0000000d0fffb9a7 */ /* 0x0011e6000800003f */
[----:B------:R-:W-:-:S06]  /*47f50*/  UISETP.NE.AND UP0, UPT, UR8, 0x2, UPT ;  /* 0x000000020800788c */ /* 0x000fcc000bf05270 */
[----:B------:R-:W-:-:S13]  /*47f60*/  PLOP3.LUT P1, PT, PT, PT, UP0, 0x80, 0x0 ;  /* 0x000000000000781c */ /* 0x000fda0003f2f008 */
[----:B0-----:R-:W-:Y:S05]  /*47f70*/  @P1 BRA `(.L_x_929) ;  /* 0x0000000000041947 */ /* 0x001fea0003800000 */
[----:B------:R-:W-:Y:S01]  /*47f80*/  BPT.TRAP 0x1 ;  /* 0x000000040000795c */ /* 0x000fe20000300000 */
.L_x_929:
[----:B------:R-:W-:Y:S05]  /*47f90*/  @P0 BRA `(.L_x_930) ;  /* 0x0000000000040947 */ /* 0x000fea0003800000 */
[----:B------:R-:W-:Y:S01]  /*47fa0*/  BPT.TRAP 0x1 ;  /* 0x000000040000795c */ /* 0x000fe20000300000 */
.L_x_930:
[--C-:B-1----:R-:W-:Y:S01]  /*47fb0*/  IMAD R12, R9, 0x10000, R16.reuse ;  /* 0x00010000090c7824 */ /* 0x102fe200078e0210 */
[----:B------:R-:W-:Y:S01]  /*47fc0*/  R2UR UR18, R5 ;  /* 0x00000000051272ca */ /* 0x000fe200000e0000 */
[----:B------:R-:W-:Y:S01]  /*47fd0*/  IMAD R16, R9, 0x7000, R16 ;  /* 0x0000700009107824 */ /* 0x000fe200078e0210 */
[----:B------:R-:W-:Y:S01]  /*47fe0*/  R2UR UR9, R15 ;  /* 0x000000000f0972ca */ /* 0x000fe200000e0000 */
[----:B------:R-:W-:Y:S01]  /*47ff0*/  VIADD R4, R4, 0xffffffff ;  /* 0xffffffff04047836 */ /* 0x000fe20000000000 */
[----:B------:R-:W-:Y:S01]  /*48000*/  R2UR UR8, R12 ;  /* 0x000000000c0872ca */ /* 0x000fe200000e0000 */
[----:B------:R-:W-:Y:S01]  /*48010*/  UIADD3 UR14, UP0, UR22, 0xf0, URZ ;  /* 0x000000f0160e7890 */ /* 0x000fe2000ff1e03f */
[----:B------:R-:W-:Y:S01]  /*48020*/  R2UR UR11, R16 ;  /* 0x00000000100b72ca */ /* 0x000fe200000e0000 */
[----:B------:R-:W-:Y:S01]  /*48030*/  UIADD3 UR26, UP1, UR22, 0x1f0, URZ ;  /* 0x000001f0161a7890 */ /* 0x000fe2000ff3e03f */
[----:B------:R-:W-:Y:S01]  /*48040*/  R2UR UR10, R14 ;  /* 0x000000000e0a72ca */ /* 0x000fe200000e0000 */
[----:B------:R-:W-:Y:S01]  /*48050*/  UIADD3.X UR15, URZ, UR23, URZ, UP0, !UPT ;  /* 0x000000173f0f7290 */ /* 0x000fe200087fe43f */
[----:B------:R-:W-:Y:S01]  /*48060*/  R2UR UR12, R10 ;  /* 0x000000000a0c72ca */ /* 0x000fe200000e0000 */
[----:B------:R-:W-:Y:S01]  /*48070*/  VIADD R9, R9, 0x1 ;  /* 0x0000000109097836 */ /* 0x000fe20000000000 */
[----:B------:R-:W-:Y:S01]  /*48080*/  R2UR UR19, R2 ;  /* 0x00000000021372ca */ /* 0x000fe200000e0000 */
[----:B------:R-:W-:Y:S01]  /*48090*/  UIADD3.X UR27, URZ, UR23, URZ, UP1, !UPT ;  /* 0x000000173f1b7290 */ /* 0x000fe20008ffe43f */
[----:B------:R-:W-:Y:S01]  /*480a0*/  ISETP.GT.AND P2, PT, R4, 0x1, PT ;  /* 0x000000010400780c */ /* 0x000fe20003f44270 */
[----:B------:R-:W-:Y:S01]  /*480b0*/  UMOV UR16, 0x0 ;  /* 0x0000000000107882 */ /* 0x000fe20000000000 */
[----:B------:R-:W-:Y:S01]  /*480c0*/  UMOV UR17, 0x10000000 ;  /* 0x1000000000117882 */ /* 0x000fe20000000000 */
[----:B------:R-:W-:Y:S01]  /*480d0*/  UIADD3 UR8, UR8, 0x100, URZ ;  /* 0x0000010008087890 */ /* 0x000fe2000fffe03f */
[----:B------:R-:W-:Y:S01]  /*480e0*/  ISETP.NE.AND P1, PT, R9, 0x2, PT ;  /* 0x000000020900780c */ /* 0x000fe20003f25270 */
[----:B------:R-:W-:Y:S01]  /*480f0*/  UIADD3 UR13, UR11, 0x20100, URZ ;  /* 0x000201000b0d7890 */ /* 0x000fe2000fffe03f */
[----:B------:R-:W-:-:S02]  /*48100*/  IADD3 R14, R14, 0x40, RZ ;  /* 0x000000400e0e7810 */ /* 0x000fc40007ffe0ff */
[----:B------:R-:W-:Y:S01]  /*48110*/  UMOV UR11, UR18 ;  /* 0x00000012000b7c82 */ /* 0x000fe20008000000 */
[----:B------:R-:W-:Y:S02]  /*48120*/  SEL R12, RZ, 0x1, P1 ;  /* 0x00000001ff0c7807 */ /* 0x000fe40000800000 */
[----:B------:R-:W-:Y:S01]  /*48130*/  SEL R9, R9, RZ, P1 ;  /* 0x000000ff09097207 */ /* 0x000fe20000800000 */
[----:B------:R0:W-:Y:S01]  /*48140*/  UTMALDG.3D [UR8], [UR14], desc[UR16] ;  /* 0x000010080e0075b4 */ /* 0x0001e20008011000 */
[----:B------:R-:W-:Y:S01]  /*48150*/  LOP3.LUT R3, R3, R12, RZ, 0x3c, !PT ;  /* 0x0000000c03037212 */ /* 0x000fe200078e3cff */
[----:B0-----:R-:W-:Y:S01]  /*48160*/  UMOV UR8, UR13 ;  /* 0x0000000d00087c82 */ /* 0x001fe20008000000 */
[----:B------:R-:W-:Y:S02]  /*48170*/  UMOV UR11, UR19 ;  /* 0x00000013000b7c82 */ /* 0x000fe40008000000 */
[----:B------:R0:W-:Y:S02]  /*48180*/  UTMALDG.3D [UR8], [UR26], desc[UR16] ;  /* 0x000010081a0075b4 */ /* 0x0001e40008011000 */
[----:B0-----:R-:W-:Y:S05]  /*48190*/  @P2 BRA `(.L_x_931) ;  /* 0xfffffffc00442947 */ /* 0x001fea000383ffff */
.L_x_927:
[----:B------:R-:W-:Y:S05]  /*481a0*/  BSYNC B1 ;  /* 0x0000000000017941 */ /* 0x000fea0003800000 */
.L_x_926:
[----:B------:R-:W2:Y:S01]  /*481b0*/  LDL.LU R16, [R1+0x3e8] ;  /* 0x0003e80001107983 */ /* 0x000ea20000300800 */
[----:B------:R-:W-:Y:S01]  /*481c0*/  LOP3.LUT P4, RZ, R8, 0xff, RZ, 0xc0, !PT ;  /* 0x000000ff08ff7812 */ /* 0x000fe2000788c0ff */
[----:B------:R-:W-:Y:S01]  /*481d0*/  IMAD.IADD R6, R7, 0x1, R6 ;  /* 0x0000000107067824 */ /* 0x000fe200078e0206 */
[----:B------:R-:W-:Y:S01]  /*481e0*/  ULDC.64 UR8, c[0x0][0x650] ;  /* 0x0001940000087ab9 */ /* 0x000fe20000000a00 */
[----:B------:R-:W3:Y:S01]  /*481f0*/  LDL.LU R15, [R1+0x3ec] ;  /* 0x0003ec00010f7983 */ /* 0x000ee20000300800 */
[----:B------:R-:W-:Y:S01]  /*48200*/  BSSY B1, `(.L_x_932) ;  /* 0x0000075000017945 */ /* 0x000fe20003800000 */
[----:B------:R-:W-:Y:S01]  /*48210*/  IMAD.MOV.U32 R5, RZ, RZ, -0x1 ;  /* 0xffffffffff057424 */ /* 0x000fe200078e00ff */
[----:B------:R-:W-:Y:S01]  /*48220*/  SHF.R.U32.HI R2, RZ, 0x1, R6 ;  /* 0x00000001ff027819 */ /* 0x000fe20000011606 */
[----:B------:R-:W-:Y:S01]  /*48230*/  IMAD.MOV.U32 R10, RZ, RZ, -0x1 ;  /* 0xffffffffff0a7424 */ /* 0x000fe200078e00ff */
[----:B------:R-:W-:Y:S02]  /*48240*/  ISETP.GT.U32.AND P1, PT, R6, 0x1, PT ;  /* 0x000000010600780c */ /* 0x000fe40003f24070 */
[----:B------:R-:W-:-:S02]  /*48250*/  LOP3.LUT R2, R2, 0x1, RZ, 0xc0, !PT ;  /* 0x0000000102027812 */ /* 0x000fc400078ec0ff */
[C---:B------:R-:W-:Y:S01]  /*48260*/  ISETP.LT.U32.AND P1, PT, R7.reuse, 0x2, P1 ;  /* 0x000000020700780c */ /* 0x040fe20000f21070 */
[----:B------:R-:W0:Y:S01]  /*48270*/  @P4 S2R R3, SR_CgaCtaId ;  /* 0x0000000000034919 */ /* 0x000e220000008800 */
[----:B------:R-:W-:Y:S02]  /*48280*/  ISETP.NE.U32.AND P2, PT, R2, 0x1, PT ;  /* 0x000000010200780c */ /* 0x000fe40003f45070 */
[----:B------:R-:W-:Y:S02]  /*48290*/  @P4 MOV R2, 0x400 ;  /* 0x0000040000024802 */ /* 0x000fe40000000f00 */
[----:B------:R-:W-:Y:S02]  /*482a0*/  ISETP.GT.U32.AND P2, PT, R7, 0x1, !P2 ;  /* 0x000000010700780c */ /* 0x000fe40005744070 */
[----:B------:R-:W-:Y:S02]  /*482b0*/  LOP3.LUT R6, R6, 0x1, RZ, 0xc0, !PT ;  /* 0x0000000106067812 */ /* 0x000fe400078ec0ff */
[----:B------:R-:W-:-:S02]  /*482c0*/  PRMT R8, RZ, 0x7610, R8 ;  /* 0x00007610ff087816 */ /* 0x000fc40000000008 */
[----:B0-----:R-:W-:Y:S02]  /*482d0*/  @P4 LEA R2, R3, R2, 0x18 ;  /* 0x0000000203024211 */ /* 0x001fe400078ec0ff */
[----:B------:R-:W-:Y:S02]  /*482e0*/  SEL R3, RZ, 0x1, !P1 ;  /* 0x00000001ff037807 */ /* 0x000fe40004800000 */
[----:B------:R0:W-:Y:S02]  /*482f0*/  @P4 SYNCS.ARRIVE.TRANS64.A1T0 RZ, [R2+URZ+0x38], RZ ;  /* 0x000038ff02ff49a7 */ /* 0x0001e4000810003f */
[----:B0-----:R-:W-:-:S04]  /*48300*/  SEL R2, RZ, 0x1, !P2 ;  /* 0x00000001ff027807 */ /* 0x001fc80005000000 */
[--C-:B------:R-:W-:Y:S01]  /*48310*/  LOP3.LUT R0, R2, R0, R3.reuse, 0x96, !PT ;  /* 0x0000000002007212 */ /* 0x100fe200078e9603 */
[----:B------:R-:W-:Y:S01]  /*48320*/  IMAD.MOV.U32 R2, RZ, RZ, -0x1 ;  /* 0xffffffffff027424 */ /* 0x000fe200078e00ff */
[----:B------:R-:W-:Y:S02]  /*48330*/  PRMT R3, RZ, 0x7610, R3 ;  /* 0x00007610ff037816 */ /* 0x000fe40000000003 */
[----:B---3--:R-:W-:-:S04]  /*48340*/  IADD3 R15, P1, R15, UR20, RZ ;  /* 0x000000140f0f7c10 */ /* 0x008fc8000ff3e0ff */
[----:B--2---:R-:W-:Y:S01]  /*48350*/  IADD3.X R16, R16, UR7, RZ, P1, !PT ;  /* 0x0000000710107c10 */ /* 0x004fe20008ffe4ff */
[----:B------:R0:W-:Y:S01]  /*48360*/  STL [R1+0x3ec], R15 ;  /* 0x0003ec0f01007387 */ /* 0x0001e20000100800 */
[----:B------:R-:W-:-:S03]  /*48370*/  ISETP.GE.U32.AND P1, PT, R15, UR8, PT ;  /* 0x000000080f007c0c */ /* 0x000fc6000bf26070 */
[----:B------:R0:W-:Y:S01]  /*48380*/  STL [R1+0x3e8], R16 ;  /* 0x0003e81001007387 */ /* 0x0001e20000100800 */
[----:B------:R-:W-:-:S13]  /*48390*/  ISETP.GE.U32.AND.EX P1, PT, R16, UR9, PT, P1 ;  /* 0x0000000910007c0c */ /* 0x000fda000bf26110 */
[----:B0-----:R-:W-:Y:S05]  /*483a0*/  @P1 BRA `(.L_x_933) ;  /* 0x0000000400681947 */ /* 0x001fea0003800000 */
[----:B------:R-:W0:Y:S01]  /*483b0*/  S2UR UR8, SR_CTAID.X ;  /* 0x00000000000879c3 */ /* 0x000e220000002500 */
[----:B------:R-:W-:Y:S01]  /*483c0*/  ULDC.64 UR10, c[0x0][0x628] ;  /* 0x00018a00000a7ab9 */ /* 0x000fe20000000a00 */
[----:B------:R-:W-:Y:S01]  /*483d0*/  ULDC UR9, c[0x0][0x150] ;  /* 0x0000540000097ab9 */ /* 0x000fe20000000800 */
[----:B------:R-:W-:Y:S01]  /*483e0*/  ISETP.NE.U32.AND P1, PT, RZ, UR10, PT ;  /* 0x0000000aff007c0c */ /* 0x000fe2000bf25070 */
[----:B------:R-:W-:Y:S01]  /*483f0*/  ULDC UR12, c[0x0][0x630] ;  /* 0x00018c00000c7ab9 */ /* 0x000fe20000000800 */
[----:B------:R-:W-:Y:S01]  /*48400*/  ULDC UR14, c[0x0][0x154] ;  /* 0x00005500000e7ab9 */ /* 0x000fe20000000800 */
[----:B------:R-:W-:Y:S01]  /*48410*/  IMAD.MOV.U32 R3, RZ, RZ, R16 ;  /* 0x000000ffff037224 */ /* 0x000fe200078e0010 */
[----:B------:R-:W-:Y:S01]  /*48420*/  ISETP.NE.AND.EX P1, PT, RZ, UR11, PT, P1 ;  /* 0x0000000bff007c0c */ /* 0x000fe2000bf25310 */
[----:B------:R-:W1:Y:S01]  /*48430*/  S2UR UR13, SR_CTAID.Y ;  /* 0x00000000000d79c3 */ /* 0x000e620000002600 */
[----:B0-----:R-:W-:-:S05]  /*48440*/  I2FP.F32.U32 R2, UR8 ;  /* 0x0000000800027c45 */ /* 0x001fca0008201000 */
[----:B------:R-:W-:Y:S01]  /*48450*/  FMUL R9, R2, UR9 ;  /* 0x0000000902097c20 */ /* 0x000fe20008400000 */
[----:B------:R-:W-:Y:S02]  /*48460*/  MOV R2, R15 ;  /* 0x0000000f00027202 */ /* 0x000fe40000000f00 */
[----:B-1----:R-:W-:-:S03]  /*48470*/  I2FP.F32.U32 R12, UR13 ;  /* 0x0000000d000c7c45 */ /* 0x002fc60008201000 */
[----:B------:R-:W0:Y:S01]  /*48480*/  F2I.U32.TRUNC.NTZ R9, R9 ;  /* 0x0000000900097305 */ /* 0x000e22000020f000 */
[----:B------:R-:W-:Y:S05]  /*48490*/  @!P1 BRA `(.L_x_934) ;  /* 0x0000000000289947 */ /* 0x000fea0003800000 */
[----:B------:R-:W-:Y:S02]  /*484a0*/  ULDC UR9, c[0x0][0x634] ;  /* 0x00018d0000097ab9 */ /* 0x000fe40000000800 */
[----:B------:R-:W-:-:S05]  /*484b0*/  IADD3 R3, P1, R15, UR9, RZ ;  /* 0x000000090f037c10 */ /* 0x000fca000ff3e0ff */
[----:B------:R-:W-:-:S04]  /*484c0*/  IMAD.X R13, RZ, RZ, R16, P1 ;  /* 0x000000ffff0d7224 */ /* 0x000fc800008e0610 */
[----:B------:R-:W-:-:S04]  /*484d0*/  IMAD.WIDE.U32 R4, R13, UR10, RZ ;  /* 0x0000000a0d047c25 */ /* 0x000fc8000f8e00ff */
[----:B------:R-:W-:-:S04]  /*484e0*/  IMAD.WIDE.U32 R4, P1, R3, UR11, R4 ;  /* 0x0000000b03047c25 */ /* 0x000fc8000f820004 */
[----:B------:R-:W-:-:S04]  /*484f0*/  IMAD.WIDE.U32 R2, R3, UR10, RZ ;  /* 0x0000000a03027c25 */ /* 0x000fc8000f8e00ff */
[----:B------:R-:W-:Y:S01]  /*48500*/  IMAD.MOV.U32 R2, RZ, RZ, R5 ;  /* 0x000000ffff027224 */ /* 0x000fe200078e0005 */
[----:B------:R-:W-:Y:S01]  /*48510*/  IADD3 RZ, P2, R3, R4, RZ ;  /* 0x0000000403ff7210 */ /* 0x000fe20007f5e0ff */
[----:B------:R-:W-:-:S04]  /*48520*/  IMAD.X R3, RZ, RZ, RZ, P1 ;  /* 0x000000ffff037224 */ /* 0x000fc800008e06ff */
[----:B------:R-:W-:-:S08]  /*48530*/  IMAD.WIDE.U32.X R2, R13, UR11, R2, P2 ;  /* 0x0000000b0d027c25 */ /* 0x000fd000090e0402 */
.L_x_934:
[--C-:B------:R-:W-:Y:S01]  /*48540*/  SHF.R.U64 R10, R2, UR12, R3.reuse ;  /* 0x0000000c020a7c19 */ /* 0x100fe20008001203 */
[----:B------:R-:W-:Y:S01]  /*48550*/  ULDC.64 UR10, c[0x0][0x620] ;  /* 0x00018800000a7ab9 */ /* 0x000fe20000000a00 */
[----:B------:R-:W-:Y:S01]  /*48560*/  SHF.R.U32.HI R2, RZ, UR12, R3 ;  /* 0x0000000cff027c19 */ /* 0x000fe20008011603 */
[----:B------:R-:W-:Y:S01]  /*48570*/  IMAD.MOV.U32 R3, RZ, RZ, R16 ;  /* 0x000000ffff037224 */ /* 0x000fe200078e0010 */
[----:B------:R-:W-:Y:S01]  /*48580*/  IADD3 R13, P1, RZ, -R10, RZ ;  /* 0x8000000aff0d7210 */ /* 0x000fe20007f3e0ff */
[----:B------:R-:W-:Y:S01]  /*48590*/  FMUL R12, R12, UR14 ;  /* 0x0000000e0c0c7c20 */ /* 0x000fe20008400000 */
[----:B------:R-:W-:Y:S01]  /*485a0*/  ULDC.64 UR14, c[0x0][0x640] ;  /* 0x00019000000e7ab9 */ /* 0x000fe20000000a00 */
[----:B0-----:R-:W-:Y:S02]  /*485b0*/  R2UR UR9, R9 ;  /* 0x00000000090972ca */ /* 0x001fe400000e0000 */
[----:B------:R-:W-:Y:S02]  /*485c0*/  IADD3.X R2, RZ, ~R2, RZ, P1, !PT ;  /* 0x80000002ff027210 */ /* 0x000fe40000ffe4ff */
[----:B------:R-:W0:Y:S01]  /*485d0*/  F2I.U32.TRUNC.NTZ R12, R12 ;  /* 0x0000000c000c7305 */ /* 0x000e22000020f000 */
[----:B------:R-:W-:-:S02]  /*485e0*/  ISETP.NE.U32.AND P1, PT, RZ, UR14, PT ;  /* 0x0000000eff007c0c */ /* 0x000fc4000bf25070 */
[----:B------:R-:W-:Y:S02]  /*485f0*/  IMAD R2, R2, UR10, RZ ;  /* 0x0000000a02027c24 */ /* 0x000fe4000f8e02ff */
[----:B------:R-:W-:Y:S02]  /*48600*/  ISETP.NE.AND.EX P1, PT, RZ, UR15, PT, P1 ;  /* 0x0000000fff007c0c */ /* 0x000fe4000bf25310 */
[----:B------:R-:W-:Y:S02]  /*48610*/  IMAD R5, R13, UR11, R2 ;  /* 0x0000000b0d057c24 */ /* 0x000fe4000f8e0202 */
[----:B------:R-:W-:-:S04]  /*48620*/  IMAD.MOV.U32 R2, RZ, RZ, R15 ;  /* 0x000000ffff027224 */ /* 0x000fc800078e000f */
[----:B------:R-:W-:Y:S01]  /*48630*/  IMAD.WIDE.U32 R2, R13, UR10, R2 ;  /* 0x0000000a0d027c25 */ /* 0x000fe2000f8e0002 */
[----:B------:R-:W-:Y:S01]  /*48640*/  ULDC UR10, c[0x0][0x618] ;  /* 0x00018600000a7ab9 */ /* 0x000fe20000000800 */
[----:B0-----:R-:W-:Y:S02]  /*48650*/  R2UR UR11, R12 ;  /* 0x000000000c0b72ca */ /* 0x001fe400000e0000 */
[----:B------:R-:W-:-:S05]  /*48660*/  IMAD.IADD R3, R3, 0x1, R5 ;  /* 0x0000000103037824 */ /* 0x000fca00078e0205 */
[--C-:B------:R-:W-:Y:S02]  /*48670*/  SHF.R.U64 R9, R2, UR10, R3.reuse ;  /* 0x0000000a02097c19 */ /* 0x100fe40008001203 */
[----:B------:R-:W-:Y:S01]  /*48680*/  SHF.R.U32.HI R2, RZ, UR10, R3 ;  /* 0x0000000aff027c19 */ /* 0x000fe20008011603 */
[----:B------:R-:W-:-:S03]  /*48690*/  ULDC UR10, c[0x0][0x608] ;  /* 0x00018200000a7ab9 */ /* 0x000fc60000000800 */
[--C-:B------:R-:W-:Y:S02]  /*486a0*/  SHF.R.U64 R13, R9, UR10, R2.reuse ;  /* 0x0000000a090d7c19 */ /* 0x100fe40008001202 */
[----:B------:R-:W-:Y:S01]  /*486b0*/  SHF.R.U32.HI R2, RZ, UR10, R2 ;  /* 0x0000000aff027c19 */ /* 0x000fe20008011602 */
[----:B------:R-:W-:-:S03]  /*486c0*/  ULDC UR10, c[0x0][0x658] ;  /* 0x00019600000a7ab9 */ /* 0x000fc60000000800 */
[--C-:B------:R-:W-:Y:S02]  /*486d0*/  SHF.R.U64 R12, R13, UR10, R2.reuse ;  /* 0x0000000a0d0c7c19 */ /* 0x100fe40008001202 */
[----:B------:R-:W-:-:S03]  /*486e0*/  SHF.R.U32.HI R15, RZ, UR10, R2 ;  /* 0x0000000aff0f7c19 */ /* 0x000fc60008011602 */
[----:B------:R-:W-:Y:S01]  /*486f0*/  IMAD.MOV.U32 R2, RZ, RZ, R12 ;  /* 0x000000ffff027224 */ /* 0x000fe200078e000c */
[----:B------:R-:W-:Y:S01]  /*48700*/  MOV R3, R15 ;  /* 0x0000000f00037202 */ /* 0x000fe20000000f00 */
[----:B------:R-:W-:Y:S06]  /*48710*/  @!P1 BRA `(.L_x_935) ;  /* 0x0000000000289947 */ /* 0x000fec0003800000 */
        /* <DEDUP_REMOVED lines=10> */
.L_x_935:
[----:B------:R-:W-:Y:S01]  /*487c0*/  ULDC UR10, c[0x0][0x648] ;  /* 0x00019200000a7ab9 */ /* 0x000fe20000000800 */
[----:B------:R-:W-:Y:S01]  /*487d0*/  UISETP.NE.AND UP0, UPT, UR39, URZ, UPT ;  /* 0x0000003f2700728c */ /* 0x000fe2000bf05270 */
[----:B------:R-:W-:Y:S01]  /*487e0*/  SHF.R.U64 R2, R2, UR10, R3 ;  /* 0x0000000a02027c19 */ /* 0x000fe20008001203 */
[----:B------:R-:W-:Y:S01]  /*487f0*/  ULDC UR10, c[0x0][0x638] ;  /* 0x00018e00000a7ab9 */ /* 0x000fe20000000800 */
[----:B------:R-:W-:Y:S01]  /*48800*/  UIADD3 UR11, -UR11, URZ, URZ ;  /* 0x0000003f0b0b7290 */ /* 0x000fe2000fffe13f */
[----:B------:R-:W-:Y:S02]  /*48810*/  LOP3.LUT R13, R13, UR6, RZ, 0xc0, !PT ;  /* 0x000000060d0d7c12 */ /* 0x000fe4000f8ec0ff */
[----:B------:R-:W-:Y:S01]  /*48820*/  IMAD.MOV R3, RZ, RZ, -R2 ;  /* 0x000000ffff037224 */ /* 0x000fe200078e0a02 */
[----:B------:R-:W-:Y:S02]  /*48830*/  LOP3.LUT R9, R9, UR4, RZ, 0xc0, !PT ;  /* 0x0000000409097c12 */ /* 0x000fe4000f8ec0ff */
[----:B------:R-:W-:Y:S01]  /*48840*/  IMAD R5, R2, UR5, R13 ;  /* 0x0000000502057c24 */ /* 0x000fe2000f8e020d */
[----:B------:R-:W-:Y:S01]  /*48850*/  PLOP3.LUT P1, PT, PT, PT, UP0, 0x40, 0x0 ;  /* 0x000000000000781c */ /* 0x000fe20003f2e808 */
[----:B------:R-:W-:Y:S01]  /*48860*/  IMAD R12, R3, UR10, R12 ;  /* 0x0000000a030c7c24 */ /* 0x000fe2000f8e020c */
[----:B------:R-:W-:Y:S01]  /*48870*/  UIADD3 UR10, -UR9, URZ, URZ ;  /* 0x0000003f090a7290 */ /* 0x000fe2000fffe13f */
[----:B------:R-:W-:Y:S01]  /*48880*/  PLOP3.LUT P2, PT, PT, PT, UP0, 0x40, 0x0 ;  /* 0x000000000000781c */ /* 0x000fe20003f4e808 */
[----:B------:R-:W-:Y:S01]  /*48890*/  IMAD.MOV.U32 R3, RZ, RZ, 0x1 ;  /* 0x00000001ff037424 */ /* 0x000fe200078e00ff */
[----:B------:R-:W-:-:S02]  /*488a0*/  ULDC UR9, c[0x0][0x144] ;  /* 0x0000510000097ab9 */ /* 0x000fc40000000800 */
[----:B------:R-:W-:-:S03]  /*488b0*/  UIMAD UR8, UR9, UR10, UR8 ;  /* 0x0000000a090872a4 */ /* 0x000fc6000f8e0208 */
[----:B------:R-:W-:Y:S02]  /*488c0*/  ULDC UR9, c[0x0][0x148] ;  /* 0x0000520000097ab9 */ /* 0x000fe40000000800 */
[----:B------:R-:W-:-:S03]  /*488d0*/  @UP0 UIMAD UR8, UR9, UR11, UR13 ;  /* 0x0000000b090802a4 */ /* 0x000fc6000f8e020d */
[----:B------:R-:W-:Y:S02]  /*488e0*/  ULDC UR9, c[0x0][0x600] ;  /* 0x0001800000097ab9 */ /* 0x000fe40000000800 */
[----:B------:R-:W-:Y:S01]  /*488f0*/  IMAD R12, R12, UR9, R9 ;  /* 0x000000090c0c7c24 */ /* 0x000fe2000f8e0209 */
[----:B------:R-:W-:Y:S01]  /*48900*/  MOV R2, UR8 ;  /* 0x0000000800027c02 */ /* 0x000fe20008000f00 */
[----:B------:R-:W-:-:S04]  /*48910*/  ULDC UR8, c[0x0][0x610] ;  /* 0x0001840000087ab9 */ /* 0x000fc80000000800 */
[----:B------:R-:W-:-:S05]  /*48920*/  IMAD R5, R5, UR8, R2 ;  /* 0x0000000805057c24 */ /* 0x000fca000f8e0202 */
[----:B------:R-:W-:Y:S02]  /*48930*/  SEL R2, R12, R5, P1 ;  /* 0x000000050c027207 */ /* 0x000fe40000800000 */
[----:B------:R-:W-:-:S07]  /*48940*/  SEL R5, R5, R12, P2 ;  /* 0x0000000c05057207 */ /* 0x000fce0001000000 */
.L_x_933:
[----:B------:R-:W-:Y:S05]  /*48950*/  BSYNC B1 ;  /* 0x0000000000017941 */ /* 0x000fea0003800000 */
.L_x_932:
[----:B------:R-:W-:-:S13]  /*48960*/  LOP3.LUT P1, RZ, R3, 0xff, RZ, 0xc0, !PT ;  /* 0x000000ff03ff7812 */ /* 0x000fda000782c0ff */
[----:B------:R-:W-:Y:S05]  /*48970*/  @P1 BRA `(.L_x_936) ;  /* 0xfffffff400181947 */ /* 0x000fea000383ffff */
[----:B------:R-:W-:Y:S05]  /*48980*/  BSYNC B0 ;  /* 0x0000000000007941 */ /* 0x000fea0003800000 */
.L_x_924:
[----:B------:R-:W-:-:S03]  /*48990*/  UMOV UR8, 0xffffffff ;  /* 0xffffffff00087882 */ /* 0x000fc60000000000 */
[----:B------:R-:W-:Y:S05]  /*489a0*/  BRA.DIV UR8, `(.L_x_937) ;  /* 0x0000000208d47947 */ /* 0x000fea000b800000 */
[----:B------:R-:W-:-:S13]  /*489b0*/  ELECT P6, URZ, PT ;  /* 0x00000000003f782f */ /* 0x000fda00038c0000 */
.L_x_949:
[----:B------:R-:W-:Y:S04]  /*489c0*/  BSSY B0, `(.L_x_938) ;  /* 0x000001a000007945 */ /* 0x000fe80003800000 */
[----:B------:R-:W-:Y:S05]  /*489d0*/  @!P6 BRA `(.L_x_939) ;  /* 0x000000000060e947 */ /* 0x000fea0003800000 */
[----:B------:R-:W-:-:S04]  /*489e0*/  ULOP3.LUT UR8, UR38, 0x2, URZ, 0xfc, !UPT ;  /* 0x0000000226087892 */ /* 0x000fc8000f8efc3f */
[----:B------:R-:W-:-:S06]  /*489f0*/  UISETP.NE.AND UP0, UPT, UR8, 0x3, UPT ;  /* 0x000000030800788c */ /* 0x000fcc000bf05270 */
[----:B------:R-:W-:-:S13]  /*48a00*/  PLOP3.LUT P0, PT, PT, PT, UP0, 0x80, 0x0 ;  /* 0x000000000000781c */ /* 0x000fda0003f0f008 */
[----:B------:R-:W-:Y:S05]  /*48a10*/  @!P0 BRA `(.L_x_940) ;  /* 0x0000000000048947 */ /* 0x000fea0003800000 */
[----:B------:R-:W-:Y:S01]  /*48a20*/  BPT.TRAP 0x1 ;  /* 0x000000040000795c */ /* 0x000fe20000300000 */
.L_x_940:
[----:B------:R-:W0:Y:S01]  /*48a30*/  S2R R3, SR_CgaCtaId ;  /* 0x0000000000037919 */ /* 0x000e220000008800 */
[----:B------:R-:W-:-:S04]  /*48a40*/  MOV R2, 0x400 ;  /* 0x0000040000027802 */ /* 0x000fc80000000f00 */
[----:B0-----:R-:W-:Y:S02]  /*48a50*/  LEA R3, R3, R2, 0x18 ;  /* 0x0000000203037211 */ /* 0x001fe400078ec0ff */
[----:B------:R-:W-:-:S03]  /*48a60*/  SHF.L.U32 R2, R0, 0x1f, RZ ;  /* 0x0000001f00027819 */ /* 0x000fc600000006ff */
[----:B------:R-:W-:-:S04]  /*48a70*/  VIADD R3, R3, 0x10 ;  /* 0x0000001003037836 */ /* 0x000fc80000000000 */
[----:B------:R-:W-:-:S04]  /*48a80*/  IMAD R5, R6, 0x8, R3 ;  /* 0x0000000806057824 */ /* 0x000fc800078e0203 */
[----:B------:R-:W0:Y:S02]  /*48a90*/  SYNCS.PHASECHK.TRANS64.TRYWAIT P0, [R5+URZ], R2 ;  /* 0x00000002050075a7 */ /* 0x000e24000800017f */
[----:B0-----:R-:W-:Y:S05]  /*48aa0*/  @!P0 BRA `(.L_x_941) ;  /* 0x0000000000b48947 */ /* 0x001fea0003800000 */
.L_x_950:
[----:B------:R-:W-:-:S05]  /*48ab0*/  VIADD R6, R6, 0x1 ;  /* 0x0000000106067836 */ /* 0x000fca0000000000 */
[----:B------:R-:W-:-:S04]  /*48ac0*/  ISETP.NE.AND P0, PT, R6, 0x2, PT ;  /* 0x000000020600780c */ /* 0x000fc80003f05270 */
[----:B0-----:R-:W-:Y:S02]  /*48ad0*/  SEL R5, RZ, 0x1, P0 ;  /* 0x00000001ff057807 */ /* 0x001fe40000000000 */
[----:B------:R-:W-:Y:S02]  /*48ae0*/  SEL R6, R6, RZ, P0 ;  /* 0x000000ff06067207 */ /* 0x000fe40000000000 */
[----:B------:R-:W-:Y:S02]  /*48af0*/  LOP3.LUT R0, R0, R5, RZ, 0x3c, !PT ;  /* 0x0000000500007212 */ /* 0x000fe400078e3cff */
[----:B------:R-:W-:Y:S02]  /*48b00*/  LEA R3, R6, R3, 0x3 ;  /* 0x0000000306037211 */ /* 0x000fe400078e18ff */
[----:B------:R-:W-:-:S07]  /*48b10*/  SHF.L.U32 R0, R0, 0x1f, RZ ;  /* 0x0000001f00007819 */ /* 0x000fce00000006ff */
.L_x_942:
[----:B0-----:R0:W1:Y:S02]  /*48b20*/  SYNCS.PHASECHK.TRANS64.TRYWAIT P0, [R3+URZ], R0 ;  /* 0x00000000030075a7 */ /* 0x001064000800017f */
[----:B-1----:R-:W-:Y:S05]  /*48b30*/  @!P0 NANOSLEEP.SYNCS 0x989680 ;  /* 0x009896800000895d */ /* 0x002fea0003900000 */
[----:B------:R-:W1:Y:S02]  /*48b40*/  @!P0 SYNCS.PHASECHK.TRANS64 P0, [R3+URZ], R0 ;  /* 0x00000000030085a7 */ /* 0x000e64000800007f */
[----:B-1----:R-:W-:Y:S05]  /*48b50*/  @!P0 BRA `(.L_x_942) ;  /* 0xfffffffc00f08947 */ /* 0x002fea000383ffff */
.L_x_939:
[----:B------:R-:W-:Y:S05]  /*48b60*/  BSYNC B0 ;  /* 0x0000000000007941 */ /* 0x000fea0003800000 */
.L_x_938:
[----:B------:R-:W-:Y:S05]  /*48b70*/  EXIT ;  /* 0x000000000000794d */ /* 0x000fea0003800000 */
.L_x_17:
[----:B-1----:R1:W4:Y:S02]  /*48b80*/  SYNCS.PHASECHK.TRANS64.TRYWAIT P1, [R3+URZ], R0 ;  /* 0x00000000030075a7 */ /* 0x002324000802017f */
[----:B----4-:R-:W-:Y:S05]  /*48b90*/  @!P1 NANOSLEEP.SYNCS 0x989680 ;  /* 0x009896800000995d */ /* 0x010fea0003900000 */
[----:B------:R-:W4:Y:S02]  /*48ba0*/  @!P1 SYNCS.PHASECHK.TRANS64 P1, [R3+URZ], R0 ;  /* 0x00000000030095a7 */ /* 0x000f24000802007f */
[----:B----4-:R-:W-:Y:S05]  /*48bb0*/  @!P1 BRA `(.L_x_17) ;  /* 0xfffffffc00f09947 */ /* 0x010fea000383ffff */
[----:B------:R-:W-:Y:S05]  /*48bc0*/  BRA `(.L_x_16) ;  /* 0xfffffb8800047947 */ /* 0x000fea000383ffff */
.L_x_22:
[----:B--2---:R-:W-:-:S04]  /*48bd0*/  IMAD.U32 R4, RZ, RZ, UR4 ;  /* 0x00000004ff047e24 */ /* 0x004fc8000f8e00ff */
[----:B------:R2:W3:Y:S03]  /*48be0*/  SYNCS.PHASECHK.TRANS64.TRYWAIT P1, [R4+URZ], R0 ;  /* 0x00000000040075a7 */ /* 0x0004e6000802017f */
[----:B---3--:R-:W-:Y:S05]  /*48bf0*/  @!P1 NANOSLEEP.SYNCS 0x989680 ;  /* 0x009896800000995d */ /* 0x008fea0003900000 */
[----:B------:R-:W3:Y:S02]  /*48c00*/  @!P1 SYNCS.PHASECHK.TRANS64 P1, [R4+URZ], R0 ;  /* 0x00000000040095a7 */ /* 0x000ee4000802007f */
[----:B---3--:R-:W-:Y:S05]  /*48c10*/  @!P1 BRA `(.L_x_22) ;  /* 0xfffffffc00ec9947 */ /* 0x008fea000383ffff */
[----:B------:R-:W-:Y:S05]  /*48c20*/  BRA `(.L_x_21) ;  /* 0xfffffc3c00787947 */ /* 0x000fea000383ffff */
.L_x_925:
[----:B------:R-:W-:Y:S01]  /*48c30*/  BSSY B1, `(.L_x_943) ;  /* 0x0000006000017945 */ /* 0x000fe20003800000 */
[----:B------:R-:W-:-:S07]  /*48c40*/  IMAD.MOV.U32 R15, RZ, RZ, -0x1 ;  /* 0xffffffffff0f7424 */ /* 0x000fce00078e00ff */
[----:B------:R-:W-:Y:S05]  /*48c50*/  WARPSYNC.COLLECTIVE R15, `(.L_x_944) ;  /* 0x000000000f0c7348 */ /* 0x000fea0003c00000 */
[----:B------:R-:W-:Y:S02]  /*48c60*/  ELECT P6, UR62, PT ;  /* 0x00000000003e782f */ /* 0x000fe400038c0000 */
[----:B------:R-:W-:Y:S01]  /*48c70*/  MOV R14, UR62 ;  /* 0x0000003e000e7c02 */ /* 0x000fe20008000f00 */
[----:B------:R-:W-:Y:S10]  /*48c80*/  ENDCOLLECTIVE ;  /* 0x000000000000791b */ /* 0x000ff40003800000 */
.L_x_944:
[----:B------:R-:W-:Y:S05]  /*48c90*/  BSYNC B1 ;  /* 0x0000000000017941 */ /* 0x000fea0003800000 */
.L_x_943:
[----:B------:R-:W-:Y:S05]  /*48ca0*/  BRA `(.L_x_945) ;  /* 0xfffffff000587947 */ /* 0x000fea000383ffff */
.L_x_928:
[----:B-1----:R1:W2:Y:S02]  /*48cb0*/  SYNCS.PHASECHK.TRANS64.TRYWAIT P1, [R15+URZ+0x10], R12 ;  /* 0x0000100c0f0075a7 */ /* 0x0022a4000802017f */
[----:B--2---:R-:W-:Y:S05]  /*48cc0*/  @!P1 NANOSLEEP.SYNCS 0x989680 ;  /* 0x009896800000995d */ /* 0x004fea0003900000 */
[----:B------:R-:W2:Y:S02]  /*48cd0*/  @!P1 SYNCS.PHASECHK.TRANS64 P1, [R15+URZ+0x10], R12 ;  /* 0x0000100c0f0095a7 */ /* 0x000ea4000802007f */
[----:B--2---:R-:W-:Y:S05]  /*48ce0*/  @!P1 BRA `(.L_x_928) ;  /* 0xfffffffc00f09947 */ /* 0x004fea000383ffff */
[----:B------:R-:W-:Y:S05]  /*48cf0*/  BRA `(.L_x_946) ;  /* 0xfffffff0008c7947 */ /* 0x000fea000383ffff */
.L_x_937:
[----:B------:R-:W-:Y:S01]  /*48d00*/  BSSY B0, `(.L_x_947) ;  /* 0x0000006000007945 */ /* 0x000fe20003800000 */
[----:B------:R-:W-:-:S07]  /*48d10*/  IMAD.MOV.U32 R15, RZ, RZ, -0x1 ;  /* 0xffffffffff0f7424 */ /* 0x000fce00078e00ff */
[----:B------:R-:W-:Y:S05]  /*48d20*/  WARPSYNC.COLLECTIVE R15, `(.L_x_948) ;  /* 0x000000000f0c7348 */ /* 0x000fea0003c00000 */
[----:B------:R-:W-:Y:S02]  /*48d30*/  ELECT P6, UR62, PT ;  /* 0x00000000003e782f */ /* 0x000fe400038c0000 */
[----:B------:R-:W-:Y:S01]  /*48d40*/  MOV R14, UR62 ;  /* 0x0000003e000e7c02 */ /* 0x000fe20008000f00 */
[----:B------:R-:W-:Y:S10]  /*48d50*/  ENDCOLLECTIVE ;  /* 0x000000000000791b */ /* 0x000ff40003800000 */
.L_x_948:
[----:B------:R-:W-:Y:S05]  /*48d60*/  BSYNC B0 ;  /* 0x0000000000007941 */ /* 0x000fea0003800000 */
.L_x_947:
[----:B------:R-:W-:Y:S05]  /*48d70*/  BRA `(.L_x_949) ;  /* 0xfffffffc00107947 */ /* 0x000fea000383ffff */
.L_x_941:
[----:B0-----:R0:W1:Y:S02]  /*48d80*/  SYNCS.PHASECHK.TRANS64.TRYWAIT P0, [R5+URZ], R2 ;  /* 0x00000002050075a7 */ /* 0x001064000800017f */
[----:B-1----:R-:W-:Y:S05]  /*48d90*/  @!P0 NANOSLEEP.SYNCS 0x989680 ;  /* 0x009896800000895d */ /* 0x002fea0003900000 */
[----:B------:R-:W1:Y:S02]  /*48da0*/  @!P0 SYNCS.PHASECHK.TRANS64 P0, [R5+URZ], R2 ;  /* 0x00000002050085a7 */ /* 0x000e64000800007f */
[----:B-1----:R-:W-:Y:S05]  /*48db0*/  @!P0 BRA `(.L_x_941) ;  /* 0xfffffffc00f08947 */ /* 0x002fea000383ffff */
[----:B------:R-:W-:Y:S05]  /*48dc0*/  BRA `(.L_x_950) ;  /* 0xfffffffc00387947 */ /* 0x000fea000383ffff */
.L_x_951:
[----:B------:R-:W-:-:S00]  /*48dd0*/  BRA `(.L_x_951) ;  /* 0xfffffffc00fc7947 */ /* 0x000fc0000383ffff */
[----:B------:R-:W-:-:S00]  /*48de0*/  NOP ;  /* 0x0000000000007918 */ /* 0x000fc00000000000 */
        /* <DEDUP_REMOVED lines=9> */
.L_x_952:


//--------------------- .nv.global.init           --------------------------
	.section	.nv.global.init,"aw",@progbits
.nv.global.init:
	.type		$str$22,@object
	.size		$str$22,($str$23 - $str$22)
$str$22:
        /*0000*/ 	.byte	0x6b, 0x5f, 0x74, 0x69, 0x6c, 0x65, 0x5f, 0x63, 0x6f, 0x75, 0x6e, 0x74, 0x20, 0x3e, 0x3d, 0x20
        /*0010*/ 	.byte	0x31, 0x00
	.type		$str$23,@object
	.size		$str$23,(__unnamed_1 - $str$23)
$str$23:
        /*0012*/ 	.byte	0x2f, 0x74, 0x6d, 0x70, 0x2f, 0x63, 0x75, 0x74, 0x6c, 0x61, 0x73, 0x73, 0x5f, 0x73, 0x77, 0x65
        /*0022*/ 	.byte	0x65, 0x70, 0x5f, 0x73, 0x72, 0x63, 0x2f, 0x69, 0x6e, 0x63, 0x6c, 0x75, 0x64, 0x65, 0x2f, 0x63
        /*0032*/ 	.byte	0x75, 0x74, 0x6c, 0x61, 0x73, 0x73, 0x2f, 0x67, 0x65, 0x6d, 0x6d, 0x2f, 0x63, 0x6f, 0x6c, 0x6c
        /*0042*/ 	.byte	0x65, 0x63, 0x74, 0x69, 0x76, 0x65, 0x2f, 0x73, 0x6d, 0x39, 0x30, 0x5f, 0x6d, 0x6d, 0x61, 0x5f
        /*0052*/ 	.byte	0x74, 0x6d, 0x61, 0x5f, 0x67, 0x6d, 0x6d, 0x61, 0x5f, 0x73, 0x73, 0x5f, 0x77, 0x61, 0x72, 0x70
        /*0062*/ 	.byte	0x73, 0x70, 0x65, 0x63, 0x69, 0x61, 0x6c, 0x69, 0x7a, 0x65, 0x64, 0x2e, 0x68, 0x70, 0x70, 0x00
	.type		__unnamed_1,@object
	.size		__unnamed_1,(.L_0 - __unnamed_1)
__unnamed_1:
        /* <DEDUP_REMOVED lines=180> */
        /*0bb2*/ 	.byte	0x3a, 0x3a, 0x69, 0x64, 0x65, 0x6e, 0x74, 0x69, 0x74, 0x79, 0x5d, 0x00
.L_0:


//--------------------- .nv.shared._ZN7cutlass13device_kernelINS_4gemm6kernel13GemmUniversalIN4cute5tupleIJiiiiEEENS1_10collective13CollectiveMmaINS1_34MainloopSm90TmaGmmaWarpSpecializedILi2ENS5_IJNS4_1CILi1EEESB_SB_EEENS1_35KernelTmaWarpSpecializedCooperativeEEENS5_IJNSA_ILi512EEENSA_ILi224EEENSA_ILi64EEEEEENS_6half_tENS5_IJlSB_lEEESJ_SK_NS4_8TiledMMAINS4_8MMA_AtomIJNS4_4SM904GMMA25MMA_64x32x16_F32F16F16_SSILNSO_5MajorE0ELSQ_0ELNSO_7ScaleInE1ELSR_1EEEEEENS4_6LayoutINS5_IJNSA_ILi2EEESB_SB_EEENS5_IJSB_NSA_ILi0EEESX_EEEEENS5_IJNS4_10UnderscoreES10_S10_EEEEENS4_13SM90_TMA_LOADENS4_14ComposedLayoutINS4_7SwizzleILi3ELi4ELi3EEENS4_18smem_ptr_flag_bitsILi16EEENSU_INS5_IJNSA_ILi8EEESH_EEENS5_IJSH_SB_EEEEEEEvNS4_8identityES13_S1D_vS1E_EENS_8epilogue10collective6detail29Sm90TmaWarpSpecializedAdapterINS1H_15DefaultEpilogueISJ_SK_SK_NS1G_6thread17LinearCombinationISJ_Li1EffLNS1L_9ScaleType4KindE0ELNS_15FloatRoundStyleE2ESJ_EENS1_15EpilogueDefaultEEEEEvvEEEEvNT_6ParamsE --------------------------
	.section	.nv.shared._ZN7cutlass13device_kernelINS_4gemm6kernel13GemmUniversalIN4cute5tupleIJiiiiEEENS1_10collective13CollectiveMmaINS1_34MainloopSm90TmaGmmaWarpSpecializedILi2ENS5_IJNS4_1CILi1EEESB_SB_EEENS1_35KernelTmaWarpSpecializedCooperativeEEENS5_IJNSA_ILi512EEENSA_ILi224EEENSA_ILi64EEEEEENS_6half_tENS5_IJlSB_lEEESJ_SK_NS4_8TiledMMAINS4_8MMA_AtomIJNS4_4SM904GMMA25MMA_64x32x16_F32F16F16_SSILNSO_5MajorE0ELSQ_0ELNSO_7ScaleInE1ELSR_1EEEEEENS4_6LayoutINS5_IJNSA_ILi2EEESB_SB_EEENS5_IJSB_NSA_ILi0EEESX_EEEEENS5_IJNS4_10UnderscoreES10_S10_EEEEENS4_13SM90_TMA_LOADENS4_14ComposedLayoutINS4_7SwizzleILi3ELi4ELi3EEENS4_18smem_ptr_flag_bitsILi16EEENSU_INS5_IJNSA_ILi8EEESH_EEENS5_IJSH_SB_EEEEEEEvNS4_8identityES13_S1D_vS1E_EENS_8epilogue10collective6detail29Sm90TmaWarpSpecializedAdapterINS1H_15DefaultEpilogueISJ_SK_SK_NS1G_6thread17LinearCombinationISJ_Li1EffLNS1L_9ScaleType4KindE0ELNS_15FloatRoundStyleE2ESJ_EENS1_15EpilogueDefaultEEEEEvvEEEEvNT_6ParamsE,"aw",@nobits
	.sectionflags	@""
	.align	16
	.zero		1024


//--------------------- .nv.shared.reserved.0     --------------------------
	.section	.nv.shared.reserved.0,"aw",@nobits
	.weak		__nv_reservedSMEM_offset_0_alias
	.size		__nv_reservedSMEM_offset_0_alias, 0, 0
	.other		__nv_reservedSMEM_offset_0_alias,@"STO_CUDA_RESERVED_SHARED STV_DEFAULT"
__nv_reservedSMEM_offset_0_alias:
	.zero		0


//--------------------- .nv.global                --------------------------
	.section	.nv.global,"aw",@nobits
.nv.global:
	.type		_ZN40_INTERNAL_d57c74a9_4_k_cu_537da532_101724cute1_E,@object
	.size		_ZN40_INTERNAL_d57c74a9_4_k_cu_537da532_101724cute1_E,(_ZN40_INTERNAL_d57c74a9_4_k_cu_537da532_101724cuda3std3__45__cpo6cbeginE - _ZN40_INTERNAL_d57c74a9_4_k_cu_537da532_101724cute1_E)
_ZN40_INTERNAL_d57c74a9_4_k_cu_537da532_101724cute1_E:
	.zero		1
	.type		_ZN40_INTERNAL_d57c74a9_4_k_cu_537da532_101724cuda3std3__45__cpo6cbeginE,@object
	.size		_ZN40_INTERNAL_d57c74a9_4_k_cu_537da532_101724cuda3std3__45__cpo6cbeginE,(_ZN40_INTERNAL_d57c74a9_4_k_cu_537da532_101724cuda3std3__48in_placeE - _ZN40_INTERNAL_d57c74a9_4_k_cu_537da532_101724cuda3std3__45__cpo6cbeginE)
_ZN40_INTERNAL_d57c74a9_4_k_cu_537da532_101724cuda3std3__45__cpo6cbeginE:
	.zero		1
	.type		_ZN40_INTERNAL_d57c74a9_4_k_cu_537da532_101724cuda3std3__48in_placeE,@object
	.size		_ZN40_INTERNAL_d57c74a9_4_k_cu_537da532_101724cuda3std3__48in_placeE,(_ZN40_INTERNAL_d57c74a9_4_k_cu_537da532_101724cuda3std6ranges3__45__cpo9iter_moveE - _ZN40_INTERNAL_d57c74a9_4_k_cu_537da532_101724cuda3std3__48in_placeE)
_ZN40_INTERNAL_d57c74a9_4_k_cu_537da532_101724cuda3std3__48in_placeE:
	.zero		1
	.type		_ZN40_INTERNAL_d57c74a9_4_k_cu_537da532_101724cuda3std6ranges3__45__cpo9iter_moveE,@object
	.size		_ZN40_INTERNAL_d57c74a9_4_k_cu_537da532_101724cuda3std6ranges3__45__cpo9iter_moveE,(_ZN40_INTERNAL_d57c74a9_4_k_cu_537da532_101724cuda3std3__45__cpo5beginE - _ZN40_INTERNAL_d57c74a9_4_k_cu_537da532_101724cuda3std6ranges3__45__cpo9iter_moveE)
_ZN40_INTERNAL_d57c74a9_4_k_cu_537da532_101724cuda3std6ranges3__45__cpo9iter_moveE:
	.zero		1
	.type		_ZN40_INTERNAL_d57c74a9_4_k_cu_537da532_101724cuda3std3__45__cpo5beginE,@object
	.size		_ZN40_INTERNAL_d57c74a9_4_k_cu_537da532_101724cuda3std3__45__cpo5beginE,(_ZN40_INTERNAL_d57c74a9_4_k_cu_537da532_101724cuda3std3__442_GLOBAL__N__d57c74a9_4_k_cu_537da532_101726ignoreE - _ZN40_INTERNAL_d57c74a9_4_k_cu_537da532_101724cuda3std3__45__cpo5beginE)
_ZN40_INTERNAL_d57c74a9_4_k_cu_537da532_101724cuda3std3__45__cpo5beginE:
	.zero		1
	.type		_ZN40_INTERNAL_d57c74a9_4_k_cu_537da532_101724cuda3std3__442_GLOBAL__N__d57c74a9_4_k_cu_537da532_101726ignoreE,@object
	.size		_ZN40_INTERNAL_d57c74a9_4_k_cu_537da532_101724cuda3std3__442_GLOBAL__N__d57c74a9_4_k_cu_537da532_101726ignoreE,(_ZN40_INTERNAL_d57c74a9_4_k_cu_537da532_101724cute7productE - _ZN40_INTERNAL_d57c74a9_4_k_cu_537da532_101724cuda3std3__442_GLOBAL__N__d57c74a9_4_k_cu_537da532_101726ignoreE)
_ZN40_INTERNAL_d57c74a9_4_k_cu_537da532_101724cuda3std3__442_GLOBAL__N__d57c74a9_4_k_cu_537da532_101726ignoreE:
	.zero		1
	.type		_ZN40_INTERNAL_d57c74a9_4_k_cu_537da532_101724cute7productE,@object
	.size		_ZN40_INTERNAL_d57c74a9_4_k_cu_537da532_101724cute7productE,(_ZN40_INTERNAL_d57c74a9_4_k_cu_537da532_101724cuda3std3__45__cpo3endE - _ZN40_INTERNAL_d57c74a9_4_k_cu_537da532_101724cute7productE)
_ZN40_INTERNAL_d57c74a9_4_k_cu_537da532_101724cute7productE:
	.zero		1
	.type		_ZN40_INTERNAL_d57c74a9_4_k_cu_537da532_101724cuda3std3__45__cpo3endE,@object
	.size		_ZN40_INTERNAL_d57c74a9_4_k_cu_537da532_101724cuda3std3__45__cpo3endE,(_ZN40_INTERNAL_d57c74a9_4_k_cu_537da532_101724cuda3std3__419piecewise_constructE - _ZN40_INTERNAL_d57c74a9_4_k_cu_537da532_101724cuda3std3__45__cpo3endE)
_ZN40_INTERNAL_d57c74a9_4_k_cu_537da532_101724cuda3std3__45__cpo3endE:
	.zero		1
	.type		_ZN40_INTERNAL_d57c74a9_4_k_cu_537da532_101724cuda3std3__419piecewise_constructE,@object
	.size		_ZN40_INTERNAL_d57c74a9_4_k_cu_537da532_101724cuda3std3__419piecewise_constructE,(_ZN40_INTERNAL_d57c74a9_4_k_cu_537da532_101724cuda3std3__45__cpo4cendE - _ZN40_INTERNAL_d57c74a9_4_k_cu_537da532_101724cuda3std3__419piecewise_constructE)
_ZN40_INTERNAL_d57c74a9_4_k_cu_537da532_101724cuda3std3__419piecewise_constructE:
	.zero		1
	.type		_ZN40_INTERNAL_d57c74a9_4_k_cu_537da532_101724cuda3std3__45__cpo4cendE,@object
	.size		_ZN40_INTERNAL_d57c74a9_4_k_cu_537da532_101724cuda3std3__45__cpo4cendE,(_ZN40_INTERNAL_d57c74a9_4_k_cu_537da532_101724cuda3std6ranges3__45__cpo4swapE - _ZN40_INTERNAL_d57c74a9_4_k_cu_537da532_101724cuda3std3__45__cpo4cendE)
_ZN40_INTERNAL_d57c74a9_4_k_cu_537da532_101724cuda3std3__45__cpo4cendE:
	.zero		1
	.type		_ZN40_INTERNAL_d57c74a9_4_k_cu_537da532_101724cuda3std6ranges3__45__cpo4swapE,@object
	.size		_ZN40_INTERNAL_d57c74a9_4_k_cu_537da532_101724cuda3std6ranges3__45__cpo4swapE,(.L_8 - _ZN40_INTERNAL_d57c74a9_4_k_cu_537da532_101724cuda3std6ranges3__45__cpo4swapE)
_ZN40_INTERNAL_d57c74a9_4_k_cu_537da532_101724cuda3std6ranges3__45__cpo4swapE:
	.zero		1
.L_8:


//--------------------- .nv.constant0._ZN7cutlass13device_kernelINS_4gemm6kernel13GemmUniversalIN4cute5tupleIJiiiiEEENS1_10collective13CollectiveMmaINS1_34MainloopSm90TmaGmmaWarpSpecializedILi2ENS5_IJNS4_1CILi1EEESB_SB_EEENS1_35KernelTmaWarpSpecializedCooperativeEEENS5_IJNSA_ILi512EEENSA_ILi224EEENSA_ILi64EEEEEENS_6half_tENS5_IJlSB_lEEESJ_SK_NS4_8TiledMMAINS4_8MMA_AtomIJNS4_4SM904GMMA25MMA_64x32x16_F32F16F16_SSILNSO_5MajorE0ELSQ_0ELNSO_7ScaleInE1ELSR_1EEEEEENS4_6LayoutINS5_IJNSA_ILi2EEESB_SB_EEENS5_IJSB_NSA_ILi0EEESX_EEEEENS5_IJNS4_10UnderscoreES10_S10_EEEEENS4_13SM90_TMA_LOADENS4_14ComposedLayoutINS4_7SwizzleILi3ELi4ELi3EEENS4_18smem_ptr_flag_bitsILi16EEENSU_INS5_IJNSA_ILi8EEESH_EEENS5_IJSH_SB_EEEEEEEvNS4_8identityES13_S1D_vS1E_EENS_8epilogue10collective6detail29Sm90TmaWarpSpecializedAdapterINS1H_15DefaultEpilogueISJ_SK_SK_NS1G_6thread17LinearCombinationISJ_Li1EffLNS1L_9ScaleType4KindE0ELNS_15FloatRoundStyleE2ESJ_EENS1_15EpilogueDefaultEEEEEvvEEEEvNT_6ParamsE --------------------------
	.section	.nv.constant0._ZN7cutlass13device_kernelINS_4gemm6kernel13GemmUniversalIN4cute5tupleIJiiiiEEENS1_10collective13CollectiveMmaINS1_34MainloopSm90TmaGmmaWarpSpecializedILi2ENS5_IJNS4_1CILi1EEESB_SB_EEENS1_35KernelTmaWarpSpecializedCooperativeEEENS5_IJNSA_ILi512EEENSA_ILi224EEENSA_ILi64EEEEEENS_6half_tENS5_IJlSB_lEEESJ_SK_NS4_8TiledMMAINS4_8MMA_AtomIJNS4_4SM904GMMA25MMA_64x32x16_F32F16F16_SSILNSO_5MajorE0ELSQ_0ELNSO_7ScaleInE1ELSR_1EEEEEENS4_6LayoutINS5_IJNSA_ILi2EEESB_SB_EEENS5_IJSB_NSA_ILi0EEESX_EEEEENS5_IJNS4_10UnderscoreES10_S10_EEEEENS4_13SM90_TMA_LOADENS4_14ComposedLayoutINS4_7SwizzleILi3ELi4ELi3EEENS4_18smem_ptr_flag_bitsILi16EEENSU_INS5_IJNSA_ILi8EEESH_EEENS5_IJSH_SB_EEEEEEEvNS4_8identityES13_S1D_vS1E_EENS_8epilogue10collective6detail29Sm90TmaWarpSpecializedAdapterINS1H_15DefaultEpilogueISJ_SK_SK_NS1G_6thread17LinearCombinationISJ_Li1EffLNS1L_9ScaleType4KindE0ELNS_15FloatRoundStyleE2ESJ_EENS1_15EpilogueDefaultEEEEEvvEEEEvNT_6ParamsE,"a",@progbits
	.sectionflags	@""
	.align	4
.nv.constant0._ZN7cutlass13device_kernelINS_4gemm6kernel13GemmUniversalIN4cute5tupleIJiiiiEEENS1_10collective13CollectiveMmaINS1_34MainloopSm90TmaGmmaWarpSpecializedILi2ENS5_IJNS4_1CILi1EEESB_SB_EEENS1_35KernelTmaWarpSpecializedCooperativeEEENS5_IJNSA_ILi512EEENSA_ILi224EEENSA_ILi64EEEEEENS_6half_tENS5_IJlSB_lEEESJ_SK_NS4_8TiledMMAINS4_8MMA_AtomIJNS4_4SM904GMMA25MMA_64x32x16_F32F16F16_SSILNSO_5MajorE0ELSQ_0ELNSO_7ScaleInE1ELSR_1EEEEEENS4_6LayoutINS5_IJNSA_ILi2EEESB_SB_EEENS5_IJSB_NSA_ILi0EEESX_EEEEENS5_IJNS4_10UnderscoreES10_S10_EEEEENS4_13SM90_TMA_LOADENS4_14ComposedLayoutINS4_7SwizzleILi3ELi4ELi3EEENS4_18smem_ptr_flag_bitsILi16EEENSU_INS5_IJNSA_ILi8EEESH_EEENS5_IJSH_SB_EEEEEEEvNS4_8identityES13_S1D_vS1E_EENS_8epilogue10collective6detail29Sm90TmaWarpSpecializedAdapterINS1H_15DefaultEpilogueISJ_SK_SK_NS1G_6thread17LinearCombinationISJ_Li1EffLNS1L_9ScaleType4KindE0ELNS_15FloatRoundStyleE2ESJ_EENS1_15EpilogueDefaultEEEEEvvEEEEvNT_6ParamsE:
	.zero		1664


//--------------------- SYMBOLS --------------------------

	.type		.nv.reservedSmem.offset0,@object
	.size		.nv.reservedSmem.offset0,0x4
	.type		__assertfail,@function
